	.target	sm_90a

	.elftype	@"ET_EXEC"


//--------------------- .note.nv.tkinfo           --------------------------
	.section	.note.nv.tkinfo,"",@"SHT_NOTE"
	.sectionflags	@"SHF_NOTE_NV_TKINFO"
	.tkinfo
        /*0018*/ 	.word	0x00000002
        /*0030*/ 	.string	""
        /*0030*/ 	.string	"ptxas"
        /*0030*/ 	.string	"Cuda compilation tools, release 13.0, V13.0.88"
        /*0030*/ 	.string	"Build cuda_13.0.r13.0/compiler.36424714_0"
        /*0030*/ 	.string	"-arch sm_90a -m 64 "



//--------------------- .note.nv.cuinfo           --------------------------
	.section	.note.nv.cuinfo,"",@"SHT_NOTE"
	.sectionflags	@"SHF_NOTE_NV_CUINFO"
        /*0018*/ 	.short	0x0002
        /*001a*/ 	.short	0x005a
        /*001c*/ 	.short	0x0082
	.zero		2


//--------------------- .nv.info                  --------------------------
	.section	.nv.info,"",@"SHT_CUDA_INFO"
	.align	4


	//----- nvinfo : EIATTR_REGCOUNT
	.align		4
        /*0000*/ 	.byte	0x04, 0x2f
        /*0002*/ 	.short	(.L_23 - .L_22)
	.align		4
.L_22:
        /*0004*/ 	.word	index@(_ZN7cutlass13device_kernelIN5flash11enable_sm90INS1_16FlashAttnFwdSm90INS1_25CollectiveMainloopFwdSm90ILi2EN4cute5tupleIJNS5_1CILi1EEES8_S8_EEENS6_IJNS7_ILi192EEENS7_ILi128EEENS7_ILi64EEEEEELi64ENS_6half_tEfNS_4arch4Sm90ELb1ELb0ELb0ELb1ELb0ELb1ELb0ELb1ELb1ELb0ELb0ELb0EEENS1_21CollectiveEpilogueFwdINS6_IJSA_SC_SB_EEES9_SE_SG_Li384ELb1ELb0ELb0ELb0EEENS1_36VarlenDynamicPersistentTileSchedulerILi192ELi128ELi384ELi32ELb0ELb0ELb1ELb1ELb1ELb1EEEEEEEEEvNT_6ParamsE)
        /*0008*/ 	.word	0x00000080


	//----- nvinfo : EIATTR_FRAME_SIZE
	.align		4
.L_23:
        /*000c*/ 	.byte	0x04, 0x11
        /*000e*/ 	.short	(.L_25 - .L_24)
	.align		4
.L_24:
        /*0010*/ 	.word	index@(_ZN7cutlass13device_kernelIN5flash11enable_sm90INS1_16FlashAttnFwdSm90INS1_25CollectiveMainloopFwdSm90ILi2EN4cute5tupleIJNS5_1CILi1EEES8_S8_EEENS6_IJNS7_ILi192EEENS7_ILi128EEENS7_ILi64EEEEEELi64ENS_6half_tEfNS_4arch4Sm90ELb1ELb0ELb0ELb1ELb0ELb1ELb0ELb1ELb1ELb0ELb0ELb0EEENS1_21CollectiveEpilogueFwdINS6_IJSA_SC_SB_EEES9_SE_SG_Li384ELb1ELb0ELb0ELb0EEENS1_36VarlenDynamicPersistentTileSchedulerILi192ELi128ELi384ELi32ELb0ELb0ELb1ELb1ELb1ELb1EEEEEEEEEvNT_6ParamsE)
        /*0014*/ 	.word	0x00000048


	//----- nvinfo : EIATTR_REGCOUNT
	.align		4
.L_25:
        /*0018*/ 	.byte	0x04, 0x2f
        /*001a*/ 	.short	(.L_27 - .L_26)
	.align		4
.L_26:
        /*001c*/ 	.word	index@(_ZN7cutlass13device_kernelIN5flash11enable_sm90INS1_16FlashAttnFwdSm90INS1_25CollectiveMainloopFwdSm90ILi2EN4cute5tupleIJNS5_1CILi1EEES8_S8_EEENS6_IJNS7_ILi192EEENS7_ILi128EEENS7_ILi64EEEEEELi64ENS_6half_tEfNS_4arch4Sm90ELb1ELb0ELb0ELb1ELb0ELb0ELb0ELb1ELb1ELb0ELb0ELb0EEENS1_21CollectiveEpilogueFwdINS6_IJSA_SC_SB_EEES9_SE_SG_Li384ELb1ELb0ELb0ELb0EEENS1_36VarlenDynamicPersistentTileSchedulerILi192ELi128ELi384ELi32ELb0ELb0ELb1ELb1ELb1ELb1EEEEEEEEEvNT_6ParamsE)
        /*0020*/ 	.word	0x00000080


	//----- nvinfo : EIATTR_FRAME_SIZE
	.align		4
.L_27:
        /*0024*/ 	.byte	0x04, 0x11
        /*0026*/ 	.short	(.L_29 - .L_28)
	.align		4
.L_28:
        /*0028*/ 	.word	index@(_ZN7cutlass13device_kernelIN5flash11enable_sm90INS1_16FlashAttnFwdSm90INS1_25CollectiveMainloopFwdSm90ILi2EN4cute5tupleIJNS5_1CILi1EEES8_S8_EEENS6_IJNS7_ILi192EEENS7_ILi128EEENS7_ILi64EEEEEELi64ENS_6half_tEfNS_4arch4Sm90ELb1ELb0ELb0ELb1ELb0ELb0ELb0ELb1ELb1ELb0ELb0ELb0EEENS1_21CollectiveEpilogueFwdINS6_IJSA_SC_SB_EEES9_SE_SG_Li384ELb1ELb0ELb0ELb0EEENS1_36VarlenDynamicPersistentTileSchedulerILi192ELi128ELi384ELi32ELb0ELb0ELb1ELb1ELb1ELb1EEEEEEEEEvNT_6ParamsE)
        /*002c*/ 	.word	0x00000010


	//----- nvinfo : EIATTR_REGCOUNT
	.align		4
.L_29:
        /*0030*/ 	.byte	0x04, 0x2f
        /*0032*/ 	.short	(.L_31 - .L_30)
	.align		4
.L_30:
        /*0034*/ 	.word	index@(_ZN7cutlass13device_kernelIN5flash11enable_sm90INS1_16FlashAttnFwdSm90INS1_25CollectiveMainloopFwdSm90ILi2EN4cute5tupleIJNS5_1CILi1EEES8_S8_EEENS6_IJNS7_ILi192EEENS7_ILi128EEENS7_ILi64EEEEEELi64ENS_6half_tEfNS_4arch4Sm90ELb1ELb0ELb0ELb0ELb0ELb0ELb0ELb1ELb1ELb0ELb0ELb0EEENS1_21CollectiveEpilogueFwdINS6_IJSA_SC_SB_EEES9_SE_SG_Li384ELb0ELb0ELb0ELb0EEENS1_30DynamicPersistentTileSchedulerILi384ELi32ELb0ELb0ELb1EEEEEEEEEvNT_6ParamsE)
        /*0038*/ 	.word	0x00000080


	//----- nvinfo : EIATTR_FRAME_SIZE
	.align		4
.L_31:
        /*003c*/ 	.byte	0x04, 0x11
        /*003e*/ 	.short	(.L_33 - .L_32)
	.align		4
.L_32:
        /*0040*/ 	.word	index@(_ZN7cutlass13device_kernelIN5flash11enable_sm90INS1_16FlashAttnFwdSm90INS1_25CollectiveMainloopFwdSm90ILi2EN4cute5tupleIJNS5_1CILi1EEES8_S8_EEENS6_IJNS7_ILi192EEENS7_ILi128EEENS7_ILi64EEEEEELi64ENS_6half_tEfNS_4arch4Sm90ELb1ELb0ELb0ELb0ELb0ELb0ELb0ELb1ELb1ELb0ELb0ELb0EEENS1_21CollectiveEpilogueFwdINS6_IJSA_SC_SB_EEES9_SE_SG_Li384ELb0ELb0ELb0ELb0EEENS1_30DynamicPersistentTileSchedulerILi384ELi32ELb0ELb0ELb1EEEEEEEEEvNT_6ParamsE)
        /*0044*/ 	.word	0x00000000


	//----- nvinfo : EIATTR_REGCOUNT
	.align		4
.L_33:
        /*0048*/ 	.byte	0x04, 0x2f
        /*004a*/ 	.short	(.L_35 - .L_34)
	.align		4
.L_34:
        /*004c*/ 	.word	index@(_ZN7cutlass13device_kernelIN5flash11enable_sm90INS1_16FlashAttnFwdSm90INS1_25CollectiveMainloopFwdSm90ILi2EN4cute5tupleIJNS5_1CILi1EEES8_S8_EEENS6_IJNS7_ILi192EEENS7_ILi128EEENS7_ILi64EEEEEELi64ENS_6half_tEfNS_4arch4Sm90ELb0ELb1ELb0ELb1ELb0ELb1ELb0ELb1ELb1ELb0ELb0ELb0EEENS1_21CollectiveEpilogueFwdINS6_IJSA_SC_SB_EEES9_SE_SG_Li384ELb1ELb0ELb0ELb0EEENS1_36VarlenDynamicPersistentTileSchedulerILi192ELi128ELi384ELi32ELb0ELb0ELb1ELb1ELb0ELb1EEEEEEEEEvNT_6ParamsE)
        /*0050*/ 	.word	0x00000080


	//----- nvinfo : EIATTR_FRAME_SIZE
	.align		4
.L_35:
        /*0054*/ 	.byte	0x04, 0x11
        /*0056*/ 	.short	(.L_37 - .L_36)
	.align		4
.L_36:
        /*0058*/ 	.word	index@(_ZN7cutlass13device_kernelIN5flash11enable_sm90INS1_16FlashAttnFwdSm90INS1_25CollectiveMainloopFwdSm90ILi2EN4cute5tupleIJNS5_1CILi1EEES8_S8_EEENS6_IJNS7_ILi192EEENS7_ILi128EEENS7_ILi64EEEEEELi64ENS_6half_tEfNS_4arch4Sm90ELb0ELb1ELb0ELb1ELb0ELb1ELb0ELb1ELb1ELb0ELb0ELb0EEENS1_21CollectiveEpilogueFwdINS6_IJSA_SC_SB_EEES9_SE_SG_Li384ELb1ELb0ELb0ELb0EEENS1_36VarlenDynamicPersistentTileSchedulerILi192ELi128ELi384ELi32ELb0ELb0ELb1ELb1ELb0ELb1EEEEEEEEEvNT_6ParamsE)
        /*005c*/ 	.word	0x00000048


	//----- nvinfo : EIATTR_REGCOUNT
	.align		4
.L_37:
        /*0060*/ 	.byte	0x04, 0x2f
        /*0062*/ 	.short	(.L_39 - .L_38)
	.align		4
.L_38:
        /*0064*/ 	.word	index@(_ZN7cutlass13device_kernelIN5flash11enable_sm90INS1_16FlashAttnFwdSm90INS1_25CollectiveMainloopFwdSm90ILi2EN4cute5tupleIJNS5_1CILi1EEES8_S8_EEENS6_IJNS7_ILi192EEENS7_ILi128EEENS7_ILi64EEEEEELi64ENS_6half_tEfNS_4arch4Sm90ELb0ELb1ELb0ELb1ELb0ELb0ELb0ELb1ELb1ELb0ELb0ELb0EEENS1_21CollectiveEpilogueFwdINS6_IJSA_SC_SB_EEES9_SE_SG_Li384ELb1ELb0ELb0ELb0EEENS1_36VarlenDynamicPersistentTileSchedulerILi192ELi128ELi384ELi32ELb0ELb0ELb1ELb1ELb0ELb1EEEEEEEEEvNT_6ParamsE)
        /*0068*/ 	.word	0x00000080


	//----- nvinfo : EIATTR_FRAME_SIZE
	.align		4
.L_39:
        /*006c*/ 	.byte	0x04, 0x11
        /*006e*/ 	.short	(.L_41 - .L_40)
	.align		4
.L_40:
        /*0070*/ 	.word	index@(_ZN7cutlass13device_kernelIN5flash11enable_sm90INS1_16FlashAttnFwdSm90INS1_25CollectiveMainloopFwdSm90ILi2EN4cute5tupleIJNS5_1CILi1EEES8_S8_EEENS6_IJNS7_ILi192EEENS7_ILi128EEENS7_ILi64EEEEEELi64ENS_6half_tEfNS_4arch4Sm90ELb0ELb1ELb0ELb1ELb0ELb0ELb0ELb1ELb1ELb0ELb0ELb0EEENS1_21CollectiveEpilogueFwdINS6_IJSA_SC_SB_EEES9_SE_SG_Li384ELb1ELb0ELb0ELb0EEENS1_36VarlenDynamicPersistentTileSchedulerILi192ELi128ELi384ELi32ELb0ELb0ELb1ELb1ELb0ELb1EEEEEEEEEvNT_6ParamsE)
        /*0074*/ 	.word	0x00000010


	//----- nvinfo : EIATTR_REGCOUNT
	.align		4
.L_41:
        /*0078*/ 	.byte	0x04, 0x2f
        /*007a*/ 	.short	(.L_43 - .L_42)
	.align		4
.L_42:
        /*007c*/ 	.word	index@(_ZN7cutlass13device_kernelIN5flash11enable_sm90INS1_16FlashAttnFwdSm90INS1_25CollectiveMainloopFwdSm90ILi2EN4cute5tupleIJNS5_1CILi1EEES8_S8_EEENS6_IJNS7_ILi192EEENS7_ILi128EEENS7_ILi64EEEEEELi64ENS_6half_tEfNS_4arch4Sm90ELb0ELb1ELb0ELb0ELb0ELb0ELb0ELb1ELb1ELb0ELb0ELb0EEENS1_21CollectiveEpilogueFwdINS6_IJSA_SC_SB_EEES9_SE_SG_Li384ELb0ELb0ELb0ELb0EEENS1_30DynamicPersistentTileSchedulerILi384ELi32ELb0ELb0ELb1EEEEEEEEEvNT_6ParamsE)
        /*0080*/ 	.word	0x00000080


	//----- nvinfo : EIATTR_FRAME_SIZE
	.align		4
.L_43:
        /*0084*/ 	.byte	0x04, 0x11
        /*0086*/ 	.short	(.L_45 - .L_44)
	.align		4
.L_44:
        /*0088*/ 	.word	index@(_ZN7cutlass13device_kernelIN5flash11enable_sm90INS1_16FlashAttnFwdSm90INS1_25CollectiveMainloopFwdSm90ILi2EN4cute5tupleIJNS5_1CILi1EEES8_S8_EEENS6_IJNS7_ILi192EEENS7_ILi128EEENS7_ILi64EEEEEELi64ENS_6half_tEfNS_4arch4Sm90ELb0ELb1ELb0ELb0ELb0ELb0ELb0ELb1ELb1ELb0ELb0ELb0EEENS1_21CollectiveEpilogueFwdINS6_IJSA_SC_SB_EEES9_SE_SG_Li384ELb0ELb0ELb0ELb0EEENS1_30DynamicPersistentTileSchedulerILi384ELi32ELb0ELb0ELb1EEEEEEEEEvNT_6ParamsE)
        /*008c*/ 	.word	0x00000000


	//----- nvinfo : EIATTR_REGCOUNT
	.align		4
.L_45:
        /*0090*/ 	.byte	0x04, 0x2f
        /*0092*/ 	.short	(.L_47 - .L_46)
	.align		4
.L_46:
        /*0094*/ 	.word	index@(_ZN7cutlass13device_kernelIN5flash11enable_sm90INS1_16FlashAttnFwdSm90INS1_25CollectiveMainloopFwdSm90ILi2EN4cute5tupleIJNS5_1CILi1EEES8_S8_EEENS6_IJNS7_ILi192EEESA_NS7_ILi64EEEEEELi64ENS_6half_tEfNS_4arch4Sm90ELb0ELb0ELb0ELb1ELb0ELb1ELb0ELb0ELb1ELb0ELb0ELb0EEENS1_21CollectiveEpilogueFwdINS6_IJSA_SB_SA_EEES9_SD_SF_Li384ELb1ELb0ELb0ELb0EEENS1_36VarlenDynamicPersistentTileSchedulerILi192ELi192ELi384ELi32ELb0ELb0ELb1ELb0ELb1ELb1EEEEEEEEEvNT_6ParamsE)
        /*0098*/ 	.word	0x00000080


	//----- nvinfo : EIATTR_FRAME_SIZE
	.align		4
.L_47:
        /*009c*/ 	.byte	0x04, 0x11
        /*009e*/ 	.short	(.L_49 - .L_48)
	.align		4
.L_48:
        /*00a0*/ 	.word	index@(_ZN7cutlass13device_kernelIN5flash11enable_sm90INS1_16FlashAttnFwdSm90INS1_25CollectiveMainloopFwdSm90ILi2EN4cute5tupleIJNS5_1CILi1EEES8_S8_EEENS6_IJNS7_ILi192EEESA_NS7_ILi64EEEEEELi64ENS_6half_tEfNS_4arch4Sm90ELb0ELb0ELb0ELb1ELb0ELb1ELb0ELb0ELb1ELb0ELb0ELb0EEENS1_21CollectiveEpilogueFwdINS6_IJSA_SB_SA_EEES9_SD_SF_Li384ELb1ELb0ELb0ELb0EEENS1_36VarlenDynamicPersistentTileSchedulerILi192ELi192ELi384ELi32ELb0ELb0ELb1ELb0ELb1ELb1EEEEEEEEEvNT_6ParamsE)
        /*00a4*/ 	.word	0x00000060


	//----- nvinfo : EIATTR_REGCOUNT
	.align		4
.L_49:
        /*00a8*/ 	.byte	0x04, 0x2f
        /*00aa*/ 	.short	(.L_51 - .L_50)
	.align		4
.L_50:
        /*00ac*/ 	.word	index@(_ZN7cutlass13device_kernelIN5flash11enable_sm90INS1_16FlashAttnFwdSm90INS1_25CollectiveMainloopFwdSm90ILi2EN4cute5tupleIJNS5_1CILi1EEES8_S8_EEENS6_IJNS7_ILi192EEESA_NS7_ILi64EEEEEELi64ENS_6half_tEfNS_4arch4Sm90ELb0ELb0ELb0ELb1ELb0ELb0ELb0ELb0ELb1ELb0ELb0ELb0EEENS1_21CollectiveEpilogueFwdINS6_IJSA_SB_SA_EEES9_SD_SF_Li384ELb1ELb0ELb0ELb0EEENS1_36VarlenDynamicPersistentTileSchedulerILi192ELi192ELi384ELi32ELb0ELb0ELb1ELb0ELb1ELb1EEEEEEEEEvNT_6ParamsE)
        /*00b0*/ 	.word	0x00000080


	//----- nvinfo : EIATTR_FRAME_SIZE
	.align		4
.L_51:
        /*00b4*/ 	.byte	0x04, 0x11
        /*00b6*/ 	.short	(.L_53 - .L_52)
	.align		4
.L_52:
        /*00b8*/ 	.word	index@(_ZN7cutlass13device_kernelIN5flash11enable_sm90INS1_16FlashAttnFwdSm90INS1_25CollectiveMainloopFwdSm90ILi2EN4cute5tupleIJNS5_1CILi1EEES8_S8_EEENS6_IJNS7_ILi192EEESA_NS7_ILi64EEEEEELi64ENS_6half_tEfNS_4arch4Sm90ELb0ELb0ELb0ELb1ELb0ELb0ELb0ELb0ELb1ELb0ELb0ELb0EEENS1_21CollectiveEpilogueFwdINS6_IJSA_SB_SA_EEES9_SD_SF_Li384ELb1ELb0ELb0ELb0EEENS1_36VarlenDynamicPersistentTileSchedulerILi192ELi192ELi384ELi32ELb0ELb0ELb1ELb0ELb1ELb1EEEEEEEEEvNT_6ParamsE)
        /*00bc*/ 	.word	0x00000020


	//----- nvinfo : EIATTR_REGCOUNT
	.align		4
.L_53:
        /*00c0*/ 	.byte	0x04, 0x2f
        /*00c2*/ 	.short	(.L_55 - .L_54)
	.align		4
.L_54:
        /*00c4*/ 	.word	index@(_ZN7cutlass13device_kernelIN5flash11enable_sm90INS1_16FlashAttnFwdSm90INS1_25CollectiveMainloopFwdSm90ILi2EN4cute5tupleIJNS5_1CILi1EEES8_S8_EEENS6_IJNS7_ILi192EEESA_NS7_ILi64EEEEEELi64ENS_6half_tEfNS_4arch4Sm90ELb0ELb0ELb0ELb0ELb0ELb0ELb0ELb0ELb1ELb0ELb0ELb0EEENS1_21CollectiveEpilogueFwdINS6_IJSA_SB_SA_EEES9_SD_SF_Li384ELb0ELb0ELb0ELb0EEENS1_29StaticPersistentTileSchedulerILb0EEEEEEEEEvNT_6ParamsE)
        /*00c8*/ 	.word	0x00000080


	//----- nvinfo : EIATTR_FRAME_SIZE
	.align		4
.L_55:
        /*00cc*/ 	.byte	0x04, 0x11
        /*00ce*/ 	.short	(.L_57 - .L_56)
	.align		4
.L_56:
        /*00d0*/ 	.word	index@(_ZN7cutlass13device_kernelIN5flash11enable_sm90INS1_16FlashAttnFwdSm90INS1_25CollectiveMainloopFwdSm90ILi2EN4cute5tupleIJNS5_1CILi1EEES8_S8_EEENS6_IJNS7_ILi192EEESA_NS7_ILi64EEEEEELi64ENS_6half_tEfNS_4arch4Sm90ELb0ELb0ELb0ELb0ELb0ELb0ELb0ELb0ELb1ELb0ELb0ELb0EEENS1_21CollectiveEpilogueFwdINS6_IJSA_SB_SA_EEES9_SD_SF_Li384ELb0ELb0ELb0ELb0EEENS1_29StaticPersistentTileSchedulerILb0EEEEEEEEEvNT_6ParamsE)
        /*00d4*/ 	.word	0x00000018


	//----- nvinfo : EIATTR_MIN_STACK_SIZE
	.align		4
.L_57:
        /*00d8*/ 	.byte	0x04, 0x12
        /*00da*/ 	.short	(.L_59 - .L_58)
	.align		4
.L_58:
        /*00dc*/ 	.word	index@(_ZN7cutlass13device_kernelIN5flash11enable_sm90INS1_16FlashAttnFwdSm90INS1_25CollectiveMainloopFwdSm90ILi2EN4cute5tupleIJNS5_1CILi1EEES8_S8_EEENS6_IJNS7_ILi192EEESA_NS7_ILi64EEEEEELi64ENS_6half_tEfNS_4arch4Sm90ELb0ELb0ELb0ELb0ELb0ELb0ELb0ELb0ELb1ELb0ELb0ELb0EEENS1_21CollectiveEpilogueFwdINS6_IJSA_SB_SA_EEES9_SD_SF_Li384ELb0ELb0ELb0ELb0EEENS1_29StaticPersistentTileSchedulerILb0EEEEEEEEEvNT_6ParamsE)
        /*00e0*/ 	.word	0x00000018


	//----- nvinfo : EIATTR_MIN_STACK_SIZE
	.align		4
.L_59:
        /*00e4*/ 	.byte	0x04, 0x12
        /*00e6*/ 	.short	(.L_61 - .L_60)
	.align		4
.L_60:
        /*00e8*/ 	.word	index@(_ZN7cutlass13device_kernelIN5flash11enable_sm90INS1_16FlashAttnFwdSm90INS1_25CollectiveMainloopFwdSm90ILi2EN4cute5tupleIJNS5_1CILi1EEES8_S8_EEENS6_IJNS7_ILi192EEESA_NS7_ILi64EEEEEELi64ENS_6half_tEfNS_4arch4Sm90ELb0ELb0ELb0ELb1ELb0ELb0ELb0ELb0ELb1ELb0ELb0ELb0EEENS1_21CollectiveEpilogueFwdINS6_IJSA_SB_SA_EEES9_SD_SF_Li384ELb1ELb0ELb0ELb0EEENS1_36VarlenDynamicPersistentTileSchedulerILi192ELi192ELi384ELi32ELb0ELb0ELb1ELb0ELb1ELb1EEEEEEEEEvNT_6ParamsE)
        /*00ec*/ 	.word	0x00000020


	//----- nvinfo : EIATTR_MIN_STACK_SIZE
	.align		4
.L_61:
        /*00f0*/ 	.byte	0x04, 0x12
        /*00f2*/ 	.short	(.L_63 - .L_62)
	.align		4
.L_62:
        /*00f4*/ 	.word	index@(_ZN7cutlass13device_kernelIN5flash11enable_sm90INS1_16FlashAttnFwdSm90INS1_25CollectiveMainloopFwdSm90ILi2EN4cute5tupleIJNS5_1CILi1EEES8_S8_EEENS6_IJNS7_ILi192EEESA_NS7_ILi64EEEEEELi64ENS_6half_tEfNS_4arch4Sm90ELb0ELb0ELb0ELb1ELb0ELb1ELb0ELb0ELb1ELb0ELb0ELb0EEENS1_21CollectiveEpilogueFwdINS6_IJSA_SB_SA_EEES9_SD_SF_Li384ELb1ELb0ELb0ELb0EEENS1_36VarlenDynamicPersistentTileSchedulerILi192ELi192ELi384ELi32ELb0ELb0ELb1ELb0ELb1ELb1EEEEEEEEEvNT_6ParamsE)
        /*00f8*/ 	.word	0x00000060


	//----- nvinfo : EIATTR_MIN_STACK_SIZE
	.align		4
.L_63:
        /*00fc*/ 	.byte	0x04, 0x12
        /*00fe*/ 	.short	(.L_65 - .L_64)
	.align		4
.L_64:
        /*0100*/ 	.word	index@(_ZN7cutlass13device_kernelIN5flash11enable_sm90INS1_16FlashAttnFwdSm90INS1_25CollectiveMainloopFwdSm90ILi2EN4cute5tupleIJNS5_1CILi1EEES8_S8_EEENS6_IJNS7_ILi192EEENS7_ILi128EEENS7_ILi64EEEEEELi64ENS_6half_tEfNS_4arch4Sm90ELb0ELb1ELb0ELb0ELb0ELb0ELb0ELb1ELb1ELb0ELb0ELb0EEENS1_21CollectiveEpilogueFwdINS6_IJSA_SC_SB_EEES9_SE_SG_Li384ELb0ELb0ELb0ELb0EEENS1_30DynamicPersistentTileSchedulerILi384ELi32ELb0ELb0ELb1EEEEEEEEEvNT_6ParamsE)
        /*0104*/ 	.word	0x00000000


	//----- nvinfo : EIATTR_MIN_STACK_SIZE
	.align		4
.L_65:
        /*0108*/ 	.byte	0x04, 0x12
        /*010a*/ 	.short	(.L_67 - .L_66)
	.align		4
.L_66:
        /*010c*/ 	.word	index@(_ZN7cutlass13device_kernelIN5flash11enable_sm90INS1_16FlashAttnFwdSm90INS1_25CollectiveMainloopFwdSm90ILi2EN4cute5tupleIJNS5_1CILi1EEES8_S8_EEENS6_IJNS7_ILi192EEENS7_ILi128EEENS7_ILi64EEEEEELi64ENS_6half_tEfNS_4arch4Sm90ELb0ELb1ELb0ELb1ELb0ELb0ELb0ELb1ELb1ELb0ELb0ELb0EEENS1_21CollectiveEpilogueFwdINS6_IJSA_SC_SB_EEES9_SE_SG_Li384ELb1ELb0ELb0ELb0EEENS1_36VarlenDynamicPersistentTileSchedulerILi192ELi128ELi384ELi32ELb0ELb0ELb1ELb1ELb0ELb1EEEEEEEEEvNT_6ParamsE)
        /*0110*/ 	.word	0x00000010


	//----- nvinfo : EIATTR_MIN_STACK_SIZE
	.align		4
.L_67:
        /*0114*/ 	.byte	0x04, 0x12
        /*0116*/ 	.short	(.L_69 - .L_68)
	.align		4
.L_68:
        /*0118*/ 	.word	index@(_ZN7cutlass13device_kernelIN5flash11enable_sm90INS1_16FlashAttnFwdSm90INS1_25CollectiveMainloopFwdSm90ILi2EN4cute5tupleIJNS5_1CILi1EEES8_S8_EEENS6_IJNS7_ILi192EEENS7_ILi128EEENS7_ILi64EEEEEELi64ENS_6half_tEfNS_4arch4Sm90ELb0ELb1ELb0ELb1ELb0ELb1ELb0ELb1ELb1ELb0ELb0ELb0EEENS1_21CollectiveEpilogueFwdINS6_IJSA_SC_SB_EEES9_SE_SG_Li384ELb1ELb0ELb0ELb0EEENS1_36VarlenDynamicPersistentTileSchedulerILi192ELi128ELi384ELi32ELb0ELb0ELb1ELb1ELb0ELb1EEEEEEEEEvNT_6ParamsE)
        /*011c*/ 	.word	0x00000048


	//----- nvinfo : EIATTR_MIN_STACK_SIZE
	.align		4
.L_69:
        /*0120*/ 	.byte	0x04, 0x12
        /*0122*/ 	.short	(.L_71 - .L_70)
	.align		4
.L_70:
        /*0124*/ 	.word	index@(_ZN7cutlass13device_kernelIN5flash11enable_sm90INS1_16FlashAttnFwdSm90INS1_25CollectiveMainloopFwdSm90ILi2EN4cute5tupleIJNS5_1CILi1EEES8_S8_EEENS6_IJNS7_ILi192EEENS7_ILi128EEENS7_ILi64EEEEEELi64ENS_6half_tEfNS_4arch4Sm90ELb1ELb0ELb0ELb0ELb0ELb0ELb0ELb1ELb1ELb0ELb0ELb0EEENS1_21CollectiveEpilogueFwdINS6_IJSA_SC_SB_EEES9_SE_SG_Li384ELb0ELb0ELb0ELb0EEENS1_30DynamicPersistentTileSchedulerILi384ELi32ELb0ELb0ELb1EEEEEEEEEvNT_6ParamsE)
        /*0128*/ 	.word	0x00000000


	//----- nvinfo : EIATTR_MIN_STACK_SIZE
	.align		4
.L_71:
        /*012c*/ 	.byte	0x04, 0x12
        /*012e*/ 	.short	(.L_73 - .L_72)
	.align		4
.L_72:
        /*0130*/ 	.word	index@(_ZN7cutlass13device_kernelIN5flash11enable_sm90INS1_16FlashAttnFwdSm90INS1_25CollectiveMainloopFwdSm90ILi2EN4cute5tupleIJNS5_1CILi1EEES8_S8_EEENS6_IJNS7_ILi192EEENS7_ILi128EEENS7_ILi64EEEEEELi64ENS_6half_tEfNS_4arch4Sm90ELb1ELb0ELb0ELb1ELb0ELb0ELb0ELb1ELb1ELb0ELb0ELb0EEENS1_21CollectiveEpilogueFwdINS6_IJSA_SC_SB_EEES9_SE_SG_Li384ELb1ELb0ELb0ELb0EEENS1_36VarlenDynamicPersistentTileSchedulerILi192ELi128ELi384ELi32ELb0ELb0ELb1ELb1ELb1ELb1EEEEEEEEEvNT_6ParamsE)
        /*0134*/ 	.word	0x00000010


	//----- nvinfo : EIATTR_MIN_STACK_SIZE
	.align		4
.L_73:
        /*0138*/ 	.byte	0x04, 0x12
        /*013a*/ 	.short	(.L_75 - .L_74)
	.align		4
.L_74:
        /*013c*/ 	.word	index@(_ZN7cutlass13device_kernelIN5flash11enable_sm90INS1_16FlashAttnFwdSm90INS1_25CollectiveMainloopFwdSm90ILi2EN4cute5tupleIJNS5_1CILi1EEES8_S8_EEENS6_IJNS7_ILi192EEENS7_ILi128EEENS7_ILi64EEEEEELi64ENS_6half_tEfNS_4arch4Sm90ELb1ELb0ELb0ELb1ELb0ELb1ELb0ELb1ELb1ELb0ELb0ELb0EEENS1_21CollectiveEpilogueFwdINS6_IJSA_SC_SB_EEES9_SE_SG_Li384ELb1ELb0ELb0ELb0EEENS1_36VarlenDynamicPersistentTileSchedulerILi192ELi128ELi384ELi32ELb0ELb0ELb1ELb1ELb1ELb1EEEEEEEEEvNT_6ParamsE)
        /*0140*/ 	.word	0x00000048
.L_75:


//--------------------- .nv.compat                --------------------------
	.section	.nv.compat,"",@"SHT_CUDA_COMPAT_INFO"
	.align	4
        /*0000*/ 	.byte	0x02, 0x09, 0x01, 0x00, 0x02, 0x02, 0x04, 0x00, 0x02, 0x05, 0x05, 0x00, 0x03, 0x07, 0x01, 0x01
        /*0010*/ 	.byte	0x02, 0x03, 0x01, 0x00, 0x02, 0x06, 0x01, 0x00, 0x04, 0x0b, 0x08, 0x00, 0x00, 0x00, 0x00, 0x00
        /*0020*/ 	.byte	0x00, 0x00, 0x00, 0x00


//--------------------- .nv.info._ZN7cutlass13device_kernelIN5flash11enable_sm90INS1_16FlashAttnFwdSm90INS1_25CollectiveMainloopFwdSm90ILi2EN4cute5tupleIJNS5_1CILi1EEES8_S8_EEENS6_IJNS7_ILi192EEESA_NS7_ILi64EEEEEELi64ENS_6half_tEfNS_4arch4Sm90ELb0ELb0ELb0ELb0ELb0ELb0ELb0ELb0ELb1ELb0ELb0ELb0EEENS1_21CollectiveEpilogueFwdINS6_IJSA_SB_SA_EEES9_SD_SF_Li384ELb0ELb0ELb0ELb0EEENS1_29StaticPersistentTileSchedulerILb0EEEEEEEEEvNT_6ParamsE --------------------------
	.section	.nv.info._ZN7cutlass13device_kernelIN5flash11enable_sm90INS1_16FlashAttnFwdSm90INS1_25CollectiveMainloopFwdSm90ILi2EN4cute5tupleIJNS5_1CILi1EEES8_S8_EEENS6_IJNS7_ILi192EEESA_NS7_ILi64EEEEEELi64ENS_6half_tEfNS_4arch4Sm90ELb0ELb0ELb0ELb0ELb0ELb0ELb0ELb0ELb1ELb0ELb0ELb0EEENS1_21CollectiveEpilogueFwdINS6_IJSA_SB_SA_EEES9_SD_SF_Li384ELb0ELb0ELb0ELb0EEENS1_29StaticPersistentTileSchedulerILb0EEEEEEEEEvNT_6ParamsE,"",@"SHT_CUDA_INFO"
	.sectionflags	@""
	.align	4


	//----- nvinfo : EIATTR_CUDA_API_VERSION
	.align		4
        /*0000*/ 	.byte	0x04, 0x37
        /*0002*/ 	.short	(.L_77 - .L_76)
.L_76:
        /*0004*/ 	.word	0x00000082


	//----- nvinfo : EIATTR_KPARAM_INFO
	.align		4
.L_77:
        /*0008*/ 	.byte	0x04, 0x17
        /*000a*/ 	.short	(.L_79 - .L_78)
.L_78:
        /*000c*/ 	.word	0x00000000
        /*0010*/ 	.short	0x0000
        /*0012*/ 	.short	0x0070
        /*0014*/ 	.byte	0x00, 0xf0, 0x01, 0x2e


	//----- nvinfo : EIATTR_SPARSE_MMA_MASK
	.align		4
.L_79:
        /*0018*/ 	.byte	0x03, 0x50
        /*001a*/ 	.short	0x0000


	//----- nvinfo : EIATTR_MAXREG_COUNT
	.align		4
        /*001c*/ 	.byte	0x03, 0x1b
        /*001e*/ 	.short	0x0080


	//----- nvinfo : EIATTR_NUM_BARRIERS
	.align		4
        /*0020*/ 	.byte	0x02, 0x4c
        /*0022*/ 	.byte	0x10
	.zero		1


	//----- nvinfo : EIATTR_EXTERNS
	.align		4
        /*0024*/ 	.byte	0x04, 0x0f
        /*0026*/ 	.short	(.L_81 - .L_80)


	//   ....[0]....
	.align		4
.L_80:
        /*0028*/ 	.word	index@(__assertfail)


	//----- nvinfo : EIATTR_ANNOTATIONS
	.align		4
.L_81:
        /*002c*/ 	.byte	0x04, 0x55
        /*002e*/ 	.short	(.L_83 - .L_82)


	//   ....[0]....
.L_82:
        /*0030*/ 	.word	0x00000001
        /*0034*/ 	.byte	0x50, 0x09, 0x00, 0x00, 0x01, 0x00, 0x00, 0x00, 0x30, 0x0b, 0x00, 0x00, 0x01, 0x00, 0x00, 0x00
        /*0044*/ 	.byte	0x60, 0x0b, 0x00, 0x00, 0x01, 0x00, 0x00, 0x00, 0xc0, 0x0d, 0x00, 0x00, 0x01, 0x00, 0x00, 0x00
        /*0054*/ 	.byte	0xe0, 0x0d, 0x00, 0x00, 0x01, 0x00, 0x00, 0x00, 0xf0, 0x0d, 0x00, 0x00, 0x01, 0x00, 0x00, 0x00
        /*0064*/ 	.byte	0x90, 0x12, 0x00, 0x00, 0x01, 0x00, 0x00, 0x00, 0x70, 0x14, 0x00, 0x00, 0x01, 0x00, 0x00, 0x00
        /*0074*/ 	.byte	0x80, 0x6b, 0x00, 0x00, 0x01, 0x00, 0x00, 0x00, 0xa0, 0x6b, 0x00, 0x00, 0x01, 0x00, 0x00, 0x00
        /*0084*/ 	.byte	0xd0, 0x7b, 0x00, 0x00, 0x01, 0x00, 0x00, 0x00, 0x60, 0x7c, 0x00, 0x00, 0x01, 0x00, 0x00, 0x00
        /*0094*/ 	.byte	0x20, 0xa0, 0x00, 0x00


	//----- nvinfo : EIATTR_MERCURY_ISA_VERSION
	.align		4
.L_83:
        /*0098*/ 	.byte	0x03, 0x5f
        /*009a*/ 	.short	0x0101


	//----- nvinfo : EIATTR_INT_WARP_WIDE_INSTR_OFFSETS
	.align		4
        /*009c*/ 	.byte	0x04, 0x31
        /*009e*/ 	.short	(.L_85 - .L_84)


	//   ....[0]....
.L_84:
        /*00a0*/ 	.word	0x00000180


	//   ....[1]....
        /*00a4*/ 	.word	0x000001c0


	//   ....[2]....
        /*00a8*/ 	.word	0x00000250


	//   ....[3]....
        /*00ac*/ 	.word	0x000083e0


	//   ....[4]....
        /*00b0*/ 	.word	0x00008460


	//----- nvinfo : EIATTR_COOP_GROUP_MASK_REGIDS
	.align		4
.L_85:
        /*00b4*/ 	.byte	0x04, 0x29
        /*00b6*/ 	.short	(.L_87 - .L_86)


	//   ....[0]....
.L_86:
        /*00b8*/ 	.word	0xffffffff


	//   ....[1]....
        /*00bc*/ 	.word	0xffffffff


	//   ....[2]....
        /*00c0*/ 	.word	0xffffffff


	//   ....[3]....
        /*00c4*/ 	.word	0xffffffff


	//   ....[4]....
        /*00c8*/ 	.word	0xffffffff


	//   ....[5]....
        /*00cc*/ 	.word	0xffffffff


	//   ....[6]....
        /*00d0*/ 	.word	0xffffffff


	//   ....[7]....
        /*00d4*/ 	.word	0xffffffff


	//   ....[8]....
        /*00d8*/ 	.word	0xffffffff


	//   ....[9]....
        /*00dc*/ 	.word	0xffffffff


	//   ....[10]....
        /*00e0*/ 	.word	0xffffffff


	//   ....[11]....
        /*00e4*/ 	.word	0xffffffff


	//   ....[12]....
        /*00e8*/ 	.word	0xffffffff


	//   ....[13]....
        /*00ec*/ 	.word	0xffffffff


	//   ....[14]....
        /*00f0*/ 	.word	0xffffffff


	//   ....[15]....
        /*00f4*/ 	.word	0xffffffff


	//   ....[16]....
        /*00f8*/ 	.word	0xffffffff


	//   ....[17]....
        /*00fc*/ 	.word	0xffffffff


	//   ....[18]....
        /*0100*/ 	.word	0xffffffff


	//   ....[19]....
        /*0104*/ 	.word	0xffffffff


	//   ....[20]....
        /*0108*/ 	.word	0xffffffff


	//   ....[21]....
        /*010c*/ 	.word	0xffffffff


	//   ....[22]....
        /*0110*/ 	.word	0xffffffff


	//   ....[23]....
        /*0114*/ 	.word	0xffffffff


	//   ....[24]....
        /*0118*/ 	.word	0xffffffff


	//   ....[25]....
        /*011c*/ 	.word	0x0500000f


	//   ....[26]....
        /*0120*/ 	.word	0x0500000f


	//----- nvinfo : EIATTR_COOP_GROUP_INSTR_OFFSETS
	.align		4
.L_87:
        /*0124*/ 	.byte	0x04, 0x28
        /*0126*/ 	.short	(.L_89 - .L_88)


	//   ....[0]....
.L_88:
        /*0128*/ 	.word	0x00000060


	//   ....[1]....
        /*012c*/ 	.word	0x00000190


	//   ....[2]....
        /*0130*/ 	.word	0x00000230


	//   ....[3]....
        /*0134*/ 	.word	0x000003c0


	//   ....[4]....
        /*0138*/ 	.word	0x00000520


	//   ....[5]....
        /*013c*/ 	.word	0x00000640


	//   ....[6]....
        /*0140*/ 	.word	0x000007a0


	//   ....[7]....
        /*0144*/ 	.word	0x00001100


	//   ....[8]....
        /*0148*/ 	.word	0x000024c0


	//   ....[9]....
        /*014c*/ 	.word	0x000025c0


	//   ....[10]....
        /*0150*/ 	.word	0x00002a80


	//   ....[11]....
        /*0154*/ 	.word	0x00002ba0


	//   ....[12]....
        /*0158*/ 	.word	0x00003f30


	//   ....[13]....
        /*015c*/ 	.word	0x00004920


	//   ....[14]....
        /*0160*/ 	.word	0x00004960


	//   ....[15]....
        /*0164*/ 	.word	0x00005440


	//   ....[16]....
        /*0168*/ 	.word	0x00005510


	//   ....[17]....
        /*016c*/ 	.word	0x00006a80


	//   ....[18]....
        /*0170*/ 	.word	0x00006be0


	//   ....[19]....
        /*0174*/ 	.word	0x00006c20


	//   ....[20]....
        /*0178*/ 	.word	0x00006db0


	//   ....[21]....
        /*017c*/ 	.word	0x00006df0


	//   ....[22]....
        /*0180*/ 	.word	0x00007930


	//   ....[23]....
        /*0184*/ 	.word	0x00007cc0


	//   ....[24]....
        /*0188*/ 	.word	0x00009fa0


	//   ....[25]....
        /*018c*/ 	.word	0x0000a480


	//   ....[26]....
        /*0190*/ 	.word	0x0000a8f0


	//----- nvinfo : EIATTR_REG_RECONFIG
	.align		4
.L_89:
        /*0194*/ 	.byte	0x01, 0x54
	.zero		2


	//----- nvinfo : EIATTR_SYSCALL_OFFSETS
	.align		4
        /*0198*/ 	.byte	0x04, 0x46
        /*019a*/ 	.short	(.L_91 - .L_90)


	//   ....[0]....
.L_90:
        /*019c*/ 	.word	0x00001280


	//   ....[1]....
        /*01a0*/ 	.word	0x000080e0


	//   ....[2]....
        /*01a4*/ 	.word	0x00008210


	//   ....[3]....
        /*01a8*/ 	.word	0x00008310


	//----- nvinfo : EIATTR_MBARRIER_INSTR_OFFSETS
	.align		4
.L_91:
        /*01ac*/ 	.byte	0x04, 0x39
        /*01ae*/ 	.short	(.L_93 - .L_92)


	//   ....[0]....
.L_92:
        /*01b0*/ 	.word	0x00000270
        /*01b4*/ 	.word	0x000000ff
        /*01b8*/ 	.word	0x00030800
        /*01bc*/ 	.short	0x0100
        /*01be*/ 	.byte	0x06
	.zero		1


	//   ....[1]....
        /*01c0*/ 	.word	0x00000280
        /*01c4*/ 	.word	0x000000ff
        /*01c8*/ 	.word	0x00030820
        /*01cc*/ 	.short	0x0100
        /*01ce*/ 	.byte	0x06
	.zero		1


	//   ....[2]....
        /*01d0*/ 	.word	0x00000370
        /*01d4*/ 	.word	0x000000ff
        /*01d8*/ 	.word	0x00030830
        /*01dc*/ 	.short	0x0100
        /*01de*/ 	.byte	0x08
	.zero		1


	//   ....[3]....
        /*01e0*/ 	.word	0x00000380
        /*01e4*/ 	.word	0x000000ff
        /*01e8*/ 	.word	0x00030840
        /*01ec*/ 	.short	0x0100
        /*01ee*/ 	.byte	0x08
	.zero		1


	//   ....[4]....
        /*01f0*/ 	.word	0x00000390
        /*01f4*/ 	.word	0x000000ff
        /*01f8*/ 	.word	0x00030838
        /*01fc*/ 	.short	0x0100
        /*01fe*/ 	.byte	0x08
	.zero		1


	//   ....[5]....
        /*0200*/ 	.word	0x000003a0
        /*0204*/ 	.word	0x000000ff
        /*0208*/ 	.word	0x00030848
        /*020c*/ 	.short	0x0100
        /*020e*/ 	.byte	0x08
	.zero		1


	//   ....[6]....
        /*0210*/ 	.word	0x000004d0
        /*0214*/ 	.word	0x000000ff
        /*0218*/ 	.word	0x00030850
        /*021c*/ 	.short	0x0100
        /*021e*/ 	.byte	0x08
	.zero		1


	//   ....[7]....
        /*0220*/ 	.word	0x000004e0
        /*0224*/ 	.word	0x000000ff
        /*0228*/ 	.word	0x00030860
        /*022c*/ 	.short	0x0100
        /*022e*/ 	.byte	0x08
	.zero		1


	//   ....[8]....
        /*0230*/ 	.word	0x000004f0
        /*0234*/ 	.word	0x000000ff
        /*0238*/ 	.word	0x00030858
        /*023c*/ 	.short	0x0100
        /*023e*/ 	.byte	0x08
	.zero		1


	//   ....[9]....
        /*0240*/ 	.word	0x00000500
        /*0244*/ 	.word	0x000000ff
        /*0248*/ 	.word	0x00030868
        /*024c*/ 	.short	0x0100
        /*024e*/ 	.byte	0x08
	.zero		1


	//   ....[10]....
        /*0250*/ 	.word	0x000005f0
        /*0254*/ 	.word	0x000000ff
        /*0258*/ 	.word	0x00030870
        /*025c*/ 	.short	0x0100
        /*025e*/ 	.byte	0x06
	.zero		1


	//   ....[11]....
        /*0260*/ 	.word	0x00000600
        /*0264*/ 	.word	0x000000ff
        /*0268*/ 	.word	0x00030880
        /*026c*/ 	.short	0x0100
        /*026e*/ 	.byte	0x06
	.zero		1


	//   ....[12]....
        /*0270*/ 	.word	0x00000610
        /*0274*/ 	.word	0x000000ff
        /*0278*/ 	.word	0x00030878
        /*027c*/ 	.short	0x0100
        /*027e*/ 	.byte	0x06
	.zero		1


	//   ....[13]....
        /*0280*/ 	.word	0x00000620
        /*0284*/ 	.word	0x000000ff
        /*0288*/ 	.word	0x00030888
        /*028c*/ 	.short	0x0100
        /*028e*/ 	.byte	0x06
	.zero		1


	//   ....[14]....
        /*0290*/ 	.word	0x00000750
        /*0294*/ 	.word	0x000000ff
        /*0298*/ 	.word	0x00030890
        /*029c*/ 	.short	0x0100
        /*029e*/ 	.byte	0x08
	.zero		1


	//   ....[15]....
        /*02a0*/ 	.word	0x00000760
        /*02a4*/ 	.word	0x000000ff
        /*02a8*/ 	.word	0x000308a0
        /*02ac*/ 	.short	0x0100
        /*02ae*/ 	.byte	0x08
	.zero		1


	//   ....[16]....
        /*02b0*/ 	.word	0x00000770
        /*02b4*/ 	.word	0x000000ff
        /*02b8*/ 	.word	0x00030898
        /*02bc*/ 	.short	0x0100
        /*02be*/ 	.byte	0x08
	.zero		1


	//   ....[17]....
        /*02c0*/ 	.word	0x00000780
        /*02c4*/ 	.word	0x000000ff
        /*02c8*/ 	.word	0x000308a8
        /*02cc*/ 	.short	0x0100
        /*02ce*/ 	.byte	0x08
	.zero		1


	//   ....[18]....
        /*02d0*/ 	.word	0x000008b0
        /*02d4*/ 	.word	0x000000ff
        /*02d8*/ 	.word	0x000308b0
        /*02dc*/ 	.short	0x0100
        /*02de*/ 	.byte	0x08
	.zero		1


	//   ....[19]....
        /*02e0*/ 	.word	0x000008c0
        /*02e4*/ 	.word	0x000000ff
        /*02e8*/ 	.word	0x000308c0
        /*02ec*/ 	.short	0x0100
        /*02ee*/ 	.byte	0x08
	.zero		1


	//   ....[20]....
        /*02f0*/ 	.word	0x000008d0
        /*02f4*/ 	.word	0x000000ff
        /*02f8*/ 	.word	0x000308b8
        /*02fc*/ 	.short	0x0100
        /*02fe*/ 	.byte	0x08
	.zero		1


	//   ....[21]....
        /*0300*/ 	.word	0x000008e0
        /*0304*/ 	.word	0x000000ff
        /*0308*/ 	.word	0x000308c8
        /*030c*/ 	.short	0x0100
        /*030e*/ 	.byte	0x08
	.zero		1


	//   ....[22]....
        /*0310*/ 	.word	0x000012d0
        /*0314*/ 	.word	0x000000ff
        /*0318*/ 	.word	0x00030800
        /*031c*/ 	.short	0x010a
        /*031e*/ 	.byte	0x28
	.zero		1


	//   ....[23]....
        /*0320*/ 	.word	0x00001350
        /*0324*/ 	.word	0x00000004
        /*0328*/ 	.word	0x00030830
        /*032c*/ 	.short	0x010a
        /*032e*/ 	.byte	0x3f
	.zero		1


	//   ....[24]....
        /*0330*/ 	.word	0x000013f0
        /*0334*/ 	.word	0x00000004
        /*0338*/ 	.word	0x00030830
        /*033c*/ 	.short	0x010a
        /*033e*/ 	.byte	0x3f
	.zero		1


	//   ....[25]....
        /*0340*/ 	.word	0x000025e0
        /*0344*/ 	.word	0x00000004
        /*0348*/ 	.word	0x00000000
        /*034c*/ 	.short	0x0101
        /*034e*/ 	.byte	0x3f
	.zero		1


	//   ....[26]....
        /*0350*/ 	.word	0x00004160
        /*0354*/ 	.word	0x000000ff
        /*0358*/ 	.word	0x00030830
        /*035c*/ 	.short	0x010a
        /*035e*/ 	.byte	0x07
	.zero		1


	//   ....[27]....
        /*0360*/ 	.word	0x000041a0
        /*0364*/ 	.word	0x000000ff
        /*0368*/ 	.word	0x00030830
        /*036c*/ 	.short	0x010a
        /*036e*/ 	.byte	0x07
	.zero		1


	//   ....[28]....
        /*0370*/ 	.word	0x000043c0
        /*0374*/ 	.word	0x000000ff
        /*0378*/ 	.word	0x00030850
        /*037c*/ 	.short	0x010a
        /*037e*/ 	.byte	0x07
	.zero		1


	//   ....[29]....
        /*0380*/ 	.word	0x00004400
        /*0384*/ 	.word	0x000000ff
        /*0388*/ 	.word	0x00030850
        /*038c*/ 	.short	0x010a
        /*038e*/ 	.byte	0x07
	.zero		1


	//   ....[30]....
        /*0390*/ 	.word	0x00005d30
        /*0394*/ 	.word	0x0000000f
        /*0398*/ 	.word	0x00000000
        /*039c*/ 	.short	0x0101
        /*039e*/ 	.byte	0x3f
	.zero		1


	//   ....[31]....
        /*03a0*/ 	.word	0x00005f00
        /*03a4*/ 	.word	0x0000000f
        /*03a8*/ 	.word	0x00000000
        /*03ac*/ 	.short	0x0101
        /*03ae*/ 	.byte	0x3f
	.zero		1


	//   ....[32]....
        /*03b0*/ 	.word	0x00006b00
        /*03b4*/ 	.word	0x000000ff
        /*03b8*/ 	.word	0x00030850
        /*03bc*/ 	.short	0x010a
        /*03be*/ 	.byte	0x0c
	.zero		1


	//   ....[33]....
        /*03c0*/ 	.word	0x00006b40
        /*03c4*/ 	.word	0x000000ff
        /*03c8*/ 	.word	0x00030850
        /*03cc*/ 	.short	0x010a
        /*03ce*/ 	.byte	0x0c
	.zero		1


	//   ....[34]....
        /*03d0*/ 	.word	0x00007670
        /*03d4*/ 	.word	0x0000000f
        /*03d8*/ 	.word	0x00000000
        /*03dc*/ 	.short	0x0101
        /*03de*/ 	.byte	0x3f
	.zero		1


	//   ....[35]....
        /*03e0*/ 	.word	0x00007bb0
        /*03e4*/ 	.word	0x000000ff
        /*03e8*/ 	.word	0x00000000
        /*03ec*/ 	.short	0x0101
        /*03ee*/ 	.byte	0x06
	.zero		1


	//   ....[36]....
        /*03f0*/ 	.word	0x000087a0
        /*03f4*/ 	.word	0x00000005
        /*03f8*/ 	.word	0x00030840
        /*03fc*/ 	.short	0x010a
        /*03fe*/ 	.byte	0x3f
	.zero		1


	//   ....[37]....
        /*0400*/ 	.word	0x00008a70
        /*0404*/ 	.word	0x00000013
        /*0408*/ 	.word	0x00030820
        /*040c*/ 	.short	0x010a
        /*040e*/ 	.byte	0x3f
	.zero		1


	//   ....[38]....
        /*0410*/ 	.word	0x00008d20
        /*0414*/ 	.word	0x00000003
        /*0418*/ 	.word	0x00030840
        /*041c*/ 	.short	0x010a
        /*041e*/ 	.byte	0x3f
	.zero		1


	//   ....[39]....
        /*0420*/ 	.word	0x00008ec0
        /*0424*/ 	.word	0x00000002
        /*0428*/ 	.word	0x00000060
        /*042c*/ 	.short	0x010a
        /*042e*/ 	.byte	0x3f
	.zero		1


	//   ....[40]....
        /*0430*/ 	.word	0x00009320
        /*0434*/ 	.word	0x00000003
        /*0438*/ 	.word	0x00030840
        /*043c*/ 	.short	0x010a
        /*043e*/ 	.byte	0x3f
	.zero		1


	//   ....[41]....
        /*0440*/ 	.word	0x000094c0
        /*0444*/ 	.word	0x00000002
        /*0448*/ 	.word	0x00000060
        /*044c*/ 	.short	0x010a
        /*044e*/ 	.byte	0x3f
	.zero		1


	//   ....[42]....
        /*0450*/ 	.word	0x00009880
        /*0454*/ 	.word	0x00000002
        /*0458*/ 	.word	0x00030840
        /*045c*/ 	.short	0x010a
        /*045e*/ 	.byte	0x3f
	.zero		1


	//   ....[43]....
        /*0460*/ 	.word	0x00009a30
        /*0464*/ 	.word	0x00000002
        /*0468*/ 	.word	0x00000060
        /*046c*/ 	.short	0x010a
        /*046e*/ 	.byte	0x3f
	.zero		1


	//   ....[44]....
        /*0470*/ 	.word	0x00009c90
        /*0474*/ 	.word	0x00000003
        /*0478*/ 	.word	0x00030860
        /*047c*/ 	.short	0x010a
        /*047e*/ 	.byte	0x3f
	.zero		1


	//   ....[45]....
        /*0480*/ 	.word	0x00009f20
        /*0484*/ 	.word	0x00000008
        /*0488*/ 	.word	0x00030820
        /*048c*/ 	.short	0x010a
        /*048e*/ 	.byte	0x3f
	.zero		1


	//   ....[46]....
        /*0490*/ 	.word	0x0000a0c0
        /*0494*/ 	.word	0x00000005
        /*0498*/ 	.word	0x00000000
        /*049c*/ 	.short	0x010a
        /*049e*/ 	.byte	0x3f
	.zero		1


	//   ....[47]....
        /*04a0*/ 	.word	0x0000a130
        /*04a4*/ 	.word	0x00000003
        /*04a8*/ 	.word	0x00000000
        /*04ac*/ 	.short	0x010a
        /*04ae*/ 	.byte	0x3f
	.zero		1


	//   ....[48]....
        /*04b0*/ 	.word	0x0000a190
        /*04b4*/ 	.word	0x00000005
        /*04b8*/ 	.word	0x00000000
        /*04bc*/ 	.short	0x010a
        /*04be*/ 	.byte	0x3f
	.zero		1


	//   ....[49]....
        /*04c0*/ 	.word	0x0000a1c0
        /*04c4*/ 	.word	0x00000003
        /*04c8*/ 	.word	0x00000000
        /*04cc*/ 	.short	0x010a
        /*04ce*/ 	.byte	0x3f
	.zero		1


	//   ....[50]....
        /*04d0*/ 	.word	0x0000a230
        /*04d4*/ 	.word	0x00000003
        /*04d8*/ 	.word	0x00030800
        /*04dc*/ 	.short	0x010a
        /*04de*/ 	.byte	0x3f
	.zero		1


	//   ....[51]....
        /*04e0*/ 	.word	0x0000a280
        /*04e4*/ 	.word	0x00000004
        /*04e8*/ 	.word	0x00030830
        /*04ec*/ 	.short	0x010a
        /*04ee*/ 	.byte	0x3f
	.zero		1


	//   ....[52]....
        /*04f0*/ 	.word	0x0000a2e0
        /*04f4*/ 	.word	0x00000003
        /*04f8*/ 	.word	0x00030830
        /*04fc*/ 	.short	0x010a
        /*04fe*/ 	.byte	0x3f
	.zero		1


	//   ....[53]....
        /*0500*/ 	.word	0x0000a340
        /*0504*/ 	.word	0x00000003
        /*0508*/ 	.word	0x00030850
        /*050c*/ 	.short	0x010a
        /*050e*/ 	.byte	0x3f
	.zero		1


	//   ....[54]....
        /*0510*/ 	.word	0x0000a3a0
        /*0514*/ 	.word	0x00000007
        /*0518*/ 	.word	0x00030850
        /*051c*/ 	.short	0x010a
        /*051e*/ 	.byte	0x3f
	.zero		1


	//   ....[55]....
        /*0520*/ 	.word	0x0000a540
        /*0524*/ 	.word	0x00000005
        /*0528*/ 	.word	0x00030840
        /*052c*/ 	.short	0x010a
        /*052e*/ 	.byte	0x3f
	.zero		1


	//   ....[56]....
        /*0530*/ 	.word	0x0000a590
        /*0534*/ 	.word	0x00000013
        /*0538*/ 	.word	0x00030820
        /*053c*/ 	.short	0x010a
        /*053e*/ 	.byte	0x3f
	.zero		1


	//   ....[57]....
        /*0540*/ 	.word	0x0000a5e0
        /*0544*/ 	.word	0x00000003
        /*0548*/ 	.word	0x00030840
        /*054c*/ 	.short	0x010a
        /*054e*/ 	.byte	0x3f
	.zero		1


	//   ....[58]....
        /*0550*/ 	.word	0x0000a630
        /*0554*/ 	.word	0x00000002
        /*0558*/ 	.word	0x00000060
        /*055c*/ 	.short	0x010a
        /*055e*/ 	.byte	0x3f
	.zero		1


	//   ....[59]....
        /*0560*/ 	.word	0x0000a680
        /*0564*/ 	.word	0x00000003
        /*0568*/ 	.word	0x00030840
        /*056c*/ 	.short	0x010a
        /*056e*/ 	.byte	0x3f
	.zero		1


	//   ....[60]....
        /*0570*/ 	.word	0x0000a6d0
        /*0574*/ 	.word	0x00000002
        /*0578*/ 	.word	0x00000060
        /*057c*/ 	.short	0x010a
        /*057e*/ 	.byte	0x3f
	.zero		1


	//   ....[61]....
        /*0580*/ 	.word	0x0000a720
        /*0584*/ 	.word	0x00000002
        /*0588*/ 	.word	0x00030840
        /*058c*/ 	.short	0x010a
        /*058e*/ 	.byte	0x3f
	.zero		1


	//   ....[62]....
        /*0590*/ 	.word	0x0000a770
        /*0594*/ 	.word	0x00000002
        /*0598*/ 	.word	0x00000060
        /*059c*/ 	.short	0x010a
        /*059e*/ 	.byte	0x3f
	.zero		1


	//   ....[63]....
        /*05a0*/ 	.word	0x0000a7c0
        /*05a4*/ 	.word	0x00000003
        /*05a8*/ 	.word	0x00030860
        /*05ac*/ 	.short	0x010a
        /*05ae*/ 	.byte	0x3f
	.zero		1


	//   ....[64]....
        /*05b0*/ 	.word	0x0000a810
        /*05b4*/ 	.word	0x00000008
        /*05b8*/ 	.word	0x00030820
        /*05bc*/ 	.short	0x010a
        /*05be*/ 	.byte	0x3f
	.zero		1


	//   ....[65]....
        /*05c0*/ 	.word	0x0000a9b0
        /*05c4*/ 	.word	0x00000005
        /*05c8*/ 	.word	0x00000000
        /*05cc*/ 	.short	0x010a
        /*05ce*/ 	.byte	0x3f
	.zero		1


	//   ....[66]....
        /*05d0*/ 	.word	0x0000aa00
        /*05d4*/ 	.word	0x00000003
        /*05d8*/ 	.word	0x00000000
        /*05dc*/ 	.short	0x010a
        /*05de*/ 	.byte	0x3f
	.zero		1


	//   ....[67]....
        /*05e0*/ 	.word	0x0000aa50
        /*05e4*/ 	.word	0x00000005
        /*05e8*/ 	.word	0x00000000
        /*05ec*/ 	.short	0x010a
        /*05ee*/ 	.byte	0x3f
	.zero		1


	//----- nvinfo : EIATTR_NUM_MBARRIERS
	.align		4
.L_93:
        /*05f0*/ 	.byte	0x03, 0x38
        /*05f2*/ 	.short	0x0016


	//----- nvinfo : EIATTR_EXIT_INSTR_OFFSETS
	.align		4
        /*05f4*/ 	.byte	0x04, 0x1c
        /*05f6*/ 	.short	(.L_95 - .L_94)


	//   ....[0]....
.L_94:
        /*05f8*/ 	.word	0x00000a40


	//   ....[1]....
        /*05fc*/ 	.word	0x00007c80


	//   ....[2]....
        /*0600*/ 	.word	0x00007ce0


	//   ....[3]....
        /*0604*/ 	.word	0x0000a210


	//----- nvinfo : EIATTR_MAX_THREADS
	.align		4
.L_95:
        /*0608*/ 	.byte	0x04, 0x05
        /*060a*/ 	.short	(.L_97 - .L_96)
.L_96:
        /*060c*/ 	.word	0x00000200
        /*0610*/ 	.word	0x00000001
        /*0614*/ 	.word	0x00000001


	//----- nvinfo : EIATTR_CRS_STACK_SIZE
	.align		4
.L_97:
        /*0618*/ 	.byte	0x04, 0x1e
        /*061a*/ 	.short	(.L_99 - .L_98)
.L_98:
        /*061c*/ 	.word	0x00000000


	//----- nvinfo : EIATTR_CBANK_PARAM_SIZE
	.align		4
.L_99:
        /*0620*/ 	.byte	0x03, 0x19
        /*0622*/ 	.short	0x0bf0


	//----- nvinfo : EIATTR_PARAM_CBANK
	.align		4
        /*0624*/ 	.byte	0x04, 0x0a
        /*0626*/ 	.short	(.L_101 - .L_100)
	.align		4
.L_100:
        /*0628*/ 	.word	index@(.nv.constant0._ZN7cutlass13device_kernelIN5flash11enable_sm90INS1_16FlashAttnFwdSm90INS1_25CollectiveMainloopFwdSm90ILi2EN4cute5tupleIJNS5_1CILi1EEES8_S8_EEENS6_IJNS7_ILi192EEESA_NS7_ILi64EEEEEELi64ENS_6half_tEfNS_4arch4Sm90ELb0ELb0ELb0ELb0ELb0ELb0ELb0ELb0ELb1ELb0ELb0ELb0EEENS1_21CollectiveEpilogueFwdINS6_IJSA_SB_SA_EEES9_SD_SF_Li384ELb0ELb0ELb0ELb0EEENS1_29StaticPersistentTileSchedulerILb0EEEEEEEEEvNT_6ParamsE)
        /*062c*/ 	.short	0x0210
        /*062e*/ 	.short	0x0bf0


	//----- nvinfo : EIATTR_SW_WAR
	.align		4
.L_101:
        /*0630*/ 	.byte	0x04, 0x36
        /*0632*/ 	.short	(.L_103 - .L_102)
.L_102:
        /*0634*/ 	.word	0x00000008
.L_103:


//--------------------- .nv.info._ZN7cutlass13device_kernelIN5flash11enable_sm90INS1_16FlashAttnFwdSm90INS1_25CollectiveMainloopFwdSm90ILi2EN4cute5tupleIJNS5_1CILi1EEES8_S8_EEENS6_IJNS7_ILi192EEESA_NS7_ILi64EEEEEELi64ENS_6half_tEfNS_4arch4Sm90ELb0ELb0ELb0ELb1ELb0ELb0ELb0ELb0ELb1ELb0ELb0ELb0EEENS1_21CollectiveEpilogueFwdINS6_IJSA_SB_SA_EEES9_SD_SF_Li384ELb1ELb0ELb0ELb0EEENS1_36VarlenDynamicPersistentTileSchedulerILi192ELi192ELi384ELi32ELb0ELb0ELb1ELb0ELb1ELb1EEEEEEEEEvNT_6ParamsE --------------------------
	.section	.nv.info._ZN7cutlass13device_kernelIN5flash11enable_sm90INS1_16FlashAttnFwdSm90INS1_25CollectiveMainloopFwdSm90ILi2EN4cute5tupleIJNS5_1CILi1EEES8_S8_EEENS6_IJNS7_ILi192EEESA_NS7_ILi64EEEEEELi64ENS_6half_tEfNS_4arch4Sm90ELb0ELb0ELb0ELb1ELb0ELb0ELb0ELb0ELb1ELb0ELb0ELb0EEENS1_21CollectiveEpilogueFwdINS6_IJSA_SB_SA_EEES9_SD_SF_Li384ELb1ELb0ELb0ELb0EEENS1_36VarlenDynamicPersistentTileSchedulerILi192ELi192ELi384ELi32ELb0ELb0ELb1ELb0ELb1ELb1EEEEEEEEEvNT_6ParamsE,"",@"SHT_CUDA_INFO"
	.sectionflags	@""
	.align	4


	//----- nvinfo : EIATTR_CUDA_API_VERSION
	.align		4
        /*0000*/ 	.byte	0x04, 0x37
        /*0002*/ 	.short	(.L_105 - .L_104)
.L_104:
        /*0004*/ 	.word	0x00000082


	//----- nvinfo : EIATTR_KPARAM_INFO
	.align		4
.L_105:
        /*0008*/ 	.byte	0x04, 0x17
        /*000a*/ 	.short	(.L_107 - .L_106)
.L_106:
        /*000c*/ 	.word	0x00000000
        /*0010*/ 	.short	0x0000
        /*0012*/ 	.short	0x0070
        /*0014*/ 	.byte	0x00, 0xf0, 0x01, 0x28


	//----- nvinfo : EIATTR_SPARSE_MMA_MASK
	.align		4
.L_107:
        /*0018*/ 	.byte	0x03, 0x50
        /*001a*/ 	.short	0x0000


	//----- nvinfo : EIATTR_MAXREG_COUNT
	.align		4
        /*001c*/ 	.byte	0x03, 0x1b
        /*001e*/ 	.short	0x0080


	//----- nvinfo : EIATTR_NUM_BARRIERS
	.align		4
        /*0020*/ 	.byte	0x02, 0x4c
        /*0022*/ 	.byte	0x10
	.zero		1


	//----- nvinfo : EIATTR_EXTERNS
	.align		4
        /*0024*/ 	.byte	0x04, 0x0f
        /*0026*/ 	.short	(.L_109 - .L_108)


	//   ....[0]....
	.align		4
.L_108:
        /*0028*/ 	.word	index@(__assertfail)


	//----- nvinfo : EIATTR_ANNOTATIONS
	.align		4
.L_109:
        /*002c*/ 	.byte	0x04, 0x55
        /*002e*/ 	.short	(.L_111 - .L_110)


	//   ....[0]....
.L_110:
        /*0030*/ 	.word	0x00000001
        /*0034*/ 	.byte	0x20, 0x0e, 0x00, 0x00, 0x01, 0x00, 0x00, 0x00, 0xa0, 0x0e, 0x00, 0x00, 0x01, 0x00, 0x00, 0x00
        /* <DEDUP_REMOVED lines=9> */
        /*00d4*/ 	.byte	0x10, 0xad, 0x00, 0x00, 0x01, 0x00, 0x00, 0x00, 0xa0, 0xcc, 0x00, 0x00


	//----- nvinfo : EIATTR_MERCURY_ISA_VERSION
	.align		4
.L_111:
        /*00e0*/ 	.byte	0x03, 0x5f
        /*00e2*/ 	.short	0x0101


	//----- nvinfo : EIATTR_UNUSED_LOAD_BYTE_OFFSET
	.align		4
        /*00e4*/ 	.byte	0x04, 0x44
        /*00e6*/ 	.short	(.L_113 - .L_112)


	//   ....[0]....
.L_112:
        /*00e8*/ 	.word	0x00000a80
        /*00ec*/ 	.word	0x0000fff0


	//   ....[1]....
        /*00f0*/ 	.word	0x00007930
        /*00f4*/ 	.word	0x0000fff0


	//----- nvinfo : EIATTR_INT_WARP_WIDE_INSTR_OFFSETS
	.align		4
.L_113:
        /*00f8*/ 	.byte	0x04, 0x31
        /*00fa*/ 	.short	(.L_115 - .L_114)


	//   ....[0]....
.L_114:
        /*00fc*/ 	.word	0x00000160


	//   ....[1]....
        /*0100*/ 	.word	0x000001a0


	//   ....[2]....
        /*0104*/ 	.word	0x00000210


	//   ....[3]....
        /*0108*/ 	.word	0x0000a090


	//   ....[4]....
        /*010c*/ 	.word	0x0000a120


	//   ....[5]....
        /*0110*/ 	.word	0x0000a570


	//   ....[6]....
        /*0114*/ 	.word	0x0000a5a0


	//   ....[7]....
        /*0118*/ 	.word	0x0000c000


	//   ....[8]....
        /*011c*/ 	.word	0x0000c090


	//----- nvinfo : EIATTR_COOP_GROUP_MASK_REGIDS
	.align		4
.L_115:
        /*0120*/ 	.byte	0x04, 0x29
        /*0122*/ 	.short	(.L_117 - .L_116)


	//   ....[0]....
.L_116:
        /*0124*/ 	.word	0xffffffff


	//   ....[1]....
        /*0128*/ 	.word	0xffffffff


	//   ....[2]....
        /*012c*/ 	.word	0xffffffff


	//   ....[3]....
        /*0130*/ 	.word	0xffffffff


	//   ....[4]....
        /*0134*/ 	.word	0xffffffff


	//   ....[5]....
        /*0138*/ 	.word	0xffffffff


	//   ....[6]....
        /*013c*/ 	.word	0xffffffff


	//   ....[7]....
        /*0140*/ 	.word	0xffffffff


	//   ....[8]....
        /*0144*/ 	.word	0xffffffff


	//   ....[9]....
        /*0148*/ 	.word	0xffffffff


	//   ....[10]....
        /*014c*/ 	.word	0xffffffff


	//   ....[11]....
        /*0150*/ 	.word	0xffffffff


	//   ....[12]....
        /*0154*/ 	.word	0xffffffff


	//   ....[13]....
        /*0158*/ 	.word	0xffffffff


	//   ....[14]....
        /*015c*/ 	.word	0xffffffff


	//   ....[15]....
        /*0160*/ 	.word	0xffffffff


	//   ....[16]....
        /*0164*/ 	.word	0xffffffff


	//   ....[17]....
        /*0168*/ 	.word	0xffffffff


	//   ....[18]....
        /*016c*/ 	.word	0xffffffff


	//   ....[19]....
        /*0170*/ 	.word	0xffffffff


	//   ....[20]....
        /*0174*/ 	.word	0xffffffff


	//   ....[21]....
        /*0178*/ 	.word	0xffffffff


	//   ....[22]....
        /*017c*/ 	.word	0xffffffff


	//   ....[23]....
        /*0180*/ 	.word	0xffffffff


	//   ....[24]....
        /*0184*/ 	.word	0xffffffff


	//   ....[25]....
        /*0188*/ 	.word	0xffffffff


	//   ....[26]....
        /*018c*/ 	.word	0xffffffff


	//   ....[27]....
        /*0190*/ 	.word	0xffffffff


	//   ....[28]....
        /*0194*/ 	.word	0xffffffff


	//   ....[29]....
        /*0198*/ 	.word	0xffffffff


	//   ....[30]....
        /*019c*/ 	.word	0xffffffff


	//   ....[31]....
        /*01a0*/ 	.word	0xffffffff


	//   ....[32]....
        /*01a4*/ 	.word	0xffffffff


	//   ....[33]....
        /*01a8*/ 	.word	0xffffffff


	//   ....[34]....
        /*01ac*/ 	.word	0xffffffff


	//   ....[35]....
        /*01b0*/ 	.word	0xffffffff


	//   ....[36]....
        /*01b4*/ 	.word	0xffffffff


	//   ....[37]....
        /*01b8*/ 	.word	0xffffffff


	//   ....[38]....
        /*01bc*/ 	.word	0xffffffff


	//   ....[39]....
        /*01c0*/ 	.word	0xffffffff


	//   ....[40]....
        /*01c4*/ 	.word	0xffffffff


	//   ....[41]....
        /*01c8*/ 	.word	0xffffffff


	//   ....[42]....
        /*01cc*/ 	.word	0xffffffff


	//   ....[43]....
        /*01d0*/ 	.word	0xffffffff


	//   ....[44]....
        /*01d4*/ 	.word	0xffffffff


	//   ....[45]....
        /*01d8*/ 	.word	0xffffffff


	//   ....[46]....
        /*01dc*/ 	.word	0xffffffff


	//   ....[47]....
        /*01e0*/ 	.word	0xffffffff


	//   ....[48]....
        /*01e4*/ 	.word	0xffffffff


	//   ....[49]....
        /*01e8*/ 	.word	0xffffffff


	//   ....[50]....
        /*01ec*/ 	.word	0xffffffff


	//   ....[51]....
        /*01f0*/ 	.word	0xffffffff


	//   ....[52]....
        /*01f4*/ 	.word	0xffffffff


	//   ....[53]....
        /*01f8*/ 	.word	0xffffffff


	//   ....[54]....
        /*01fc*/ 	.word	0xffffffff


	//   ....[55]....
        /*0200*/ 	.word	0xffffffff


	//   ....[56]....
        /*0204*/ 	.word	0x0500000f


	//   ....[57]....
        /*0208*/ 	.word	0x0500000f


	//   ....[58]....
        /*020c*/ 	.word	0x0500000f


	//   ....[59]....
        /*0210*/ 	.word	0x0500000f


	//   ....[60]....
        /*0214*/ 	.word	0x0500000f


	//   ....[61]....
        /*0218*/ 	.word	0x0500000f


	//   ....[62]....
        /*021c*/ 	.word	0x0500000f


	//   ....[63]....
        /*0220*/ 	.word	0x0500000f


	//   ....[64]....
        /*0224*/ 	.word	0x0500000f


	//   ....[65]....
        /*0228*/ 	.word	0x0500000f


	//   ....[66]....
        /*022c*/ 	.word	0x0500000f


	//   ....[67]....
        /*0230*/ 	.word	0x0500000f


	//   ....[68]....
        /*0234*/ 	.word	0x0500000f


	//   ....[69]....
        /*0238*/ 	.word	0x0500000f


	//   ....[70]....
        /*023c*/ 	.word	0x0500000f


	//   ....[71]....
        /*0240*/ 	.word	0x0500000f


	//   ....[72]....
        /*0244*/ 	.word	0x0500000f


	//   ....[73]....
        /*0248*/ 	.word	0x0500000f


	//   ....[74]....
        /*024c*/ 	.word	0x0500000f


	//----- nvinfo : EIATTR_COOP_GROUP_INSTR_OFFSETS
	.align		4
.L_117:
        /*0250*/ 	.byte	0x04, 0x28
        /*0252*/ 	.short	(.L_119 - .L_118)


	//   ....[0]....
.L_118:
        /*0254*/ 	.word	0x00000070


	//   ....[1]....
        /*0258*/ 	.word	0x00000170


	//   ....[2]....
        /*025c*/ 	.word	0x000001c0


	//   ....[3]....
        /*0260*/ 	.word	0x000003f0


	//   ....[4]....
        /*0264*/ 	.word	0x00000550


	//   ....[5]....
        /*0268*/ 	.word	0x00000670


	//   ....[6]....
        /*026c*/ 	.word	0x000007d0


	//   ....[7]....
        /*0270*/ 	.word	0x000014c0


	//   ....[8]....
        /*0274*/ 	.word	0x000027e0


	//   ....[9]....
        /*0278*/ 	.word	0x000028e0


	//   ....[10]....
        /*027c*/ 	.word	0x000030b0


	//   ....[11]....
        /*0280*/ 	.word	0x00003110


	//   ....[12]....
        /*0284*/ 	.word	0x000042c0


	//   ....[13]....
        /*0288*/ 	.word	0x00004f70


	//   ....[14]....
        /*028c*/ 	.word	0x00005000


	//   ....[15]....
        /*0290*/ 	.word	0x00005010


	//   ....[16]....
        /*0294*/ 	.word	0x00005060


	//   ....[17]....
        /*0298*/ 	.word	0x00006df0


	//   ....[18]....
        /*029c*/ 	.word	0x00006f00


	//   ....[19]....
        /*02a0*/ 	.word	0x00006f40


	//   ....[20]....
        /*02a4*/ 	.word	0x000070c0


	//   ....[21]....
        /*02a8*/ 	.word	0x000070f0


	//   ....[22]....
        /*02ac*/ 	.word	0x000092b0


	//   ....[23]....
        /*02b0*/ 	.word	0x00009430


	//   ....[24]....
        /*02b4*/ 	.word	0x00009460


	//   ....[25]....
        /*02b8*/ 	.word	0x000094a0


	//   ....[26]....
        /*02bc*/ 	.word	0x00009510


	//   ....[27]....
        /*02c0*/ 	.word	0x00009570


	//   ....[28]....
        /*02c4*/ 	.word	0x000095b0


	//   ....[29]....
        /*02c8*/ 	.word	0x00009730


	//   ....[30]....
        /*02cc*/ 	.word	0x00009790


	//   ....[31]....
        /*02d0*/ 	.word	0x000097d0


	//   ....[32]....
        /*02d4*/ 	.word	0x00009810


	//   ....[33]....
        /*02d8*/ 	.word	0x00009840


	//   ....[34]....
        /*02dc*/ 	.word	0x00009870


	//   ....[35]....
        /*02e0*/ 	.word	0x000098f0


	//   ....[36]....
        /*02e4*/ 	.word	0x00009920


	//   ....[37]....
        /*02e8*/ 	.word	0x000099a0


	//   ....[38]....
        /*02ec*/ 	.word	0x0000c350


	//   ....[39]....
        /*02f0*/ 	.word	0x0000c360


	//   ....[40]....
        /*02f4*/ 	.word	0x0000c450


	//   ....[41]....
        /*02f8*/ 	.word	0x0000c4b0


	//   ....[42]....
        /*02fc*/ 	.word	0x0000c4f0


	//   ....[43]....
        /*0300*/ 	.word	0x0000c530


	//   ....[44]....
        /*0304*/ 	.word	0x0000c560


	//   ....[45]....
        /*0308*/ 	.word	0x0000c590


	//   ....[46]....
        /*030c*/ 	.word	0x0000c700


	//   ....[47]....
        /*0310*/ 	.word	0x0000c760


	//   ....[48]....
        /*0314*/ 	.word	0x0000c7a0


	//   ....[49]....
        /*0318*/ 	.word	0x0000c7e0


	//   ....[50]....
        /*031c*/ 	.word	0x0000c810


	//   ....[51]....
        /*0320*/ 	.word	0x0000c840


	//   ....[52]....
        /*0324*/ 	.word	0x0000c900


	//   ....[53]....
        /*0328*/ 	.word	0x0000c920


	//   ....[54]....
        /*032c*/ 	.word	0x0000c990


	//   ....[55]....
        /*0330*/ 	.word	0x0000cdc0


	//   ....[56]....
        /*0334*/ 	.word	0x0000d2a0


	//   ....[57]....
        /*0338*/ 	.word	0x0000d690


	//   ....[58]....
        /*033c*/ 	.word	0x0000d720


	//   ....[59]....
        /*0340*/ 	.word	0x0000d7c0


	//   ....[60]....
        /*0344*/ 	.word	0x0000d870


	//   ....[61]....
        /*0348*/ 	.word	0x0000d8f0


	//   ....[62]....
        /*034c*/ 	.word	0x0000d970


	//   ....[63]....
        /*0350*/ 	.word	0x0000d9f0


	//   ....[64]....
        /*0354*/ 	.word	0x0000da70


	//   ....[65]....
        /*0358*/ 	.word	0x0000db00


	//   ....[66]....
        /*035c*/ 	.word	0x0000dbb0


	//   ....[67]....
        /*0360*/ 	.word	0x0000dc30


	//   ....[68]....
        /*0364*/ 	.word	0x0000dcb0


	//   ....[69]....
        /*0368*/ 	.word	0x0000dd30


	//   ....[70]....
        /*036c*/ 	.word	0x0000ddb0


	//   ....[71]....
        /*0370*/ 	.word	0x0000de20


	//   ....[72]....
        /*0374*/ 	.word	0x0000dec0


	//   ....[73]....
        /*0378*/ 	.word	0x0000df50


	//   ....[74]....
        /*037c*/ 	.word	0x0000e070


	//----- nvinfo : EIATTR_REG_RECONFIG
	.align		4
.L_119:
        /*0380*/ 	.byte	0x01, 0x54
	.zero		2


	//----- nvinfo : EIATTR_SYSCALL_OFFSETS
	.align		4
        /*0384*/ 	.byte	0x04, 0x46
        /*0386*/ 	.short	(.L_121 - .L_120)


	//   ....[0]....
.L_120:
        /*0388*/ 	.word	0x00001610


	//   ....[1]....
        /*038c*/ 	.word	0x0000a2a0


	//   ....[2]....
        /*0390*/ 	.word	0x0000a3d0


	//   ....[3]....
        /*0394*/ 	.word	0x0000a4d0


	//----- nvinfo : EIATTR_MBARRIER_INSTR_OFFSETS
	.align		4
.L_121:
        /*0398*/ 	.byte	0x04, 0x39
        /*039a*/ 	.short	(.L_123 - .L_122)


	//   ....[0]....
.L_122:
        /*039c*/ 	.word	0x000002a0
        /*03a0*/ 	.word	0x000000ff
        /*03a4*/ 	.word	0x00030800
        /*03a8*/ 	.short	0x0100
        /*03aa*/ 	.byte	0x08
	.zero		1


	//   ....[1]....
        /*03ac*/ 	.word	0x000002b0
        /*03b0*/ 	.word	0x000000ff
        /*03b4*/ 	.word	0x00030820
        /*03b8*/ 	.short	0x0100
        /*03ba*/ 	.byte	0x08
	.zero		1


	//   ....[2]....
        /*03bc*/ 	.word	0x000003a0
        /*03c0*/ 	.word	0x000000ff
        /*03c4*/ 	.word	0x00030830
        /*03c8*/ 	.short	0x0100
        /*03ca*/ 	.byte	0x08
	.zero		1


	//   ....[3]....
        /*03cc*/ 	.word	0x000003b0
        /*03d0*/ 	.word	0x000000ff
        /*03d4*/ 	.word	0x00030840
        /*03d8*/ 	.short	0x0100
        /*03da*/ 	.byte	0x08
	.zero		1


	//   ....[4]....
        /*03dc*/ 	.word	0x000003c0
        /*03e0*/ 	.word	0x000000ff
        /*03e4*/ 	.word	0x00030838
        /*03e8*/ 	.short	0x0100
        /*03ea*/ 	.byte	0x08
	.zero		1


	//   ....[5]....
        /*03ec*/ 	.word	0x000003d0
        /*03f0*/ 	.word	0x000000ff
        /*03f4*/ 	.word	0x00030848
        /*03f8*/ 	.short	0x0100
        /*03fa*/ 	.byte	0x08
	.zero		1


	//   ....[6]....
        /*03fc*/ 	.word	0x00000500
        /*0400*/ 	.word	0x000000ff
        /*0404*/ 	.word	0x00030850
        /*0408*/ 	.short	0x0100
        /*040a*/ 	.byte	0x08
	.zero		1


	//   ....[7]....
        /*040c*/ 	.word	0x00000510
        /*0410*/ 	.word	0x000000ff
        /*0414*/ 	.word	0x00030860
        /*0418*/ 	.short	0x0100
        /*041a*/ 	.byte	0x08
	.zero		1


	//   ....[8]....
        /*041c*/ 	.word	0x00000520
        /*0420*/ 	.word	0x000000ff
        /*0424*/ 	.word	0x00030858
        /*0428*/ 	.short	0x0100
        /*042a*/ 	.byte	0x08
	.zero		1


	//   ....[9]....
        /*042c*/ 	.word	0x00000530
        /*0430*/ 	.word	0x000000ff
        /*0434*/ 	.word	0x00030868
        /*0438*/ 	.short	0x0100
        /*043a*/ 	.byte	0x08
	.zero		1


	//   ....[10]....
        /*043c*/ 	.word	0x00000620
        /*0440*/ 	.word	0x000000ff
        /*0444*/ 	.word	0x00030870
        /*0448*/ 	.short	0x0100
        /*044a*/ 	.byte	0x06
	.zero		1


	//   ....[11]....
        /*044c*/ 	.word	0x00000630
        /*0450*/ 	.word	0x000000ff
        /*0454*/ 	.word	0x00030880
        /*0458*/ 	.short	0x0100
        /*045a*/ 	.byte	0x06
	.zero		1


	//   ....[12]....
        /*045c*/ 	.word	0x00000640
        /*0460*/ 	.word	0x000000ff
        /*0464*/ 	.word	0x00030878
        /*0468*/ 	.short	0x0100
        /*046a*/ 	.byte	0x06
	.zero		1


	//   ....[13]....
        /*046c*/ 	.word	0x00000650
        /*0470*/ 	.word	0x000000ff
        /*0474*/ 	.word	0x00030888
        /*0478*/ 	.short	0x0100
        /*047a*/ 	.byte	0x06
	.zero		1


	//   ....[14]....
        /*047c*/ 	.word	0x00000780
        /*0480*/ 	.word	0x000000ff
        /*0484*/ 	.word	0x00030890
        /*0488*/ 	.short	0x0100
        /*048a*/ 	.byte	0x08
	.zero		1


	//   ....[15]....
        /*048c*/ 	.word	0x00000790
        /*0490*/ 	.word	0x000000ff
        /*0494*/ 	.word	0x000308a0
        /*0498*/ 	.short	0x0100
        /*049a*/ 	.byte	0x08
	.zero		1


	//   ....[16]....
        /*049c*/ 	.word	0x000007a0
        /*04a0*/ 	.word	0x000000ff
        /*04a4*/ 	.word	0x00030898
        /*04a8*/ 	.short	0x0100
        /*04aa*/ 	.byte	0x08
	.zero		1


	//   ....[17]....
        /*04ac*/ 	.word	0x000007b0
        /*04b0*/ 	.word	0x000000ff
        /*04b4*/ 	.word	0x000308a8
        /*04b8*/ 	.short	0x0100
        /*04ba*/ 	.byte	0x08
	.zero		1


	//   ....[18]....
        /*04bc*/ 	.word	0x000008e0
        /*04c0*/ 	.word	0x000000ff
        /*04c4*/ 	.word	0x000308b0
        /*04c8*/ 	.short	0x0100
        /*04ca*/ 	.byte	0x08
	.zero		1


	//   ....[19]....
        /*04cc*/ 	.word	0x000008f0
        /*04d0*/ 	.word	0x000000ff
        /*04d4*/ 	.word	0x000308c0
        /*04d8*/ 	.short	0x0100
        /*04da*/ 	.byte	0x08
	.zero		1


	//   ....[20]....
        /*04dc*/ 	.word	0x00000900
        /*04e0*/ 	.word	0x000000ff
        /*04e4*/ 	.word	0x000308b8
        /*04e8*/ 	.short	0x0100
        /*04ea*/ 	.byte	0x08
	.zero		1


	//   ....[21]....
        /*04ec*/ 	.word	0x00000910
        /*04f0*/ 	.word	0x000000ff
        /*04f4*/ 	.word	0x000308c8
        /*04f8*/ 	.short	0x0100
        /*04fa*/ 	.byte	0x08
	.zero		1


	//   ....[22]....
        /*04fc*/ 	.word	0x00001690
        /*0500*/ 	.word	0x000000ff
        /*0504*/ 	.word	0x00030800
        /*0508*/ 	.short	0x010a
        /*050a*/ 	.byte	0x28
	.zero		1


	//   ....[23]....
        /*050c*/ 	.word	0x00001710
        /*0510*/ 	.word	0x00000003
        /*0514*/ 	.word	0x00030830
        /*0518*/ 	.short	0x010a
        /*051a*/ 	.byte	0x3f
	.zero		1


	//   ....[24]....
        /*051c*/ 	.word	0x00001780
        /*0520*/ 	.word	0x00000003
        /*0524*/ 	.word	0x00030830
        /*0528*/ 	.short	0x010a
        /*052a*/ 	.byte	0x3f
	.zero		1


	//   ....[25]....
        /*052c*/ 	.word	0x00002910
        /*0530*/ 	.word	0x00000003
        /*0534*/ 	.word	0x00000000
        /*0538*/ 	.short	0x0101
        /*053a*/ 	.byte	0x3f
	.zero		1


	//   ....[26]....
        /*053c*/ 	.word	0x00004500
        /*0540*/ 	.word	0x000000ff
        /*0544*/ 	.word	0x00030830
        /*0548*/ 	.short	0x010a
        /*054a*/ 	.byte	0x06
	.zero		1


	//   ....[27]....
        /*054c*/ 	.word	0x00004540
        /*0550*/ 	.word	0x000000ff
        /*0554*/ 	.word	0x00030830
        /*0558*/ 	.short	0x010a
        /*055a*/ 	.byte	0x06
	.zero		1


	//   ....[28]....
        /*055c*/ 	.word	0x00004740
        /*0560*/ 	.word	0x000000ff
        /*0564*/ 	.word	0x00030850
        /*0568*/ 	.short	0x010a
        /*056a*/ 	.byte	0x06
	.zero		1


	//   ....[29]....
        /*056c*/ 	.word	0x00004780
        /*0570*/ 	.word	0x000000ff
        /*0574*/ 	.word	0x00030850
        /*0578*/ 	.short	0x010a
        /*057a*/ 	.byte	0x06
	.zero		1


	//   ....[30]....
        /*057c*/ 	.word	0x00005570
        /*0580*/ 	.word	0x00000005
        /*0584*/ 	.word	0x00000000
        /*0588*/ 	.short	0x0101
        /*058a*/ 	.byte	0x3f
	.zero		1


	//   ....[31]....
        /*058c*/ 	.word	0x00005600
        /*0590*/ 	.word	0x0000000a
        /*0594*/ 	.word	0x00000000
        /*0598*/ 	.short	0x0101
        /*059a*/ 	.byte	0x3f
	.zero		1


	//   ....[32]....
        /*059c*/ 	.word	0x00006e70
        /*05a0*/ 	.word	0x000000ff
        /*05a4*/ 	.word	0x00030850
        /*05a8*/ 	.short	0x010a
        /*05aa*/ 	.byte	0x05
	.zero		1


	//   ....[33]....
        /*05ac*/ 	.word	0x00006eb0
        /*05b0*/ 	.word	0x000000ff
        /*05b4*/ 	.word	0x00030850
        /*05b8*/ 	.short	0x010a
        /*05ba*/ 	.byte	0x05
	.zero		1


	//   ....[34]....
        /*05bc*/ 	.word	0x000076d0
        /*05c0*/ 	.word	0x00000009
        /*05c4*/ 	.word	0x00000000
        /*05c8*/ 	.short	0x0101
        /*05ca*/ 	.byte	0x3f
	.zero		1


	//   ....[35]....
        /*05cc*/ 	.word	0x000084a0
        /*05d0*/ 	.word	0x000000ff
        /*05d4*/ 	.word	0x00000000
        /*05d8*/ 	.short	0x0101
        /*05da*/ 	.byte	0x04
	.zero		1


	//   ....[36]....
        /*05dc*/ 	.word	0x0000a990
        /*05e0*/ 	.word	0x00000005
        /*05e4*/ 	.word	0x00030840
        /*05e8*/ 	.short	0x010a
        /*05ea*/ 	.byte	0x3f
	.zero		1


	//   ....[37]....
        /*05ec*/ 	.word	0x0000ace0
        /*05f0*/ 	.word	0x0000001a
        /*05f4*/ 	.word	0x00030820
        /*05f8*/ 	.short	0x010a
        /*05fa*/ 	.byte	0x3f
	.zero		1


	//   ....[38]....
        /*05fc*/ 	.word	0x0000afd0
        /*0600*/ 	.word	0x00000003
        /*0604*/ 	.word	0x00030840
        /*0608*/ 	.short	0x010a
        /*060a*/ 	.byte	0x3f
	.zero		1


	//   ....[39]....
        /*060c*/ 	.word	0x0000b1b0
        /*0610*/ 	.word	0x00000002
        /*0614*/ 	.word	0x00000060
        /*0618*/ 	.short	0x010a
        /*061a*/ 	.byte	0x3f
	.zero		1


	//   ....[40]....
        /*061c*/ 	.word	0x0000b620
        /*0620*/ 	.word	0x00000003
        /*0624*/ 	.word	0x00030840
        /*0628*/ 	.short	0x010a
        /*062a*/ 	.byte	0x3f
	.zero		1


	//   ....[41]....
        /*062c*/ 	.word	0x0000b800
        /*0630*/ 	.word	0x00000003
        /*0634*/ 	.word	0x00000060
        /*0638*/ 	.short	0x010a
        /*063a*/ 	.byte	0x3f
	.zero		1


	//   ....[42]....
        /*063c*/ 	.word	0x0000bbc0
        /*0640*/ 	.word	0x00000002
        /*0644*/ 	.word	0x00030840
        /*0648*/ 	.short	0x010a
        /*064a*/ 	.byte	0x3f
	.zero		1


	//   ....[43]....
        /*064c*/ 	.word	0x0000bdb0
        /*0650*/ 	.word	0x00000002
        /*0654*/ 	.word	0x00000060
        /*0658*/ 	.short	0x010a
        /*065a*/ 	.byte	0x3f
	.zero		1


	//   ....[44]....
        /*065c*/ 	.word	0x0000c100
        /*0660*/ 	.word	0x00000003
        /*0664*/ 	.word	0x00030860
        /*0668*/ 	.short	0x010a
        /*066a*/ 	.byte	0x3f
	.zero		1


	//   ....[45]....
        /*066c*/ 	.word	0x0000cd40
        /*0670*/ 	.word	0x00000009
        /*0674*/ 	.word	0x00030820
        /*0678*/ 	.short	0x010a
        /*067a*/ 	.byte	0x3f
	.zero		1


	//   ....[46]....
        /*067c*/ 	.word	0x0000cee0
        /*0680*/ 	.word	0x00000007
        /*0684*/ 	.word	0x00000000
        /*0688*/ 	.short	0x010a
        /*068a*/ 	.byte	0x3f
	.zero		1


	//   ....[47]....
        /*068c*/ 	.word	0x0000cf50
        /*0690*/ 	.word	0x00000003
        /*0694*/ 	.word	0x00000000
        /*0698*/ 	.short	0x010a
        /*069a*/ 	.byte	0x3f
	.zero		1


	//   ....[48]....
        /*069c*/ 	.word	0x0000cfb0
        /*06a0*/ 	.word	0x00000005
        /*06a4*/ 	.word	0x00000000
        /*06a8*/ 	.short	0x010a
        /*06aa*/ 	.byte	0x3f
	.zero		1


	//   ....[49]....
        /*06ac*/ 	.word	0x0000cfe0
        /*06b0*/ 	.word	0x00000003
        /*06b4*/ 	.word	0x00000000
        /*06b8*/ 	.short	0x010a
        /*06ba*/ 	.byte	0x3f
	.zero		1


	//   ....[50]....
        /*06bc*/ 	.word	0x0000d050
        /*06c0*/ 	.word	0x00000003
        /*06c4*/ 	.word	0x00030800
        /*06c8*/ 	.short	0x010a
        /*06ca*/ 	.byte	0x3f
	.zero		1


	//   ....[51]....
        /*06cc*/ 	.word	0x0000d0a0
        /*06d0*/ 	.word	0x00000003
        /*06d4*/ 	.word	0x00030830
        /*06d8*/ 	.short	0x010a
        /*06da*/ 	.byte	0x3f
	.zero		1


	//   ....[52]....
        /*06dc*/ 	.word	0x0000d100
        /*06e0*/ 	.word	0x00000005
        /*06e4*/ 	.word	0x00030830
        /*06e8*/ 	.short	0x010a
        /*06ea*/ 	.byte	0x3f
	.zero		1


	//   ....[53]....
        /*06ec*/ 	.word	0x0000d160
        /*06f0*/ 	.word	0x00000005
        /*06f4*/ 	.word	0x00030850
        /*06f8*/ 	.short	0x010a
        /*06fa*/ 	.byte	0x3f
	.zero		1


	//   ....[54]....
        /*06fc*/ 	.word	0x0000d1c0
        /*0700*/ 	.word	0x0000000a
        /*0704*/ 	.word	0x00030850
        /*0708*/ 	.short	0x010a
        /*070a*/ 	.byte	0x3f
	.zero		1


	//   ....[55]....
        /*070c*/ 	.word	0x0000d360
        /*0710*/ 	.word	0x00000005
        /*0714*/ 	.word	0x00030840
        /*0718*/ 	.short	0x010a
        /*071a*/ 	.byte	0x3f
	.zero		1


	//   ....[56]....
        /*071c*/ 	.word	0x0000d3b0
        /*0720*/ 	.word	0x0000001a
        /*0724*/ 	.word	0x00030820
        /*0728*/ 	.short	0x010a
        /*072a*/ 	.byte	0x3f
	.zero		1


	//   ....[57]....
        /*072c*/ 	.word	0x0000d400
        /*0730*/ 	.word	0x00000003
        /*0734*/ 	.word	0x00030840
        /*0738*/ 	.short	0x010a
        /*073a*/ 	.byte	0x3f
	.zero		1


	//   ....[58]....
        /*073c*/ 	.word	0x0000d450
        /*0740*/ 	.word	0x00000002
        /*0744*/ 	.word	0x00000060
        /*0748*/ 	.short	0x010a
        /*074a*/ 	.byte	0x3f
	.zero		1


	//   ....[59]....
        /*074c*/ 	.word	0x0000d4a0
        /*0750*/ 	.word	0x00000003
        /*0754*/ 	.word	0x00030840
        /*0758*/ 	.short	0x010a
        /*075a*/ 	.byte	0x3f
	.zero		1


	//   ....[60]....
        /*075c*/ 	.word	0x0000d4f0
        /*0760*/ 	.word	0x00000003
        /*0764*/ 	.word	0x00000060
        /*0768*/ 	.short	0x010a
        /*076a*/ 	.byte	0x3f
	.zero		1


	//   ....[61]....
        /*076c*/ 	.word	0x0000d540
        /*0770*/ 	.word	0x00000002
        /*0774*/ 	.word	0x00030840
        /*0778*/ 	.short	0x010a
        /*077a*/ 	.byte	0x3f
	.zero		1


	//   ....[62]....
        /*077c*/ 	.word	0x0000d590
        /*0780*/ 	.word	0x00000002
        /*0784*/ 	.word	0x00000060
        /*0788*/ 	.short	0x010a
        /*078a*/ 	.byte	0x3f
	.zero		1


	//   ....[63]....
        /*078c*/ 	.word	0x0000d5e0
        /*0790*/ 	.word	0x00000003
        /*0794*/ 	.word	0x00030860
        /*0798*/ 	.short	0x010a
        /*079a*/ 	.byte	0x3f
	.zero		1


	//   ....[64]....
        /*079c*/ 	.word	0x0000df90
        /*07a0*/ 	.word	0x00000009
        /*07a4*/ 	.word	0x00030820
        /*07a8*/ 	.short	0x010a
        /*07aa*/ 	.byte	0x3f
	.zero		1


	//   ....[65]....
        /*07ac*/ 	.word	0x0000e130
        /*07b0*/ 	.word	0x00000007
        /*07b4*/ 	.word	0x00000000
        /*07b8*/ 	.short	0x010a
        /*07ba*/ 	.byte	0x3f
	.zero		1


	//   ....[66]....
        /*07bc*/ 	.word	0x0000e180
        /*07c0*/ 	.word	0x00000003
        /*07c4*/ 	.word	0x00000000
        /*07c8*/ 	.short	0x010a
        /*07ca*/ 	.byte	0x3f
	.zero		1


	//   ....[67]....
        /*07cc*/ 	.word	0x0000e1d0
        /*07d0*/ 	.word	0x00000005
        /*07d4*/ 	.word	0x00000000
        /*07d8*/ 	.short	0x010a
        /*07da*/ 	.byte	0x3f
	.zero		1


	//----- nvinfo : EIATTR_NUM_MBARRIERS
	.align		4
.L_123:
        /*07dc*/ 	.byte	0x03, 0x38
        /*07de*/ 	.short	0x0016


	//----- nvinfo : EIATTR_EXIT_INSTR_OFFSETS
	.align		4
        /*07e0*/ 	.byte	0x04, 0x1c
        /*07e2*/ 	.short	(.L_125 - .L_124)


	//   ....[0]....
.L_124:
        /*07e4*/ 	.word	0x00000ab0


	//   ....[1]....
        /*07e8*/ 	.word	0x00009270


	//   ....[2]....
        /*07ec*/ 	.word	0x000092d0


	//   ....[3]....
        /*07f0*/ 	.word	0x0000d030


	//----- nvinfo : EIATTR_MAX_THREADS
	.align		4
.L_125:
        /*07f4*/ 	.byte	0x04, 0x05
        /*07f6*/ 	.short	(.L_127 - .L_126)
.L_126:
        /*07f8*/ 	.word	0x00000200
        /*07fc*/ 	.word	0x00000001
        /*0800*/ 	.word	0x00000001


	//----- nvinfo : EIATTR_CRS_STACK_SIZE
	.align		4
.L_127:
        /*0804*/ 	.byte	0x04, 0x1e
        /*0806*/ 	.short	(.L_129 - .L_128)
.L_128:
        /*0808*/ 	.word	0x00000000


	//----- nvinfo : EIATTR_CBANK_PARAM_SIZE
	.align		4
.L_129:
        /*080c*/ 	.byte	0x03, 0x19
        /*080e*/ 	.short	0x0a70


	//----- nvinfo : EIATTR_PARAM_CBANK
	.align		4
        /*0810*/ 	.byte	0x04, 0x0a
        /*0812*/ 	.short	(.L_131 - .L_130)
	.align		4
.L_130:
        /*0814*/ 	.word	index@(.nv.constant0._ZN7cutlass13device_kernelIN5flash11enable_sm90INS1_16FlashAttnFwdSm90INS1_25CollectiveMainloopFwdSm90ILi2EN4cute5tupleIJNS5_1CILi1EEES8_S8_EEENS6_IJNS7_ILi192EEESA_NS7_ILi64EEEEEELi64ENS_6half_tEfNS_4arch4Sm90ELb0ELb0ELb0ELb1ELb0ELb0ELb0ELb0ELb1ELb0ELb0ELb0EEENS1_21CollectiveEpilogueFwdINS6_IJSA_SB_SA_EEES9_SD_SF_Li384ELb1ELb0ELb0ELb0EEENS1_36VarlenDynamicPersistentTileSchedulerILi192ELi192ELi384ELi32ELb0ELb0ELb1ELb0ELb1ELb1EEEEEEEEEvNT_6ParamsE)
        /*0818*/ 	.short	0x0210
        /*081a*/ 	.short	0x0a70


	//----- nvinfo : EIATTR_SW_WAR
	.align		4
.L_131:
        /*081c*/ 	.byte	0x04, 0x36
        /*081e*/ 	.short	(.L_133 - .L_132)
.L_132:
        /*0820*/ 	.word	0x00000008
.L_133:


//--------------------- .nv.info._ZN7cutlass13device_kernelIN5flash11enable_sm90INS1_16FlashAttnFwdSm90INS1_25CollectiveMainloopFwdSm90ILi2EN4cute5tupleIJNS5_1CILi1EEES8_S8_EEENS6_IJNS7_ILi192EEESA_NS7_ILi64EEEEEELi64ENS_6half_tEfNS_4arch4Sm90ELb0ELb0ELb0ELb1ELb0ELb1ELb0ELb0ELb1ELb0ELb0ELb0EEENS1_21CollectiveEpilogueFwdINS6_IJSA_SB_SA_EEES9_SD_SF_Li384ELb1ELb0ELb0ELb0EEENS1_36VarlenDynamicPersistentTileSchedulerILi192ELi192ELi384ELi32ELb0ELb0ELb1ELb0ELb1ELb1EEEEEEEEEvNT_6ParamsE --------------------------
	.section	.nv.info._ZN7cutlass13device_kernelIN5flash11enable_sm90INS1_16FlashAttnFwdSm90INS1_25CollectiveMainloopFwdSm90ILi2EN4cute5tupleIJNS5_1CILi1EEES8_S8_EEENS6_IJNS7_ILi192EEESA_NS7_ILi64EEEEEELi64ENS_6half_tEfNS_4arch4Sm90ELb0ELb0ELb0ELb1ELb0ELb1ELb0ELb0ELb1ELb0ELb0ELb0EEENS1_21CollectiveEpilogueFwdINS6_IJSA_SB_SA_EEES9_SD_SF_Li384ELb1ELb0ELb0ELb0EEENS1_36VarlenDynamicPersistentTileSchedulerILi192ELi192ELi384ELi32ELb0ELb0ELb1ELb0ELb1ELb1EEEEEEEEEvNT_6ParamsE,"",@"SHT_CUDA_INFO"
	.sectionflags	@""
	.align	4


	//----- nvinfo : EIATTR_CUDA_API_VERSION
	.align		4
        /*0000*/ 	.byte	0x04, 0x37
        /*0002*/ 	.short	(.L_135 - .L_134)
.L_134:
        /*0004*/ 	.word	0x00000082


	//----- nvinfo : EIATTR_KPARAM_INFO
	.align		4
.L_135:
        /*0008*/ 	.byte	0x04, 0x17
        /*000a*/ 	.short	(.L_137 - .L_136)
.L_136:
        /*000c*/ 	.word	0x00000000
        /*0010*/ 	.short	0x0000
        /*0012*/ 	.short	0x0070
        /*0014*/ 	.byte	0x00, 0xf0, 0x01, 0x28


	//----- nvinfo : EIATTR_SPARSE_MMA_MASK
	.align		4
.L_137:
        /*0018*/ 	.byte	0x03, 0x50
        /*001a*/ 	.short	0x0000


	//----- nvinfo : EIATTR_MAXREG_COUNT
	.align		4
        /*001c*/ 	.byte	0x03, 0x1b
        /*001e*/ 	.short	0x0080


	//----- nvinfo : EIATTR_NUM_BARRIERS
	.align		4
        /*0020*/ 	.byte	0x02, 0x4c
        /*0022*/ 	.byte	0x10
	.zero		1


	//----- nvinfo : EIATTR_EXTERNS
	.align		4
        /*0024*/ 	.byte	0x04, 0x0f
        /*0026*/ 	.short	(.L_139 - .L_138)


	//   ....[0]....
	.align		4
.L_138:
        /*0028*/ 	.word	index@(__assertfail)


	//----- nvinfo : EIATTR_ANNOTATIONS
	.align		4
.L_139:
        /*002c*/ 	.byte	0x04, 0x55
        /*002e*/ 	.short	(.L_141 - .L_140)


	//   ....[0]....
.L_140:
        /* <DEDUP_REMOVED lines=45> */


	//----- nvinfo : EIATTR_MERCURY_ISA_VERSION
	.align		4
.L_141:
        /*02f0*/ 	.byte	0x03, 0x5f
        /*02f2*/ 	.short	0x0101


	//----- nvinfo : EIATTR_UNUSED_LOAD_BYTE_OFFSET
	.align		4
        /*02f4*/ 	.byte	0x04, 0x44
        /*02f6*/ 	.short	(.L_143 - .L_142)


	//   ....[0]....
.L_142:
        /*02f8*/ 	.word	0x00000b00
        /*02fc*/ 	.word	0x0000fff0


	//   ....[1]....
        /*0300*/ 	.word	0x0000e9f0
        /*0304*/ 	.word	0x0000fff0


	//----- nvinfo : EIATTR_INT_WARP_WIDE_INSTR_OFFSETS
	.align		4
.L_143:
        /*0308*/ 	.byte	0x04, 0x31
        /*030a*/ 	.short	(.L_145 - .L_144)


	//   ....[0]....
.L_144:
        /*030c*/ 	.word	0x000001b0


	//   ....[1]....
        /*0310*/ 	.word	0x00000250


	//   ....[2]....
        /*0314*/ 	.word	0x000002c0


	//   ....[3]....
        /*0318*/ 	.word	0x00011db0


	//   ....[4]....
        /*031c*/ 	.word	0x00011e40


	//   ....[5]....
        /*0320*/ 	.word	0x00012280


	//   ....[6]....
        /*0324*/ 	.word	0x000122b0


	//   ....[7]....
        /*0328*/ 	.word	0x00013d50


	//   ....[8]....
        /*032c*/ 	.word	0x00013de0


	//----- nvinfo : EIATTR_COOP_GROUP_MASK_REGIDS
	.align		4
.L_145:
        /*0330*/ 	.byte	0x04, 0x29
        /*0332*/ 	.short	(.L_147 - .L_146)


	//   ....[0]....
.L_146:
        /*0334*/ 	.word	0xffffffff


	//   ....[1]....
        /*0338*/ 	.word	0xffffffff


	//   ....[2]....
        /*033c*/ 	.word	0xffffffff


	//   ....[3]....
        /*0340*/ 	.word	0xffffffff


	//   ....[4]....
        /*0344*/ 	.word	0xffffffff


	//   ....[5]....
        /*0348*/ 	.word	0xffffffff


	//   ....[6]....
        /*034c*/ 	.word	0xffffffff


	//   ....[7]....
        /*0350*/ 	.word	0xffffffff


	//   ....[8]....
        /*0354*/ 	.word	0xffffffff


	//   ....[9]....
        /*0358*/ 	.word	0xffffffff


	//   ....[10]....
        /*035c*/ 	.word	0xffffffff


	//   ....[11]....
        /*0360*/ 	.word	0xffffffff


	//   ....[12]....
        /*0364*/ 	.word	0xffffffff


	//   ....[13]....
        /*0368*/ 	.word	0xffffffff


	//   ....[14]....
        /*036c*/ 	.word	0xffffffff


	//   ....[15]....
        /*0370*/ 	.word	0xffffffff


	//   ....[16]....
        /*0374*/ 	.word	0xffffffff


	//   ....[17]....
        /*0378*/ 	.word	0xffffffff


	//   ....[18]....
        /*037c*/ 	.word	0xffffffff


	//   ....[19]....
        /*0380*/ 	.word	0xffffffff


	//   ....[20]....
        /*0384*/ 	.word	0xffffffff


	//   ....[21]....
        /*0388*/ 	.word	0xffffffff


	//   ....[22]....
        /*038c*/ 	.word	0xffffffff


	//   ....[23]....
        /*0390*/ 	.word	0xffffffff


	//   ....[24]....
        /*0394*/ 	.word	0xffffffff


	//   ....[25]....
        /*0398*/ 	.word	0xffffffff


	//   ....[26]....
        /*039c*/ 	.word	0xffffffff


	//   ....[27]....
        /*03a0*/ 	.word	0xffffffff


	//   ....[28]....
        /*03a4*/ 	.word	0xffffffff


	//   ....[29]....
        /*03a8*/ 	.word	0xffffffff


	//   ....[30]....
        /*03ac*/ 	.word	0xffffffff


	//   ....[31]....
        /*03b0*/ 	.word	0xffffffff


	//   ....[32]....
        /*03b4*/ 	.word	0xffffffff


	//   ....[33]....
        /*03b8*/ 	.word	0xffffffff


	//   ....[34]....
        /*03bc*/ 	.word	0xffffffff


	//   ....[35]....
        /*03c0*/ 	.word	0xffffffff


	//   ....[36]....
        /*03c4*/ 	.word	0xffffffff


	//   ....[37]....
        /*03c8*/ 	.word	0xffffffff


	//   ....[38]....
        /*03cc*/ 	.word	0xffffffff


	//   ....[39]....
        /*03d0*/ 	.word	0xffffffff


	//   ....[40]....
        /*03d4*/ 	.word	0xffffffff


	//   ....[41]....
        /*03d8*/ 	.word	0xffffffff


	//   ....[42]....
        /*03dc*/ 	.word	0xffffffff


	//   ....[43]....
        /*03e0*/ 	.word	0xffffffff


	//   ....[44]....
        /*03e4*/ 	.word	0xffffffff


	//   ....[45]....
        /*03e8*/ 	.word	0xffffffff


	//   ....[46]....
        /*03ec*/ 	.word	0xffffffff


	//   ....[47]....
        /*03f0*/ 	.word	0xffffffff


	//   ....[48]....
        /*03f4*/ 	.word	0xffffffff


	//   ....[49]....
        /*03f8*/ 	.word	0xffffffff


	//   ....[50]....
        /*03fc*/ 	.word	0xffffffff


	//   ....[51]....
        /*0400*/ 	.word	0xffffffff


	//   ....[52]....
        /*0404*/ 	.word	0xffffffff


	//   ....[53]....
        /*0408*/ 	.word	0xffffffff


	//   ....[54]....
        /*040c*/ 	.word	0xffffffff


	//   ....[55]....
        /*0410*/ 	.word	0xffffffff


	//   ....[56]....
        /*0414*/ 	.word	0x0500000f


	//   ....[57]....
        /*0418*/ 	.word	0x0500000f


	//   ....[58]....
        /*041c*/ 	.word	0x0500000f


	//   ....[59]....
        /*0420*/ 	.word	0x0500000f


	//   ....[60]....
        /*0424*/ 	.word	0x0500000f


	//   ....[61]....
        /*0428*/ 	.word	0x0500000f


	//   ....[62]....
        /*042c*/ 	.word	0x0500000f


	//   ....[63]....
        /*0430*/ 	.word	0x0500000f


	//   ....[64]....
        /*0434*/ 	.word	0x0500000f


	//   ....[65]....
        /*0438*/ 	.word	0x0500000f


	//   ....[66]....
        /*043c*/ 	.word	0x0500000f


	//   ....[67]....
        /*0440*/ 	.word	0x0500000f


	//   ....[68]....
        /*0444*/ 	.word	0x0500000f


	//   ....[69]....
        /*0448*/ 	.word	0x0500000f


	//   ....[70]....
        /*044c*/ 	.word	0x0500000f


	//   ....[71]....
        /*0450*/ 	.word	0x0500000f


	//   ....[72]....
        /*0454*/ 	.word	0x0500000f


	//   ....[73]....
        /*0458*/ 	.word	0x0500000f


	//   ....[74]....
        /*045c*/ 	.word	0x0500000f


	//   ....[75]....
        /*0460*/ 	.word	0x0500000f


	//   ....[76]....
        /*0464*/ 	.word	0x0500000f


	//   ....[77]....
        /*0468*/ 	.word	0x0500000f


	//   ....[78]....
        /*046c*/ 	.word	0x0500000f


	//   ....[79]....
        /*0470*/ 	.word	0x0500000f


	//   ....[80]....
        /*0474*/ 	.word	0x0500000f


	//   ....[81]....
        /*0478*/ 	.word	0x0500000f


	//   ....[82]....
        /*047c*/ 	.word	0x0500000f


	//   ....[83]....
        /*0480*/ 	.word	0x0500000f


	//   ....[84]....
        /*0484*/ 	.word	0x0500000f


	//----- nvinfo : EIATTR_COOP_GROUP_INSTR_OFFSETS
	.align		4
.L_147:
        /*0488*/ 	.byte	0x04, 0x28
        /*048a*/ 	.short	(.L_149 - .L_148)


	//   ....[0]....
.L_148:
        /*048c*/ 	.word	0x00000060


	//   ....[1]....
        /*0490*/ 	.word	0x000001c0


	//   ....[2]....
        /*0494*/ 	.word	0x00000270


	//   ....[3]....
        /*0498*/ 	.word	0x00000430


	//   ....[4]....
        /*049c*/ 	.word	0x00000590


	//   ....[5]....
        /*04a0*/ 	.word	0x000006b0


	//   ....[6]....
        /*04a4*/ 	.word	0x00000810


	//   ....[7]....
        /*04a8*/ 	.word	0x00005710


	//   ....[8]....
        /*04ac*/ 	.word	0x00008e50


	//   ....[9]....
        /*04b0*/ 	.word	0x00008e70


	//   ....[10]....
        /*04b4*/ 	.word	0x00009430


	//   ....[11]....
        /*04b8*/ 	.word	0x00009480


	//   ....[12]....
        /*04bc*/ 	.word	0x0000abe0


	//   ....[13]....
        /*04c0*/ 	.word	0x0000b8c0


	//   ....[14]....
        /*04c4*/ 	.word	0x0000b8f0


	//   ....[15]....
        /*04c8*/ 	.word	0x0000b9e0


	//   ....[16]....
        /*04cc*/ 	.word	0x0000ba10


	//   ....[17]....
        /*04d0*/ 	.word	0x0000db10


	//   ....[18]....
        /*04d4*/ 	.word	0x0000dd60


	//   ....[19]....
        /*04d8*/ 	.word	0x0000dda0


	//   ....[20]....
        /*04dc*/ 	.word	0x0000e550


	//   ....[21]....
        /*04e0*/ 	.word	0x0000e580


	//   ....[22]....
        /*04e4*/ 	.word	0x000103f0


	//   ....[23]....
        /*04e8*/ 	.word	0x00010580


	//   ....[24]....
        /*04ec*/ 	.word	0x000105b0


	//   ....[25]....
        /*04f0*/ 	.word	0x000105e0


	//   ....[26]....
        /*04f4*/ 	.word	0x00010620


	//   ....[27]....
        /*04f8*/ 	.word	0x00010670


	//   ....[28]....
        /*04fc*/ 	.word	0x000106d0


	//   ....[29]....
        /*0500*/ 	.word	0x00010890


	//   ....[30]....
        /*0504*/ 	.word	0x000108f0


	//   ....[31]....
        /*0508*/ 	.word	0x00010930


	//   ....[32]....
        /*050c*/ 	.word	0x00010970


	//   ....[33]....
        /*0510*/ 	.word	0x000109a0


	//   ....[34]....
        /*0514*/ 	.word	0x000109d0


	//   ....[35]....
        /*0518*/ 	.word	0x00010a50


	//   ....[36]....
        /*051c*/ 	.word	0x00010a80


	//   ....[37]....
        /*0520*/ 	.word	0x00010b00


	//   ....[38]....
        /*0524*/ 	.word	0x000140a0


	//   ....[39]....
        /*0528*/ 	.word	0x000140b0


	//   ....[40]....
        /*052c*/ 	.word	0x000141a0


	//   ....[41]....
        /*0530*/ 	.word	0x00014200


	//   ....[42]....
        /*0534*/ 	.word	0x00014240


	//   ....[43]....
        /*0538*/ 	.word	0x00014280


	//   ....[44]....
        /*053c*/ 	.word	0x000142b0


	//   ....[45]....
        /*0540*/ 	.word	0x000142e0


	//   ....[46]....
        /*0544*/ 	.word	0x00014450


	//   ....[47]....
        /*0548*/ 	.word	0x000144b0


	//   ....[48]....
        /*054c*/ 	.word	0x000144f0


	//   ....[49]....
        /*0550*/ 	.word	0x00014530


	//   ....[50]....
        /*0554*/ 	.word	0x00014560


	//   ....[51]....
        /*0558*/ 	.word	0x00014590


	//   ....[52]....
        /*055c*/ 	.word	0x00014650


	//   ....[53]....
        /*0560*/ 	.word	0x00014670


	//   ....[54]....
        /*0564*/ 	.word	0x000146e0


	//   ....[55]....
        /*0568*/ 	.word	0x00014b10


	//   ....[56]....
        /*056c*/ 	.word	0x00014f70


	//   ....[57]....
        /*0570*/ 	.word	0x00015020


	//   ....[58]....
        /*0574*/ 	.word	0x000150c0


	//   ....[59]....
        /*0578*/ 	.word	0x00015160


	//   ....[60]....
        /*057c*/ 	.word	0x00015200


	//   ....[61]....
        /*0580*/ 	.word	0x000152f0


	//   ....[62]....
        /*0584*/ 	.word	0x00015390


	//   ....[63]....
        /*0588*/ 	.word	0x00015430


	//   ....[64]....
        /*058c*/ 	.word	0x000154d0


	//   ....[65]....
        /*0590*/ 	.word	0x00015730


	//   ....[66]....
        /*0594*/ 	.word	0x00015a10


	//   ....[67]....
        /*0598*/ 	.word	0x00015e00


	//   ....[68]....
        /*059c*/ 	.word	0x00015e90


	//   ....[69]....
        /*05a0*/ 	.word	0x00015f30


	//   ....[70]....
        /*05a4*/ 	.word	0x00015fe0


	//   ....[71]....
        /*05a8*/ 	.word	0x00016060


	//   ....[72]....
        /*05ac*/ 	.word	0x000160e0


	//   ....[73]....
        /*05b0*/ 	.word	0x00016160


	//   ....[74]....
        /*05b4*/ 	.word	0x000161e0


	//   ....[75]....
        /*05b8*/ 	.word	0x00016270


	//   ....[76]....
        /*05bc*/ 	.word	0x00016320


	//   ....[77]....
        /*05c0*/ 	.word	0x000163a0


	//   ....[78]....
        /*05c4*/ 	.word	0x00016420


	//   ....[79]....
        /*05c8*/ 	.word	0x000164a0


	//   ....[80]....
        /*05cc*/ 	.word	0x00016520


	//   ....[81]....
        /*05d0*/ 	.word	0x00016590


	//   ....[82]....
        /*05d4*/ 	.word	0x00016630


	//   ....[83]....
        /*05d8*/ 	.word	0x000166c0


	//   ....[84]....
        /*05dc*/ 	.word	0x000167e0


	//----- nvinfo : EIATTR_REG_RECONFIG
	.align		4
.L_149:
        /*05e0*/ 	.byte	0x01, 0x54
	.zero		2


	//----- nvinfo : EIATTR_SYSCALL_OFFSETS
	.align		4
        /*05e4*/ 	.byte	0x04, 0x46
        /*05e6*/ 	.short	(.L_151 - .L_150)


	//   ....[0]....
.L_150:
        /*05e8*/ 	.word	0x000017a0


	//   ....[1]....
        /*05ec*/ 	.word	0x000018f0


	//   ....[2]....
        /*05f0*/ 	.word	0x000058a0


	//   ....[3]....
        /*05f4*/ 	.word	0x00005dc0


	//   ....[4]....
        /*05f8*/ 	.word	0x00011fc0


	//   ....[5]....
        /*05fc*/ 	.word	0x000120f0


	//   ....[6]....
        /*0600*/ 	.word	0x000121f0


	//----- nvinfo : EIATTR_MBARRIER_INSTR_OFFSETS
	.align		4
.L_151:
        /*0604*/ 	.byte	0x04, 0x39
        /*0606*/ 	.short	(.L_153 - .L_152)


	//   ....[0]....
.L_152:
        /*0608*/ 	.word	0x000002e0
        /*060c*/ 	.word	0x000000ff
        /*0610*/ 	.word	0x00030800
        /*0614*/ 	.short	0x0100
        /*0616*/ 	.byte	0x08
	.zero		1


	//   ....[1]....
        /*0618*/ 	.word	0x000002f0
        /*061c*/ 	.word	0x000000ff
        /*0620*/ 	.word	0x00030820
        /*0624*/ 	.short	0x0100
        /*0626*/ 	.byte	0x08
	.zero		1


	//   ....[2]....
        /*0628*/ 	.word	0x000003e0
        /*062c*/ 	.word	0x000000ff
        /*0630*/ 	.word	0x00030830
        /*0634*/ 	.short	0x0100
        /*0636*/ 	.byte	0x08
	.zero		1


	//   ....[3]....
        /*0638*/ 	.word	0x000003f0
        /*063c*/ 	.word	0x000000ff
        /*0640*/ 	.word	0x00030840
        /*0644*/ 	.short	0x0100
        /*0646*/ 	.byte	0x08
	.zero		1


	//   ....[4]....
        /*0648*/ 	.word	0x00000400
        /*064c*/ 	.word	0x000000ff
        /*0650*/ 	.word	0x00030838
        /*0654*/ 	.short	0x0100
        /*0656*/ 	.byte	0x08
	.zero		1


	//   ....[5]....
        /*0658*/ 	.word	0x00000410
        /*065c*/ 	.word	0x000000ff
        /*0660*/ 	.word	0x00030848
        /*0664*/ 	.short	0x0100
        /*0666*/ 	.byte	0x08
	.zero		1


	//   ....[6]....
        /*0668*/ 	.word	0x00000540
        /*066c*/ 	.word	0x000000ff
        /*0670*/ 	.word	0x00030850
        /*0674*/ 	.short	0x0100
        /*0676*/ 	.byte	0x08
	.zero		1


	//   ....[7]....
        /*0678*/ 	.word	0x00000550
        /*067c*/ 	.word	0x000000ff
        /*0680*/ 	.word	0x00030860
        /*0684*/ 	.short	0x0100
        /*0686*/ 	.byte	0x08
	.zero		1


	//   ....[8]....
        /*0688*/ 	.word	0x00000560
        /*068c*/ 	.word	0x000000ff
        /*0690*/ 	.word	0x00030858
        /*0694*/ 	.short	0x0100
        /*0696*/ 	.byte	0x08
	.zero		1


	//   ....[9]....
        /*0698*/ 	.word	0x00000570
        /*069c*/ 	.word	0x000000ff
        /*06a0*/ 	.word	0x00030868
        /*06a4*/ 	.short	0x0100
        /*06a6*/ 	.byte	0x08
	.zero		1


	//   ....[10]....
        /*06a8*/ 	.word	0x00000660
        /*06ac*/ 	.word	0x000000ff
        /*06b0*/ 	.word	0x00030870
        /*06b4*/ 	.short	0x0100
        /*06b6*/ 	.byte	0x06
	.zero		1


	//   ....[11]....
        /*06b8*/ 	.word	0x00000670
        /*06bc*/ 	.word	0x000000ff
        /*06c0*/ 	.word	0x00030880
        /*06c4*/ 	.short	0x0100
        /*06c6*/ 	.byte	0x06
	.zero		1


	//   ....[12]....
        /*06c8*/ 	.word	0x00000680
        /*06cc*/ 	.word	0x000000ff
        /*06d0*/ 	.word	0x00030878
        /*06d4*/ 	.short	0x0100
        /*06d6*/ 	.byte	0x06
	.zero		1


	//   ....[13]....
        /*06d8*/ 	.word	0x00000690
        /*06dc*/ 	.word	0x000000ff
        /*06e0*/ 	.word	0x00030888
        /*06e4*/ 	.short	0x0100
        /*06e6*/ 	.byte	0x06
	.zero		1


	//   ....[14]....
        /*06e8*/ 	.word	0x000007c0
        /*06ec*/ 	.word	0x000000ff
        /*06f0*/ 	.word	0x00030890
        /*06f4*/ 	.short	0x0100
        /*06f6*/ 	.byte	0x08
	.zero		1


	//   ....[15]....
        /*06f8*/ 	.word	0x000007d0
        /*06fc*/ 	.word	0x000000ff
        /*0700*/ 	.word	0x000308a0
        /*0704*/ 	.short	0x0100
        /*0706*/ 	.byte	0x08
	.zero		1


	//   ....[16]....
        /*0708*/ 	.word	0x000007e0
        /*070c*/ 	.word	0x000000ff
        /*0710*/ 	.word	0x00030898
        /*0714*/ 	.short	0x0100
        /*0716*/ 	.byte	0x08
	.zero		1


	//   ....[17]....
        /*0718*/ 	.word	0x000007f0
        /*071c*/ 	.word	0x000000ff
        /*0720*/ 	.word	0x000308a8
        /*0724*/ 	.short	0x0100
        /*0726*/ 	.byte	0x08
	.zero		1


	//   ....[18]....
        /*0728*/ 	.word	0x00000920
        /*072c*/ 	.word	0x000000ff
        /*0730*/ 	.word	0x000308b0
        /*0734*/ 	.short	0x0100
        /*0736*/ 	.byte	0x08
	.zero		1


	//   ....[19]....
        /*0738*/ 	.word	0x00000930
        /*073c*/ 	.word	0x000000ff
        /*0740*/ 	.word	0x000308c0
        /*0744*/ 	.short	0x0100
        /*0746*/ 	.byte	0x08
	.zero		1


	//   ....[20]....
        /*0748*/ 	.word	0x00000940
        /*074c*/ 	.word	0x000000ff
        /*0750*/ 	.word	0x000308b8
        /*0754*/ 	.short	0x0100
        /*0756*/ 	.byte	0x08
	.zero		1


	//   ....[21]....
        /*0758*/ 	.word	0x00000950
        /*075c*/ 	.word	0x000000ff
        /*0760*/ 	.word	0x000308c8
        /*0764*/ 	.short	0x0100
        /*0766*/ 	.byte	0x08
	.zero		1


	//   ....[22]....
        /*0768*/ 	.word	0x00002b70
        /*076c*/ 	.word	0x00000053
        /*0770*/ 	.word	0x00030890
        /*0774*/ 	.short	0x010a
        /*0776*/ 	.byte	0x3f
	.zero		1


	//   ....[23]....
        /*0778*/ 	.word	0x00003d90
        /*077c*/ 	.word	0x00000053
        /*0780*/ 	.word	0x00030890
        /*0784*/ 	.short	0x010a
        /*0786*/ 	.byte	0x3f
	.zero		1


	//   ....[24]....
        /*0788*/ 	.word	0x00004e20
        /*078c*/ 	.word	0x00000053
        /*0790*/ 	.word	0x00030890
        /*0794*/ 	.short	0x010a
        /*0796*/ 	.byte	0x3f
	.zero		1


	//   ....[25]....
        /*0798*/ 	.word	0x00005040
        /*079c*/ 	.word	0x00000024
        /*07a0*/ 	.word	0x00000000
        /*07a4*/ 	.short	0x0101
        /*07a6*/ 	.byte	0x3f
	.zero		1


	//   ....[26]....
        /*07a8*/ 	.word	0x00005080
        /*07ac*/ 	.word	0x00000053
        /*07b0*/ 	.word	0x000308b0
        /*07b4*/ 	.short	0x010a
        /*07b6*/ 	.byte	0x3f
	.zero		1


	//   ....[27]....
        /*07b8*/ 	.word	0x00005440
        /*07bc*/ 	.word	0x00000053
        /*07c0*/ 	.word	0x00000000
        /*07c4*/ 	.short	0x0101
        /*07c6*/ 	.byte	0x3f
	.zero		1


	//   ....[28]....
        /*07c8*/ 	.word	0x00005940
        /*07cc*/ 	.word	0x00000002
        /*07d0*/ 	.word	0x00030800
        /*07d4*/ 	.short	0x010a
        /*07d6*/ 	.byte	0x3f
	.zero		1


	//   ....[29]....
        /*07d8*/ 	.word	0x00005990
        /*07dc*/ 	.word	0x00000002
        /*07e0*/ 	.word	0x00030800
        /*07e4*/ 	.short	0x010a
        /*07e6*/ 	.byte	0x3f
	.zero		1


	//   ....[30]....
        /*07e8*/ 	.word	0x000060c0
        /*07ec*/ 	.word	0x00000002
        /*07f0*/ 	.word	0x00030800
        /*07f4*/ 	.short	0x010a
        /*07f6*/ 	.byte	0x3f
	.zero		1


	//   ....[31]....
        /*07f8*/ 	.word	0x00006fb0
        /*07fc*/ 	.word	0x00000002
        /*0800*/ 	.word	0x00030800
        /*0804*/ 	.short	0x010a
        /*0806*/ 	.byte	0x3f
	.zero		1


	//   ....[32]....
        /*0808*/ 	.word	0x00007df0
        /*080c*/ 	.word	0x00000004
        /*0810*/ 	.word	0x00030830
        /*0814*/ 	.short	0x010a
        /*0816*/ 	.byte	0x3f
	.zero		1


	//   ....[33]....
        /*0818*/ 	.word	0x00007ed0
        /*081c*/ 	.word	0x00000004
        /*0820*/ 	.word	0x00030830
        /*0824*/ 	.short	0x010a
        /*0826*/ 	.byte	0x3f
	.zero		1


	//   ....[34]....
        /*0828*/ 	.word	0x00009b50
        /*082c*/ 	.word	0x00000004
        /*0830*/ 	.word	0x00000000
        /*0834*/ 	.short	0x0101
        /*0836*/ 	.byte	0x3f
	.zero		1


	//   ....[35]....
        /*0838*/ 	.word	0x0000ae30
        /*083c*/ 	.word	0x00000000
        /*0840*/ 	.word	0x00030830
        /*0844*/ 	.short	0x010a
        /*0846*/ 	.byte	0x3f
	.zero		1


	//   ....[36]....
        /*0848*/ 	.word	0x0000ae80
        /*084c*/ 	.word	0x00000000
        /*0850*/ 	.word	0x00030830
        /*0854*/ 	.short	0x010a
        /*0856*/ 	.byte	0x3f
	.zero		1


	//   ....[37]....
        /*0858*/ 	.word	0x0000b1d0
        /*085c*/ 	.word	0x00000003
        /*0860*/ 	.word	0x00030850
        /*0864*/ 	.short	0x010a
        /*0866*/ 	.byte	0x3f
	.zero		1


	//   ....[38]....
        /*0868*/ 	.word	0x0000b220
        /*086c*/ 	.word	0x00000003
        /*0870*/ 	.word	0x00030850
        /*0874*/ 	.short	0x010a
        /*0876*/ 	.byte	0x3f
	.zero		1


	//   ....[39]....
        /*0878*/ 	.word	0x0000c930
        /*087c*/ 	.word	0x0000000d
        /*0880*/ 	.word	0x00000000
        /*0884*/ 	.short	0x0101
        /*0886*/ 	.byte	0x3f
	.zero		1


	//   ....[40]....
        /*0888*/ 	.word	0x0000c9b0
        /*088c*/ 	.word	0x0000000b
        /*0890*/ 	.word	0x00000000
        /*0894*/ 	.short	0x0101
        /*0896*/ 	.byte	0x3f
	.zero		1


	//   ....[41]....
        /*0898*/ 	.word	0x0000db90
        /*089c*/ 	.word	0x0000000c
        /*08a0*/ 	.word	0x00030850
        /*08a4*/ 	.short	0x010a
        /*08a6*/ 	.byte	0x3f
	.zero		1


	//   ....[42]....
        /*08a8*/ 	.word	0x0000dc40
        /*08ac*/ 	.word	0x0000000c
        /*08b0*/ 	.word	0x00030850
        /*08b4*/ 	.short	0x010a
        /*08b6*/ 	.byte	0x3f
	.zero		1


	//   ....[43]....
        /*08b8*/ 	.word	0x0000e6d0
        /*08bc*/ 	.word	0x00000006
        /*08c0*/ 	.word	0x00000000
        /*08c4*/ 	.short	0x0101
        /*08c6*/ 	.byte	0x3f
	.zero		1


	//   ....[44]....
        /*08c8*/ 	.word	0x0000f690
        /*08cc*/ 	.word	0x00000000
        /*08d0*/ 	.word	0x00000000
        /*08d4*/ 	.short	0x0101
        /*08d6*/ 	.byte	0x3f
	.zero		1


	//   ....[45]....
        /*08d8*/ 	.word	0x00011510
        /*08dc*/ 	.word	0x00000006
        /*08e0*/ 	.word	0x00030820
        /*08e4*/ 	.short	0x010a
        /*08e6*/ 	.byte	0x3f
	.zero		1


	//   ....[46]....
        /*08e8*/ 	.word	0x00011580
        /*08ec*/ 	.word	0x00000007
        /*08f0*/ 	.word	0x000308a0
        /*08f4*/ 	.short	0x010a
        /*08f6*/ 	.byte	0x3f
	.zero		1


	//   ....[47]....
        /*08f8*/ 	.word	0x00011730
        /*08fc*/ 	.word	0x00000007
        /*0900*/ 	.word	0x000308c0
        /*0904*/ 	.short	0x010a
        /*0906*/ 	.byte	0x3f
	.zero		1


	//   ....[48]....
        /*0908*/ 	.word	0x00011980
        /*090c*/ 	.word	0x00000007
        /*0910*/ 	.word	0x000308a0
        /*0914*/ 	.short	0x010a
        /*0916*/ 	.byte	0x3f
	.zero		1


	//   ....[49]....
        /*0918*/ 	.word	0x00011b20
        /*091c*/ 	.word	0x00000007
        /*0920*/ 	.word	0x000308c0
        /*0924*/ 	.short	0x010a
        /*0926*/ 	.byte	0x3f
	.zero		1


	//   ....[50]....
        /*0928*/ 	.word	0x000126c0
        /*092c*/ 	.word	0x00000005
        /*0930*/ 	.word	0x00030840
        /*0934*/ 	.short	0x010a
        /*0936*/ 	.byte	0x3f
	.zero		1


	//   ....[51]....
        /*0938*/ 	.word	0x00012a10
        /*093c*/ 	.word	0x0000001c
        /*0940*/ 	.word	0x00030820
        /*0944*/ 	.short	0x010a
        /*0946*/ 	.byte	0x3f
	.zero		1


	//   ....[52]....
        /*0948*/ 	.word	0x00012d10
        /*094c*/ 	.word	0x00000003
        /*0950*/ 	.word	0x00030840
        /*0954*/ 	.short	0x010a
        /*0956*/ 	.byte	0x3f
	.zero		1


	//   ....[53]....
        /*0958*/ 	.word	0x00012ef0
        /*095c*/ 	.word	0x00000002
        /*0960*/ 	.word	0x00000060
        /*0964*/ 	.short	0x010a
        /*0966*/ 	.byte	0x3f
	.zero		1


	//   ....[54]....
        /*0968*/ 	.word	0x00013370
        /*096c*/ 	.word	0x00000003
        /*0970*/ 	.word	0x00030840
        /*0974*/ 	.short	0x010a
        /*0976*/ 	.byte	0x3f
	.zero		1


	//   ....[55]....
        /*0978*/ 	.word	0x00013550
        /*097c*/ 	.word	0x00000003
        /*0980*/ 	.word	0x00000060
        /*0984*/ 	.short	0x010a
        /*0986*/ 	.byte	0x3f
	.zero		1


	//   ....[56]....
        /*0988*/ 	.word	0x00013910
        /*098c*/ 	.word	0x00000002
        /*0990*/ 	.word	0x00030840
        /*0994*/ 	.short	0x010a
        /*0996*/ 	.byte	0x3f
	.zero		1


	//   ....[57]....
        /*0998*/ 	.word	0x00013b00
        /*099c*/ 	.word	0x00000002
        /*09a0*/ 	.word	0x00000060
        /*09a4*/ 	.short	0x010a
        /*09a6*/ 	.byte	0x3f
	.zero		1


	//   ....[58]....
        /*09a8*/ 	.word	0x00013e50
        /*09ac*/ 	.word	0x00000003
        /*09b0*/ 	.word	0x00030860
        /*09b4*/ 	.short	0x010a
        /*09b6*/ 	.byte	0x3f
	.zero		1


	//   ....[59]....
        /*09b8*/ 	.word	0x00014a90
        /*09bc*/ 	.word	0x00000009
        /*09c0*/ 	.word	0x00030820
        /*09c4*/ 	.short	0x010a
        /*09c6*/ 	.byte	0x3f
	.zero		1


	//   ....[60]....
        /*09c8*/ 	.word	0x00014c20
        /*09cc*/ 	.word	0x00000007
        /*09d0*/ 	.word	0x00000000
        /*09d4*/ 	.short	0x010a
        /*09d6*/ 	.byte	0x3f
	.zero		1


	//   ....[61]....
        /*09d8*/ 	.word	0x00014c90
        /*09dc*/ 	.word	0x00000003
        /*09e0*/ 	.word	0x00000000
        /*09e4*/ 	.short	0x010a
        /*09e6*/ 	.byte	0x3f
	.zero		1


	//   ....[62]....
        /*09e8*/ 	.word	0x00014cf0
        /*09ec*/ 	.word	0x00000005
        /*09f0*/ 	.word	0x00000000
        /*09f4*/ 	.short	0x010a
        /*09f6*/ 	.byte	0x3f
	.zero		1


	//   ....[63]....
        /*09f8*/ 	.word	0x00014d20
        /*09fc*/ 	.word	0x00000003
        /*0a00*/ 	.word	0x00000000
        /*0a04*/ 	.short	0x010a
        /*0a06*/ 	.byte	0x3f
	.zero		1


	//   ....[64]....
        /*0a08*/ 	.word	0x00014d80
        /*0a0c*/ 	.word	0x00000053
        /*0a10*/ 	.word	0x00030890
        /*0a14*/ 	.short	0x010a
        /*0a16*/ 	.byte	0x3f
	.zero		1


	//   ....[65]....
        /*0a18*/ 	.word	0x00014dd0
        /*0a1c*/ 	.word	0x00000053
        /*0a20*/ 	.word	0x00030890
        /*0a24*/ 	.short	0x010a
        /*0a26*/ 	.byte	0x3f
	.zero		1


	//   ....[66]....
        /*0a28*/ 	.word	0x00014e20
        /*0a2c*/ 	.word	0x00000053
        /*0a30*/ 	.word	0x00030890
        /*0a34*/ 	.short	0x010a
        /*0a36*/ 	.byte	0x3f
	.zero		1


	//   ....[67]....
        /*0a38*/ 	.word	0x00014e70
        /*0a3c*/ 	.word	0x00000053
        /*0a40*/ 	.word	0x000308b0
        /*0a44*/ 	.short	0x010a
        /*0a46*/ 	.byte	0x3f
	.zero		1


	//   ....[68]....
        /*0a48*/ 	.word	0x00015240
        /*0a4c*/ 	.word	0x00000002
        /*0a50*/ 	.word	0x00030800
        /*0a54*/ 	.short	0x010a
        /*0a56*/ 	.byte	0x3f
	.zero		1


	//   ....[69]....
        /*0a58*/ 	.word	0x00015510
        /*0a5c*/ 	.word	0x00000002
        /*0a60*/ 	.word	0x00030800
        /*0a64*/ 	.short	0x010a
        /*0a66*/ 	.byte	0x3f
	.zero		1


	//   ....[70]....
        /*0a68*/ 	.word	0x00015560
        /*0a6c*/ 	.word	0x00000004
        /*0a70*/ 	.word	0x00030830
        /*0a74*/ 	.short	0x010a
        /*0a76*/ 	.byte	0x3f
	.zero		1


	//   ....[71]....
        /*0a78*/ 	.word	0x000155b0
        /*0a7c*/ 	.word	0x00000000
        /*0a80*/ 	.word	0x00030830
        /*0a84*/ 	.short	0x010a
        /*0a86*/ 	.byte	0x3f
	.zero		1


	//   ....[72]....
        /*0a88*/ 	.word	0x00015600
        /*0a8c*/ 	.word	0x00000003
        /*0a90*/ 	.word	0x00030850
        /*0a94*/ 	.short	0x010a
        /*0a96*/ 	.byte	0x3f
	.zero		1


	//   ....[73]....
        /*0a98*/ 	.word	0x00015650
        /*0a9c*/ 	.word	0x0000000c
        /*0aa0*/ 	.word	0x00030850
        /*0aa4*/ 	.short	0x010a
        /*0aa6*/ 	.byte	0x3f
	.zero		1


	//   ....[74]....
        /*0aa8*/ 	.word	0x000157f0
        /*0aac*/ 	.word	0x00000006
        /*0ab0*/ 	.word	0x00030820
        /*0ab4*/ 	.short	0x010a
        /*0ab6*/ 	.byte	0x3f
	.zero		1


	//   ....[75]....
        /*0ab8*/ 	.word	0x00015840
        /*0abc*/ 	.word	0x00000007
        /*0ac0*/ 	.word	0x000308a0
        /*0ac4*/ 	.short	0x010a
        /*0ac6*/ 	.byte	0x3f
	.zero		1


	//   ....[76]....
        /*0ac8*/ 	.word	0x00015890
        /*0acc*/ 	.word	0x00000007
        /*0ad0*/ 	.word	0x000308c0
        /*0ad4*/ 	.short	0x010a
        /*0ad6*/ 	.byte	0x3f
	.zero		1


	//   ....[77]....
        /*0ad8*/ 	.word	0x000158e0
        /*0adc*/ 	.word	0x00000007
        /*0ae0*/ 	.word	0x000308a0
        /*0ae4*/ 	.short	0x010a
        /*0ae6*/ 	.byte	0x3f
	.zero		1


	//   ....[78]....
        /*0ae8*/ 	.word	0x00015930
        /*0aec*/ 	.word	0x00000007
        /*0af0*/ 	.word	0x000308c0
        /*0af4*/ 	.short	0x010a
        /*0af6*/ 	.byte	0x3f
	.zero		1


	//   ....[79]....
        /*0af8*/ 	.word	0x00015ad0
        /*0afc*/ 	.word	0x00000005
        /*0b00*/ 	.word	0x00030840
        /*0b04*/ 	.short	0x010a
        /*0b06*/ 	.byte	0x3f
	.zero		1


	//   ....[80]....
        /*0b08*/ 	.word	0x00015b20
        /*0b0c*/ 	.word	0x0000001c
        /*0b10*/ 	.word	0x00030820
        /*0b14*/ 	.short	0x010a
        /*0b16*/ 	.byte	0x3f
	.zero		1


	//   ....[81]....
        /*0b18*/ 	.word	0x00015b70
        /*0b1c*/ 	.word	0x00000003
        /*0b20*/ 	.word	0x00030840
        /*0b24*/ 	.short	0x010a
        /*0b26*/ 	.byte	0x3f
	.zero		1


	//   ....[82]....
        /*0b28*/ 	.word	0x00015bc0
        /*0b2c*/ 	.word	0x00000002
        /*0b30*/ 	.word	0x00000060
        /*0b34*/ 	.short	0x010a
        /*0b36*/ 	.byte	0x3f
	.zero		1


	//   ....[83]....
        /*0b38*/ 	.word	0x00015c10
        /*0b3c*/ 	.word	0x00000003
        /*0b40*/ 	.word	0x00030840
        /*0b44*/ 	.short	0x010a
        /*0b46*/ 	.byte	0x3f
	.zero		1


	//   ....[84]....
        /*0b48*/ 	.word	0x00015c60
        /*0b4c*/ 	.word	0x00000003
        /*0b50*/ 	.word	0x00000060
        /*0b54*/ 	.short	0x010a
        /*0b56*/ 	.byte	0x3f
	.zero		1


	//   ....[85]....
        /*0b58*/ 	.word	0x00015cb0
        /*0b5c*/ 	.word	0x00000002
        /*0b60*/ 	.word	0x00030840
        /*0b64*/ 	.short	0x010a
        /*0b66*/ 	.byte	0x3f
	.zero		1


	//   ....[86]....
        /*0b68*/ 	.word	0x00015d00
        /*0b6c*/ 	.word	0x00000002
        /*0b70*/ 	.word	0x00000060
        /*0b74*/ 	.short	0x010a
        /*0b76*/ 	.byte	0x3f
	.zero		1


	//   ....[87]....
        /*0b78*/ 	.word	0x00015d50
        /*0b7c*/ 	.word	0x00000003
        /*0b80*/ 	.word	0x00030860
        /*0b84*/ 	.short	0x010a
        /*0b86*/ 	.byte	0x3f
	.zero		1


	//   ....[88]....
        /*0b88*/ 	.word	0x00016700
        /*0b8c*/ 	.word	0x00000009
        /*0b90*/ 	.word	0x00030820
        /*0b94*/ 	.short	0x010a
        /*0b96*/ 	.byte	0x3f
	.zero		1


	//   ....[89]....
        /*0b98*/ 	.word	0x000168a0
        /*0b9c*/ 	.word	0x00000007
        /*0ba0*/ 	.word	0x00000000
        /*0ba4*/ 	.short	0x010a
        /*0ba6*/ 	.byte	0x3f
	.zero		1


	//   ....[90]....
        /*0ba8*/ 	.word	0x000168f0
        /*0bac*/ 	.word	0x00000003
        /*0bb0*/ 	.word	0x00000000
        /*0bb4*/ 	.short	0x010a
        /*0bb6*/ 	.byte	0x3f
	.zero		1


	//   ....[91]....
        /*0bb8*/ 	.word	0x00016940
        /*0bbc*/ 	.word	0x00000005
        /*0bc0*/ 	.word	0x00000000
        /*0bc4*/ 	.short	0x010a
        /*0bc6*/ 	.byte	0x3f
	.zero		1


	//----- nvinfo : EIATTR_NUM_MBARRIERS
	.align		4
.L_153:
        /*0bc8*/ 	.byte	0x03, 0x38
        /*0bca*/ 	.short	0x0016


	//----- nvinfo : EIATTR_EXIT_INSTR_OFFSETS
	.align		4
        /*0bcc*/ 	.byte	0x04, 0x1c
        /*0bce*/ 	.short	(.L_155 - .L_154)


	//   ....[0]....
.L_154:
        /*0bd0*/ 	.word	0x00014d70


	//----- nvinfo : EIATTR_MAX_THREADS
	.align		4
.L_155:
        /*0bd4*/ 	.byte	0x04, 0x05
        /*0bd6*/ 	.short	(.L_157 - .L_156)
.L_156:
        /*0bd8*/ 	.word	0x00000200
        /*0bdc*/ 	.word	0x00000001
        /*0be0*/ 	.word	0x00000001


	//----- nvinfo : EIATTR_CRS_STACK_SIZE
	.align		4
.L_157:
        /*0be4*/ 	.byte	0x04, 0x1e
        /*0be6*/ 	.short	(.L_159 - .L_158)
.L_158:
        /*0be8*/ 	.word	0x00000000


	//----- nvinfo : EIATTR_CBANK_PARAM_SIZE
	.align		4
.L_159:
        /*0bec*/ 	.byte	0x03, 0x19
        /*0bee*/ 	.short	0x0a70


	//----- nvinfo : EIATTR_PARAM_CBANK
	.align		4
        /*0bf0*/ 	.byte	0x04, 0x0a
        /*0bf2*/ 	.short	(.L_161 - .L_160)
	.align		4
.L_160:
        /*0bf4*/ 	.word	index@(.nv.constant0._ZN7cutlass13device_kernelIN5flash11enable_sm90INS1_16FlashAttnFwdSm90INS1_25CollectiveMainloopFwdSm90ILi2EN4cute5tupleIJNS5_1CILi1EEES8_S8_EEENS6_IJNS7_ILi192EEESA_NS7_ILi64EEEEEELi64ENS_6half_tEfNS_4arch4Sm90ELb0ELb0ELb0ELb1ELb0ELb1ELb0ELb0ELb1ELb0ELb0ELb0EEENS1_21CollectiveEpilogueFwdINS6_IJSA_SB_SA_EEES9_SD_SF_Li384ELb1ELb0ELb0ELb0EEENS1_36VarlenDynamicPersistentTileSchedulerILi192ELi192ELi384ELi32ELb0ELb0ELb1ELb0ELb1ELb1EEEEEEEEEvNT_6ParamsE)
        /*0bf8*/ 	.short	0x0210
        /*0bfa*/ 	.short	0x0a70


	//----- nvinfo : EIATTR_SW_WAR
	.align		4
.L_161:
        /*0bfc*/ 	.byte	0x04, 0x36
        /*0bfe*/ 	.short	(.L_163 - .L_162)
.L_162:
        /*0c00*/ 	.word	0x00000008
.L_163:


//--------------------- .nv.info._ZN7cutlass13device_kernelIN5flash11enable_sm90INS1_16FlashAttnFwdSm90INS1_25CollectiveMainloopFwdSm90ILi2EN4cute5tupleIJNS5_1CILi1EEES8_S8_EEENS6_IJNS7_ILi192EEENS7_ILi128EEENS7_ILi64EEEEEELi64ENS_6half_tEfNS_4arch4Sm90ELb0ELb1ELb0ELb0ELb0ELb0ELb0ELb1ELb1ELb0ELb0ELb0EEENS1_21CollectiveEpilogueFwdINS6_IJSA_SC_SB_EEES9_SE_SG_Li384ELb0ELb0ELb0ELb0EEENS1_30DynamicPersistentTileSchedulerILi384ELi32ELb0ELb0ELb1EEEEEEEEEvNT_6ParamsE --------------------------
	.section	.nv.info._ZN7cutlass13device_kernelIN5flash11enable_sm90INS1_16FlashAttnFwdSm90INS1_25CollectiveMainloopFwdSm90ILi2EN4cute5tupleIJNS5_1CILi1EEES8_S8_EEENS6_IJNS7_ILi192EEENS7_ILi128EEENS7_ILi64EEEEEELi64ENS_6half_tEfNS_4arch4Sm90ELb0ELb1ELb0ELb0ELb0ELb0ELb0ELb1ELb1ELb0ELb0ELb0EEENS1_21CollectiveEpilogueFwdINS6_IJSA_SC_SB_EEES9_SE_SG_Li384ELb0ELb0ELb0ELb0EEENS1_30DynamicPersistentTileSchedulerILi384ELi32ELb0ELb0ELb1EEEEEEEEEvNT_6ParamsE,"",@"SHT_CUDA_INFO"
	.sectionflags	@""
	.align	4


	//----- nvinfo : EIATTR_CUDA_API_VERSION
	.align		4
        /*0000*/ 	.byte	0x04, 0x37
        /*0002*/ 	.short	(.L_165 - .L_164)
.L_164:
        /*0004*/ 	.word	0x00000082


	//----- nvinfo : EIATTR_KPARAM_INFO
	.align		4
.L_165:
        /*0008*/ 	.byte	0x04, 0x17
        /*000a*/ 	.short	(.L_167 - .L_166)
.L_166:
        /*000c*/ 	.word	0x00000000
        /*0010*/ 	.short	0x0000
        /*0012*/ 	.short	0x0070
        /*0014*/ 	.byte	0x00, 0xf0, 0x01, 0x2e


	//----- nvinfo : EIATTR_SPARSE_MMA_MASK
	.align		4
.L_167:
        /*0018*/ 	.byte	0x03, 0x50
        /*001a*/ 	.short	0x0000


	//----- nvinfo : EIATTR_MAXREG_COUNT
	.align		4
        /*001c*/ 	.byte	0x03, 0x1b
        /*001e*/ 	.short	0x0080


	//----- nvinfo : EIATTR_NUM_BARRIERS
	.align		4
        /*0020*/ 	.byte	0x02, 0x4c
        /*0022*/ 	.byte	0x10
	.zero		1


	//----- nvinfo : EIATTR_EXTERNS
	.align		4
        /*0024*/ 	.byte	0x04, 0x0f
        /*0026*/ 	.short	(.L_169 - .L_168)


	//   ....[0]....
	.align		4
.L_168:
        /*0028*/ 	.word	index@(__assertfail)


	//----- nvinfo : EIATTR_MERCURY_ISA_VERSION
	.align		4
.L_169:
        /*002c*/ 	.byte	0x03, 0x5f
        /*002e*/ 	.short	0x0101


	//----- nvinfo : EIATTR_INT_WARP_WIDE_INSTR_OFFSETS
	.align		4
        /*0030*/ 	.byte	0x04, 0x31
        /*0032*/ 	.short	(.L_171 - .L_170)


	//   ....[0]....
.L_170:
        /*0034*/ 	.word	0x00000180


	//   ....[1]....
        /*0038*/ 	.word	0x000001b0


	//   ....[2]....
        /*003c*/ 	.word	0x000001c0


	//   ....[3]....
        /*0040*/ 	.word	0x0000e1a0


	//   ....[4]....
        /*0044*/ 	.word	0x0000e230


	//   ....[5]....
        /*0048*/ 	.word	0x0000e6e0


	//   ....[6]....
        /*004c*/ 	.word	0x0000fe30


	//   ....[7]....
        /*0050*/ 	.word	0x0000fec0


	//----- nvinfo : EIATTR_COOP_GROUP_MASK_REGIDS
	.align		4
.L_171:
        /*0054*/ 	.byte	0x04, 0x29
        /*0056*/ 	.short	(.L_173 - .L_172)


	//   ....[0]....
.L_172:
        /*0058*/ 	.word	0xffffffff


	//   ....[1]....
        /*005c*/ 	.word	0xffffffff


	//   ....[2]....
        /*0060*/ 	.word	0xffffffff


	//   ....[3]....
        /*0064*/ 	.word	0xffffffff


	//   ....[4]....
        /*0068*/ 	.word	0xffffffff


	//   ....[5]....
        /*006c*/ 	.word	0xffffffff


	//   ....[6]....
        /*0070*/ 	.word	0xffffffff


	//   ....[7]....
        /*0074*/ 	.word	0xffffffff


	//   ....[8]....
        /*0078*/ 	.word	0xffffffff


	//   ....[9]....
        /*007c*/ 	.word	0xffffffff


	//   ....[10]....
        /*0080*/ 	.word	0xffffffff


	//   ....[11]....
        /*0084*/ 	.word	0xffffffff


	//   ....[12]....
        /*0088*/ 	.word	0xffffffff


	//   ....[13]....
        /*008c*/ 	.word	0xffffffff


	//   ....[14]....
        /*0090*/ 	.word	0xffffffff


	//   ....[15]....
        /*0094*/ 	.word	0xffffffff


	//   ....[16]....
        /*0098*/ 	.word	0xffffffff


	//   ....[17]....
        /*009c*/ 	.word	0xffffffff


	//   ....[18]....
        /*00a0*/ 	.word	0xffffffff


	//   ....[19]....
        /*00a4*/ 	.word	0xffffffff


	//   ....[20]....
        /*00a8*/ 	.word	0xffffffff


	//   ....[21]....
        /*00ac*/ 	.word	0xffffffff


	//   ....[22]....
        /*00b0*/ 	.word	0xffffffff


	//   ....[23]....
        /*00b4*/ 	.word	0xffffffff


	//   ....[24]....
        /*00b8*/ 	.word	0xffffffff


	//   ....[25]....
        /*00bc*/ 	.word	0xffffffff


	//   ....[26]....
        /*00c0*/ 	.word	0xffffffff


	//   ....[27]....
        /*00c4*/ 	.word	0xffffffff


	//   ....[28]....
        /*00c8*/ 	.word	0xffffffff


	//   ....[29]....
        /*00cc*/ 	.word	0xffffffff


	//   ....[30]....
        /*00d0*/ 	.word	0xffffffff


	//   ....[31]....
        /*00d4*/ 	.word	0xffffffff


	//   ....[32]....
        /*00d8*/ 	.word	0x0500000f


	//   ....[33]....
        /*00dc*/ 	.word	0x0500000f


	//----- nvinfo : EIATTR_COOP_GROUP_INSTR_OFFSETS
	.align		4
.L_173:
        /*00e0*/ 	.byte	0x04, 0x28
        /*00e2*/ 	.short	(.L_175 - .L_174)


	//   ....[0]....
.L_174:
        /*00e4*/ 	.word	0x00000060


	//   ....[1]....
        /*00e8*/ 	.word	0x00000190


	//   ....[2]....
        /*00ec*/ 	.word	0x000001e0


	//   ....[3]....
        /*00f0*/ 	.word	0x000003d0


	//   ....[4]....
        /*00f4*/ 	.word	0x00000530


	//   ....[5]....
        /*00f8*/ 	.word	0x00000650


	//   ....[6]....
        /*00fc*/ 	.word	0x000007b0


	//   ....[7]....
        /*0100*/ 	.word	0x00001600


	//   ....[8]....
        /*0104*/ 	.word	0x00003080


	//   ....[9]....
        /*0108*/ 	.word	0x00003190


	//   ....[10]....
        /*010c*/ 	.word	0x00003ad0


	//   ....[11]....
        /*0110*/ 	.word	0x00003b30


	//   ....[12]....
        /*0114*/ 	.word	0x00005df0


	//   ....[13]....
        /*0118*/ 	.word	0x00005ef0


	//   ....[14]....
        /*011c*/ 	.word	0x00006700


	//   ....[15]....
        /*0120*/ 	.word	0x00006770


	//   ....[16]....
        /*0124*/ 	.word	0x00007ed0


	//   ....[17]....
        /*0128*/ 	.word	0x00007f00


	//   ....[18]....
        /*012c*/ 	.word	0x00008430


	//   ....[19]....
        /*0130*/ 	.word	0x000084a0


	//   ....[20]....
        /*0134*/ 	.word	0x0000aa10


	//   ....[21]....
        /*0138*/ 	.word	0x0000aac0


	//   ....[22]....
        /*013c*/ 	.word	0x0000b4d0


	//   ....[23]....
        /*0140*/ 	.word	0x0000b520


	//   ....[24]....
        /*0144*/ 	.word	0x0000c300


	//   ....[25]....
        /*0148*/ 	.word	0x0000c340


	//   ....[26]....
        /*014c*/ 	.word	0x0000c440


	//   ....[27]....
        /*0150*/ 	.word	0x0000c450


	//   ....[28]....
        /*0154*/ 	.word	0x0000cf90


	//   ....[29]....
        /*0158*/ 	.word	0x0000d910


	//   ....[30]....
        /*015c*/ 	.word	0x00010160


	//   ....[31]....
        /*0160*/ 	.word	0x000102e0


	//   ....[32]....
        /*0164*/ 	.word	0x000108e0


	//   ....[33]....
        /*0168*/ 	.word	0x00010cc0


	//----- nvinfo : EIATTR_REG_RECONFIG
	.align		4
.L_175:
        /*016c*/ 	.byte	0x01, 0x54
	.zero		2


	//----- nvinfo : EIATTR_SYSCALL_OFFSETS
	.align		4
        /*0170*/ 	.byte	0x04, 0x46
        /*0172*/ 	.short	(.L_177 - .L_176)


	//   ....[0]....
.L_176:
        /*0174*/ 	.word	0x000017b0


	//   ....[1]....
        /*0178*/ 	.word	0x0000e3c0


	//   ....[2]....
        /*017c*/ 	.word	0x0000e500


	//   ....[3]....
        /*0180*/ 	.word	0x0000e5f0


	//----- nvinfo : EIATTR_MBARRIER_INSTR_OFFSETS
	.align		4
.L_177:
        /*0184*/ 	.byte	0x04, 0x39
        /*0186*/ 	.short	(.L_179 - .L_178)


	//   ....[0]....
.L_178:
        /*0188*/ 	.word	0x00000280
        /*018c*/ 	.word	0x000000ff
        /*0190*/ 	.word	0x00016800
        /*0194*/ 	.short	0x0100
        /*0196*/ 	.byte	0x06
	.zero		1


	//   ....[1]....
        /*0198*/ 	.word	0x00000290
        /*019c*/ 	.word	0x000000ff
        /*01a0*/ 	.word	0x00016820
        /*01a4*/ 	.short	0x0100
        /*01a6*/ 	.byte	0x06
	.zero		1


	//   ....[2]....
        /*01a8*/ 	.word	0x00000380
        /*01ac*/ 	.word	0x000000ff
        /*01b0*/ 	.word	0x00016830
        /*01b4*/ 	.short	0x0100
        /*01b6*/ 	.byte	0x08
	.zero		1


	//   ....[3]....
        /*01b8*/ 	.word	0x00000390
        /*01bc*/ 	.word	0x000000ff
        /*01c0*/ 	.word	0x00016840
        /*01c4*/ 	.short	0x0100
        /*01c6*/ 	.byte	0x08
	.zero		1


	//   ....[4]....
        /*01c8*/ 	.word	0x000003a0
        /*01cc*/ 	.word	0x000000ff
        /*01d0*/ 	.word	0x00016838
        /*01d4*/ 	.short	0x0100
        /*01d6*/ 	.byte	0x08
	.zero		1


	//   ....[5]....
        /*01d8*/ 	.word	0x000003b0
        /*01dc*/ 	.word	0x000000ff
        /*01e0*/ 	.word	0x00016848
        /*01e4*/ 	.short	0x0100
        /*01e6*/ 	.byte	0x08
	.zero		1


	//   ....[6]....
        /*01e8*/ 	.word	0x000004e0
        /*01ec*/ 	.word	0x000000ff
        /*01f0*/ 	.word	0x00016850
        /*01f4*/ 	.short	0x0100
        /*01f6*/ 	.byte	0x08
	.zero		1


	//   ....[7]....
        /*01f8*/ 	.word	0x000004f0
        /*01fc*/ 	.word	0x000000ff
        /*0200*/ 	.word	0x00016860
        /*0204*/ 	.short	0x0100
        /*0206*/ 	.byte	0x08
	.zero		1


	//   ....[8]....
        /*0208*/ 	.word	0x00000500
        /*020c*/ 	.word	0x000000ff
        /*0210*/ 	.word	0x00016858
        /*0214*/ 	.short	0x0100
        /*0216*/ 	.byte	0x08
	.zero		1


	//   ....[9]....
        /*0218*/ 	.word	0x00000510
        /*021c*/ 	.word	0x000000ff
        /*0220*/ 	.word	0x00016868
        /*0224*/ 	.short	0x0100
        /*0226*/ 	.byte	0x08
	.zero		1


	//   ....[10]....
        /*0228*/ 	.word	0x00000600
        /*022c*/ 	.word	0x000000ff
        /*0230*/ 	.word	0x00016870
        /*0234*/ 	.short	0x0100
        /*0236*/ 	.byte	0x06
	.zero		1


	//   ....[11]....
        /*0238*/ 	.word	0x00000610
        /*023c*/ 	.word	0x000000ff
        /*0240*/ 	.word	0x00016880
        /*0244*/ 	.short	0x0100
        /*0246*/ 	.byte	0x06
	.zero		1


	//   ....[12]....
        /*0248*/ 	.word	0x00000620
        /*024c*/ 	.word	0x000000ff
        /*0250*/ 	.word	0x00016878
        /*0254*/ 	.short	0x0100
        /*0256*/ 	.byte	0x06
	.zero		1


	//   ....[13]....
        /*0258*/ 	.word	0x00000630
        /*025c*/ 	.word	0x000000ff
        /*0260*/ 	.word	0x00016888
        /*0264*/ 	.short	0x0100
        /*0266*/ 	.byte	0x06
	.zero		1


	//   ....[14]....
        /*0268*/ 	.word	0x00000760
        /*026c*/ 	.word	0x000000ff
        /*0270*/ 	.word	0x00016890
        /*0274*/ 	.short	0x0100
        /*0276*/ 	.byte	0x08
	.zero		1


	//   ....[15]....
        /*0278*/ 	.word	0x00000770
        /*027c*/ 	.word	0x000000ff
        /*0280*/ 	.word	0x000168a0
        /*0284*/ 	.short	0x0100
        /*0286*/ 	.byte	0x08
	.zero		1


	//   ....[16]....
        /*0288*/ 	.word	0x00000780
        /*028c*/ 	.word	0x000000ff
        /*0290*/ 	.word	0x00016898
        /*0294*/ 	.short	0x0100
        /*0296*/ 	.byte	0x08
	.zero		1


	//   ....[17]....
        /*0298*/ 	.word	0x00000790
        /*029c*/ 	.word	0x000000ff
        /*02a0*/ 	.word	0x000168a8
        /*02a4*/ 	.short	0x0100
        /*02a6*/ 	.byte	0x08
	.zero		1


	//   ....[18]....
        /*02a8*/ 	.word	0x000008c0
        /*02ac*/ 	.word	0x000000ff
        /*02b0*/ 	.word	0x000168b0
        /*02b4*/ 	.short	0x0100
        /*02b6*/ 	.byte	0x08
	.zero		1


	//   ....[19]....
        /*02b8*/ 	.word	0x000008d0
        /*02bc*/ 	.word	0x000000ff
        /*02c0*/ 	.word	0x000168c0
        /*02c4*/ 	.short	0x0100
        /*02c6*/ 	.byte	0x08
	.zero		1


	//   ....[20]....
        /*02c8*/ 	.word	0x000008e0
        /*02cc*/ 	.word	0x000000ff
        /*02d0*/ 	.word	0x000168b8
        /*02d4*/ 	.short	0x0100
        /*02d6*/ 	.byte	0x08
	.zero		1


	//   ....[21]....
        /*02d8*/ 	.word	0x000008f0
        /*02dc*/ 	.word	0x000000ff
        /*02e0*/ 	.word	0x000168c8
        /*02e4*/ 	.short	0x0100
        /*02e6*/ 	.byte	0x08
	.zero		1


	//   ....[22]....
        /*02e8*/ 	.word	0x00001830
        /*02ec*/ 	.word	0x000000ff
        /*02f0*/ 	.word	0x00016800
        /*02f4*/ 	.short	0x010a
        /*02f6*/ 	.byte	0x28
	.zero		1


	//   ....[23]....
        /*02f8*/ 	.word	0x000018b0
        /*02fc*/ 	.word	0x00000005
        /*0300*/ 	.word	0x00016830
        /*0304*/ 	.short	0x010a
        /*0306*/ 	.byte	0x3f
	.zero		1


	//   ....[24]....
        /*0308*/ 	.word	0x00001900
        /*030c*/ 	.word	0x00000005
        /*0310*/ 	.word	0x00016830
        /*0314*/ 	.short	0x010a
        /*0316*/ 	.byte	0x3f
	.zero		1


	//   ....[25]....
        /*0318*/ 	.word	0x00001c10
        /*031c*/ 	.word	0x00000000
        /*0320*/ 	.word	0x00000000
        /*0324*/ 	.short	0x0101
        /*0326*/ 	.byte	0x3f
	.zero		1


	//   ....[26]....
        /*0328*/ 	.word	0x00004a00
        /*032c*/ 	.word	0x000000ff
        /*0330*/ 	.word	0x00016830
        /*0334*/ 	.short	0x010a
        /*0336*/ 	.byte	0x06
	.zero		1


	//   ....[27]....
        /*0338*/ 	.word	0x00004a40
        /*033c*/ 	.word	0x000000ff
        /*0340*/ 	.word	0x00016830
        /*0344*/ 	.short	0x010a
        /*0346*/ 	.byte	0x06
	.zero		1


	//   ....[28]....
        /*0348*/ 	.word	0x00004c20
        /*034c*/ 	.word	0x000000ff
        /*0350*/ 	.word	0x00016850
        /*0354*/ 	.short	0x010a
        /*0356*/ 	.byte	0x06
	.zero		1


	//   ....[29]....
        /*0358*/ 	.word	0x00004c60
        /*035c*/ 	.word	0x000000ff
        /*0360*/ 	.word	0x00016850
        /*0364*/ 	.short	0x010a
        /*0366*/ 	.byte	0x06
	.zero		1


	//   ....[30]....
        /*0368*/ 	.word	0x00005070
        /*036c*/ 	.word	0x0000000d
        /*0370*/ 	.word	0x00000000
        /*0374*/ 	.short	0x0101
        /*0376*/ 	.byte	0x3f
	.zero		1


	//   ....[31]....
        /*0378*/ 	.word	0x00006c80
        /*037c*/ 	.word	0x0000001f
        /*0380*/ 	.word	0x00000000
        /*0384*/ 	.short	0x0101
        /*0386*/ 	.byte	0x3f
	.zero		1


	//   ....[32]....
        /*0388*/ 	.word	0x00007920
        /*038c*/ 	.word	0x000000ff
        /*0390*/ 	.word	0x00016830
        /*0394*/ 	.short	0x010a
        /*0396*/ 	.byte	0x06
	.zero		1


	//   ....[33]....
        /*0398*/ 	.word	0x00007960
        /*039c*/ 	.word	0x000000ff
        /*03a0*/ 	.word	0x00016830
        /*03a4*/ 	.short	0x010a
        /*03a6*/ 	.byte	0x06
	.zero		1


	//   ....[34]....
        /*03a8*/ 	.word	0x00007b40
        /*03ac*/ 	.word	0x000000ff
        /*03b0*/ 	.word	0x00016850
        /*03b4*/ 	.short	0x010a
        /*03b6*/ 	.byte	0x06
	.zero		1


	//   ....[35]....
        /*03b8*/ 	.word	0x00007b80
        /*03bc*/ 	.word	0x000000ff
        /*03c0*/ 	.word	0x00016850
        /*03c4*/ 	.short	0x010a
        /*03c6*/ 	.byte	0x06
	.zero		1


	//   ....[36]....
        /*03c8*/ 	.word	0x00008e50
        /*03cc*/ 	.word	0x0000001b
        /*03d0*/ 	.word	0x00000000
        /*03d4*/ 	.short	0x0101
        /*03d6*/ 	.byte	0x3f
	.zero		1


	//   ....[37]....
        /*03d8*/ 	.word	0x00009000
        /*03dc*/ 	.word	0x0000001f
        /*03e0*/ 	.word	0x00000000
        /*03e4*/ 	.short	0x0101
        /*03e6*/ 	.byte	0x3f
	.zero		1


	//   ....[38]....
        /*03e8*/ 	.word	0x00009640
        /*03ec*/ 	.word	0x000000ff
        /*03f0*/ 	.word	0x00016830
        /*03f4*/ 	.short	0x010a
        /*03f6*/ 	.byte	0x06
	.zero		1


	//   ....[39]....
        /*03f8*/ 	.word	0x00009680
        /*03fc*/ 	.word	0x000000ff
        /*0400*/ 	.word	0x00016830
        /*0404*/ 	.short	0x010a
        /*0406*/ 	.byte	0x06
	.zero		1


	//   ....[40]....
        /*0408*/ 	.word	0x00009860
        /*040c*/ 	.word	0x000000ff
        /*0410*/ 	.word	0x00016850
        /*0414*/ 	.short	0x010a
        /*0416*/ 	.byte	0x06
	.zero		1


	//   ....[41]....
        /*0418*/ 	.word	0x000098a0
        /*041c*/ 	.word	0x000000ff
        /*0420*/ 	.word	0x00016850
        /*0424*/ 	.short	0x010a
        /*0426*/ 	.byte	0x06
	.zero		1


	//   ....[42]....
        /*0428*/ 	.word	0x00009c50
        /*042c*/ 	.word	0x0000000e
        /*0430*/ 	.word	0x00000000
        /*0434*/ 	.short	0x0101
        /*0436*/ 	.byte	0x3f
	.zero		1


	//   ....[43]....
        /*0438*/ 	.word	0x0000bb30
        /*043c*/ 	.word	0x0000001f
        /*0440*/ 	.word	0x00000000
        /*0444*/ 	.short	0x0101
        /*0446*/ 	.byte	0x3f
	.zero		1


	//   ....[44]....
        /*0448*/ 	.word	0x0000c270
        /*044c*/ 	.word	0x000000ff
        /*0450*/ 	.word	0x00016850
        /*0454*/ 	.short	0x010a
        /*0456*/ 	.byte	0x05
	.zero		1


	//   ....[45]....
        /*0458*/ 	.word	0x0000c2b0
        /*045c*/ 	.word	0x000000ff
        /*0460*/ 	.word	0x00016850
        /*0464*/ 	.short	0x010a
        /*0466*/ 	.byte	0x05
	.zero		1


	//   ....[46]....
        /*0468*/ 	.word	0x0000c7e0
        /*046c*/ 	.word	0x00000007
        /*0470*/ 	.word	0x00000000
        /*0474*/ 	.short	0x0101
        /*0476*/ 	.byte	0x3f
	.zero		1


	//   ....[47]....
        /*0478*/ 	.word	0x0000d0e0
        /*047c*/ 	.word	0x000000ff
        /*0480*/ 	.word	0x00000000
        /*0484*/ 	.short	0x0101
        /*0486*/ 	.byte	0x05
	.zero		1


	//   ....[48]....
        /*0488*/ 	.word	0x0000e980
        /*048c*/ 	.word	0x0000000d
        /*0490*/ 	.word	0x00016840
        /*0494*/ 	.short	0x010a
        /*0496*/ 	.byte	0x3f
	.zero		1


	//   ....[49]....
        /*0498*/ 	.word	0x0000ec70
        /*049c*/ 	.word	0x000000ff
        /*04a0*/ 	.word	0x00016820
        /*04a4*/ 	.short	0x010a
        /*04a6*/ 	.byte	0x27
	.zero		1


	//   ....[50]....
        /*04a8*/ 	.word	0x0000ef40
        /*04ac*/ 	.word	0x00000003
        /*04b0*/ 	.word	0x00016840
        /*04b4*/ 	.short	0x010a
        /*04b6*/ 	.byte	0x3f
	.zero		1


	//   ....[51]....
        /*04b8*/ 	.word	0x0000f0e0
        /*04bc*/ 	.word	0x00000002
        /*04c0*/ 	.word	0x00000060
        /*04c4*/ 	.short	0x010a
        /*04c6*/ 	.byte	0x3f
	.zero		1


	//   ....[52]....
        /*04c8*/ 	.word	0x0000f530
        /*04cc*/ 	.word	0x00000004
        /*04d0*/ 	.word	0x00016840
        /*04d4*/ 	.short	0x010a
        /*04d6*/ 	.byte	0x3f
	.zero		1


	//   ....[53]....
        /*04d8*/ 	.word	0x0000f6d0
        /*04dc*/ 	.word	0x00000003
        /*04e0*/ 	.word	0x00000060
        /*04e4*/ 	.short	0x010a
        /*04e6*/ 	.byte	0x3f
	.zero		1


	//   ....[54]....
        /*04e8*/ 	.word	0x0000fa70
        /*04ec*/ 	.word	0x00000003
        /*04f0*/ 	.word	0x00016840
        /*04f4*/ 	.short	0x010a
        /*04f6*/ 	.byte	0x3f
	.zero		1


	//   ....[55]....
        /*04f8*/ 	.word	0x0000fc10
        /*04fc*/ 	.word	0x00000003
        /*0500*/ 	.word	0x00000060
        /*0504*/ 	.short	0x010a
        /*0506*/ 	.byte	0x3f
	.zero		1


	//   ....[56]....
        /*0508*/ 	.word	0x0000ff40
        /*050c*/ 	.word	0x00000003
        /*0510*/ 	.word	0x00016860
        /*0514*/ 	.short	0x010a
        /*0516*/ 	.byte	0x3f
	.zero		1


	//   ....[57]....
        /*0518*/ 	.word	0x000102c0
        /*051c*/ 	.word	0x00000009
        /*0520*/ 	.word	0x00016820
        /*0524*/ 	.short	0x010a
        /*0526*/ 	.byte	0x3f
	.zero		1


	//   ....[58]....
        /*0528*/ 	.word	0x000103e0
        /*052c*/ 	.word	0x00000005
        /*0530*/ 	.word	0x00000000
        /*0534*/ 	.short	0x010a
        /*0536*/ 	.byte	0x3f
	.zero		1


	//   ....[59]....
        /*0538*/ 	.word	0x00010450
        /*053c*/ 	.word	0x00000003
        /*0540*/ 	.word	0x00000000
        /*0544*/ 	.short	0x010a
        /*0546*/ 	.byte	0x3f
	.zero		1


	//   ....[60]....
        /*0548*/ 	.word	0x000104b0
        /*054c*/ 	.word	0x00000013
        /*0550*/ 	.word	0x00000000
        /*0554*/ 	.short	0x010a
        /*0556*/ 	.byte	0x3f
	.zero		1


	//   ....[61]....
        /*0558*/ 	.word	0x000104e0
        /*055c*/ 	.word	0x00000007
        /*0560*/ 	.word	0x00000000
        /*0564*/ 	.short	0x010a
        /*0566*/ 	.byte	0x3f
	.zero		1


	//   ....[62]....
        /*0568*/ 	.word	0x00010550
        /*056c*/ 	.word	0x00000003
        /*0570*/ 	.word	0x00016800
        /*0574*/ 	.short	0x010a
        /*0576*/ 	.byte	0x3f
	.zero		1


	//   ....[63]....
        /*0578*/ 	.word	0x000105a0
        /*057c*/ 	.word	0x00000005
        /*0580*/ 	.word	0x00016830
        /*0584*/ 	.short	0x010a
        /*0586*/ 	.byte	0x3f
	.zero		1


	//   ....[64]....
        /*0588*/ 	.word	0x00010600
        /*058c*/ 	.word	0x0000000c
        /*0590*/ 	.word	0x00016830
        /*0594*/ 	.short	0x010a
        /*0596*/ 	.byte	0x3f
	.zero		1


	//   ....[65]....
        /*0598*/ 	.word	0x00010660
        /*059c*/ 	.word	0x0000000c
        /*05a0*/ 	.word	0x00016850
        /*05a4*/ 	.short	0x010a
        /*05a6*/ 	.byte	0x3f
	.zero		1


	//   ....[66]....
        /*05a8*/ 	.word	0x000106c0
        /*05ac*/ 	.word	0x00000009
        /*05b0*/ 	.word	0x00016830
        /*05b4*/ 	.short	0x010a
        /*05b6*/ 	.byte	0x3f
	.zero		1


	//   ....[67]....
        /*05b8*/ 	.word	0x00010720
        /*05bc*/ 	.word	0x00000009
        /*05c0*/ 	.word	0x00016850
        /*05c4*/ 	.short	0x010a
        /*05c6*/ 	.byte	0x3f
	.zero		1


	//   ....[68]....
        /*05c8*/ 	.word	0x00010780
        /*05cc*/ 	.word	0x00000009
        /*05d0*/ 	.word	0x00016830
        /*05d4*/ 	.short	0x010a
        /*05d6*/ 	.byte	0x3f
	.zero		1


	//   ....[69]....
        /*05d8*/ 	.word	0x000107e0
        /*05dc*/ 	.word	0x00000009
        /*05e0*/ 	.word	0x00016850
        /*05e4*/ 	.short	0x010a
        /*05e6*/ 	.byte	0x3f
	.zero		1


	//   ....[70]....
        /*05e8*/ 	.word	0x00010840
        /*05ec*/ 	.word	0x00000003
        /*05f0*/ 	.word	0x00016850
        /*05f4*/ 	.short	0x010a
        /*05f6*/ 	.byte	0x3f
	.zero		1


	//   ....[71]....
        /*05f8*/ 	.word	0x00010990
        /*05fc*/ 	.word	0x0000000d
        /*0600*/ 	.word	0x00016840
        /*0604*/ 	.short	0x010a
        /*0606*/ 	.byte	0x3f
	.zero		1


	//   ....[72]....
        /*0608*/ 	.word	0x000109f0
        /*060c*/ 	.word	0x00000005
        /*0610*/ 	.word	0x00016820
        /*0614*/ 	.short	0x010a
        /*0616*/ 	.byte	0x3f
	.zero		1


	//   ....[73]....
        /*0618*/ 	.word	0x00010a40
        /*061c*/ 	.word	0x00000003
        /*0620*/ 	.word	0x00016840
        /*0624*/ 	.short	0x010a
        /*0626*/ 	.byte	0x3f
	.zero		1


	//   ....[74]....
        /*0628*/ 	.word	0x00010a90
        /*062c*/ 	.word	0x00000002
        /*0630*/ 	.word	0x00000060
        /*0634*/ 	.short	0x010a
        /*0636*/ 	.byte	0x3f
	.zero		1


	//   ....[75]....
        /*0638*/ 	.word	0x00010ae0
        /*063c*/ 	.word	0x00000004
        /*0640*/ 	.word	0x00016840
        /*0644*/ 	.short	0x010a
        /*0646*/ 	.byte	0x3f
	.zero		1


	//   ....[76]....
        /*0648*/ 	.word	0x00010b30
        /*064c*/ 	.word	0x00000003
        /*0650*/ 	.word	0x00000060
        /*0654*/ 	.short	0x010a
        /*0656*/ 	.byte	0x3f
	.zero		1


	//   ....[77]....
        /*0658*/ 	.word	0x00010b80
        /*065c*/ 	.word	0x00000003
        /*0660*/ 	.word	0x00016840
        /*0664*/ 	.short	0x010a
        /*0666*/ 	.byte	0x3f
	.zero		1


	//   ....[78]....
        /*0668*/ 	.word	0x00010bd0
        /*066c*/ 	.word	0x00000003
        /*0670*/ 	.word	0x00000060
        /*0674*/ 	.short	0x010a
        /*0676*/ 	.byte	0x3f
	.zero		1


	//   ....[79]....
        /*0678*/ 	.word	0x00010c20
        /*067c*/ 	.word	0x00000003
        /*0680*/ 	.word	0x00016860
        /*0684*/ 	.short	0x010a
        /*0686*/ 	.byte	0x3f
	.zero		1


	//   ....[80]....
        /*0688*/ 	.word	0x00010d00
        /*068c*/ 	.word	0x00000009
        /*0690*/ 	.word	0x00016820
        /*0694*/ 	.short	0x010a
        /*0696*/ 	.byte	0x3f
	.zero		1


	//   ....[81]....
        /*0698*/ 	.word	0x00010d50
        /*069c*/ 	.word	0x00000005
        /*06a0*/ 	.word	0x00000000
        /*06a4*/ 	.short	0x010a
        /*06a6*/ 	.byte	0x3f
	.zero		1


	//   ....[82]....
        /*06a8*/ 	.word	0x00010da0
        /*06ac*/ 	.word	0x00000003
        /*06b0*/ 	.word	0x00000000
        /*06b4*/ 	.short	0x010a
        /*06b6*/ 	.byte	0x3f
	.zero		1


	//   ....[83]....
        /*06b8*/ 	.word	0x00010df0
        /*06bc*/ 	.word	0x00000013
        /*06c0*/ 	.word	0x00000000
        /*06c4*/ 	.short	0x010a
        /*06c6*/ 	.byte	0x3f
	.zero		1


	//----- nvinfo : EIATTR_NUM_MBARRIERS
	.align		4
.L_179:
        /*06c8*/ 	.byte	0x03, 0x38
        /*06ca*/ 	.short	0x0016


	//----- nvinfo : EIATTR_EXIT_INSTR_OFFSETS
	.align		4
        /*06cc*/ 	.byte	0x04, 0x1c
        /*06ce*/ 	.short	(.L_181 - .L_180)


	//   ....[0]....
.L_180:
        /*06d0*/ 	.word	0x00000a50


	//   ....[1]....
        /*06d4*/ 	.word	0x0000d8d0


	//   ....[2]....
        /*06d8*/ 	.word	0x0000d930


	//   ....[3]....
        /*06dc*/ 	.word	0x00010300


	//   ....[4]....
        /*06e0*/ 	.word	0x00010530


	//----- nvinfo : EIATTR_MAX_THREADS
	.align		4
.L_181:
        /*06e4*/ 	.byte	0x04, 0x05
        /*06e6*/ 	.short	(.L_183 - .L_182)
.L_182:
        /*06e8*/ 	.word	0x00000200
        /*06ec*/ 	.word	0x00000001
        /*06f0*/ 	.word	0x00000001


	//----- nvinfo : EIATTR_CRS_STACK_SIZE
	.align		4
.L_183:
        /*06f4*/ 	.byte	0x04, 0x1e
        /*06f6*/ 	.short	(.L_185 - .L_184)
.L_184:
        /*06f8*/ 	.word	0x00000000


	//----- nvinfo : EIATTR_CBANK_PARAM_SIZE
	.align		4
.L_185:
        /*06fc*/ 	.byte	0x03, 0x19
        /*06fe*/ 	.short	0x0bf0


	//----- nvinfo : EIATTR_PARAM_CBANK
	.align		4
        /*0700*/ 	.byte	0x04, 0x0a
        /*0702*/ 	.short	(.L_187 - .L_186)
	.align		4
.L_186:
        /*0704*/ 	.word	index@(.nv.constant0._ZN7cutlass13device_kernelIN5flash11enable_sm90INS1_16FlashAttnFwdSm90INS1_25CollectiveMainloopFwdSm90ILi2EN4cute5tupleIJNS5_1CILi1EEES8_S8_EEENS6_IJNS7_ILi192EEENS7_ILi128EEENS7_ILi64EEEEEELi64ENS_6half_tEfNS_4arch4Sm90ELb0ELb1ELb0ELb0ELb0ELb0ELb0ELb1ELb1ELb0ELb0ELb0EEENS1_21CollectiveEpilogueFwdINS6_IJSA_SC_SB_EEES9_SE_SG_Li384ELb0ELb0ELb0ELb0EEENS1_30DynamicPersistentTileSchedulerILi384ELi32ELb0ELb0ELb1EEEEEEEEEvNT_6ParamsE)
        /*0708*/ 	.short	0x0210
        /*070a*/ 	.short	0x0bf0


	//----- nvinfo : EIATTR_SW_WAR
	.align		4
.L_187:
        /*070c*/ 	.byte	0x04, 0x36
        /*070e*/ 	.short	(.L_189 - .L_188)
.L_188:
        /*0710*/ 	.word	0x00000008
.L_189:


//--------------------- .nv.info._ZN7cutlass13device_kernelIN5flash11enable_sm90INS1_16FlashAttnFwdSm90INS1_25CollectiveMainloopFwdSm90ILi2EN4cute5tupleIJNS5_1CILi1EEES8_S8_EEENS6_IJNS7_ILi192EEENS7_ILi128EEENS7_ILi64EEEEEELi64ENS_6half_tEfNS_4arch4Sm90ELb0ELb1ELb0ELb1ELb0ELb0ELb0ELb1ELb1ELb0ELb0ELb0EEENS1_21CollectiveEpilogueFwdINS6_IJSA_SC_SB_EEES9_SE_SG_Li384ELb1ELb0ELb0ELb0EEENS1_36VarlenDynamicPersistentTileSchedulerILi192ELi128ELi384ELi32ELb0ELb0ELb1ELb1ELb0ELb1EEEEEEEEEvNT_6ParamsE --------------------------
	.section	.nv.info._ZN7cutlass13device_kernelIN5flash11enable_sm90INS1_16FlashAttnFwdSm90INS1_25CollectiveMainloopFwdSm90ILi2EN4cute5tupleIJNS5_1CILi1EEES8_S8_EEENS6_IJNS7_ILi192EEENS7_ILi128EEENS7_ILi64EEEEEELi64ENS_6half_tEfNS_4arch4Sm90ELb0ELb1ELb0ELb1ELb0ELb0ELb0ELb1ELb1ELb0ELb0ELb0EEENS1_21CollectiveEpilogueFwdINS6_IJSA_SC_SB_EEES9_SE_SG_Li384ELb1ELb0ELb0ELb0EEENS1_36VarlenDynamicPersistentTileSchedulerILi192ELi128ELi384ELi32ELb0ELb0ELb1ELb1ELb0ELb1EEEEEEEEEvNT_6ParamsE,"",@"SHT_CUDA_INFO"
	.sectionflags	@""
	.align	4


	//----- nvinfo : EIATTR_CUDA_API_VERSION
	.align		4
        /*0000*/ 	.byte	0x04, 0x37
        /*0002*/ 	.short	(.L_191 - .L_190)
.L_190:
        /*0004*/ 	.word	0x00000082


	//----- nvinfo : EIATTR_KPARAM_INFO
	.align		4
.L_191:
        /*0008*/ 	.byte	0x04, 0x17
        /*000a*/ 	.short	(.L_193 - .L_192)
.L_192:
        /*000c*/ 	.word	0x00000000
        /*0010*/ 	.short	0x0000
        /*0012*/ 	.short	0x0070
        /*0014*/ 	.byte	0x00, 0xf0, 0x01, 0x28


	//----- nvinfo : EIATTR_SPARSE_MMA_MASK
	.align		4
.L_193:
        /*0018*/ 	.byte	0x03, 0x50
        /*001a*/ 	.short	0x0000


	//----- nvinfo : EIATTR_MAXREG_COUNT
	.align		4
        /*001c*/ 	.byte	0x03, 0x1b
        /*001e*/ 	.short	0x0080


	//----- nvinfo : EIATTR_NUM_BARRIERS
	.align		4
        /*0020*/ 	.byte	0x02, 0x4c
        /*0022*/ 	.byte	0x10
	.zero		1


	//----- nvinfo : EIATTR_EXTERNS
	.align		4
        /*0024*/ 	.byte	0x04, 0x0f
        /*0026*/ 	.short	(.L_195 - .L_194)


	//   ....[0]....
	.align		4
.L_194:
        /*0028*/ 	.word	index@(__assertfail)


	//----- nvinfo : EIATTR_ANNOTATIONS
	.align		4
.L_195:
        /*002c*/ 	.byte	0x04, 0x55
        /*002e*/ 	.short	(.L_197 - .L_196)


	//   ....[0]....
.L_196:
        /*0030*/ 	.word	0x00000001
        /*0034*/ 	.byte	0x70, 0x0d, 0x00, 0x00, 0x01, 0x00, 0x00, 0x00, 0x90, 0x0d, 0x00, 0x00, 0x01, 0x00, 0x00, 0x00
        /*0044*/ 	.byte	0xa0, 0x1a, 0x00, 0x00, 0x01, 0x00, 0x00, 0x00, 0x90, 0xcc, 0x00, 0x00, 0x01, 0x00, 0x00, 0x00
        /*0054*/ 	.byte	0x40, 0xd1, 0x00, 0x00, 0x01, 0x00, 0x00, 0x00, 0x40, 0xf3, 0x00, 0x00, 0x01, 0x00, 0x00, 0x00
        /*0064*/ 	.byte	0xd0, 0xfd, 0x00, 0x00


	//----- nvinfo : EIATTR_MERCURY_ISA_VERSION
	.align		4
.L_197:
        /*0068*/ 	.byte	0x03, 0x5f
        /*006a*/ 	.short	0x0101


	//----- nvinfo : EIATTR_UNUSED_LOAD_BYTE_OFFSET
	.align		4
        /*006c*/ 	.byte	0x04, 0x44
        /*006e*/ 	.short	(.L_199 - .L_198)


	//   ....[0]....
.L_198:
        /*0070*/ 	.word	0x00000a70
        /*0074*/ 	.word	0x0000fff0


	//   ....[1]....
        /*0078*/ 	.word	0x0000cc40
        /*007c*/ 	.word	0x0000fff0


	//----- nvinfo : EIATTR_INT_WARP_WIDE_INSTR_OFFSETS
	.align		4
.L_199:
        /*0080*/ 	.byte	0x04, 0x31
        /*0082*/ 	.short	(.L_201 - .L_200)


	//   ....[0]....
.L_200:
        /*0084*/ 	.word	0x00000160


	//   ....[1]....
        /*0088*/ 	.word	0x000001a0


	//   ....[2]....
        /*008c*/ 	.word	0x00000210


	//   ....[3]....
        /*0090*/ 	.word	0x0000f980


	//   ....[4]....
        /*0094*/ 	.word	0x0000fa10


	//   ....[5]....
        /*0098*/ 	.word	0x0000fec0


	//   ....[6]....
        /*009c*/ 	.word	0x0000ff00


	//   ....[7]....
        /*00a0*/ 	.word	0x000118a0


	//   ....[8]....
        /*00a4*/ 	.word	0x00011930


	//----- nvinfo : EIATTR_COOP_GROUP_MASK_REGIDS
	.align		4
.L_201:
        /*00a8*/ 	.byte	0x04, 0x29
        /*00aa*/ 	.short	(.L_203 - .L_202)


	//   ....[0]....
.L_202:
        /*00ac*/ 	.word	0xffffffff


	//   ....[1]....
        /*00b0*/ 	.word	0xffffffff


	//   ....[2]....
        /*00b4*/ 	.word	0xffffffff


	//   ....[3]....
        /*00b8*/ 	.word	0xffffffff


	//   ....[4]....
        /*00bc*/ 	.word	0xffffffff


	//   ....[5]....
        /*00c0*/ 	.word	0xffffffff


	//   ....[6]....
        /*00c4*/ 	.word	0xffffffff


	//   ....[7]....
        /*00c8*/ 	.word	0xffffffff


	//   ....[8]....
        /*00cc*/ 	.word	0xffffffff


	//   ....[9]....
        /*00d0*/ 	.word	0xffffffff


	//   ....[10]....
        /*00d4*/ 	.word	0xffffffff


	//   ....[11]....
        /*00d8*/ 	.word	0xffffffff


	//   ....[12]....
        /*00dc*/ 	.word	0xffffffff


	//   ....[13]....
        /*00e0*/ 	.word	0xffffffff


	//   ....[14]....
        /*00e4*/ 	.word	0xffffffff


	//   ....[15]....
        /*00e8*/ 	.word	0xffffffff


	//   ....[16]....
        /*00ec*/ 	.word	0xffffffff


	//   ....[17]....
        /*00f0*/ 	.word	0xffffffff


	//   ....[18]....
        /*00f4*/ 	.word	0xffffffff


	//   ....[19]....
        /*00f8*/ 	.word	0xffffffff


	//   ....[20]....
        /*00fc*/ 	.word	0xffffffff


	//   ....[21]....
        /*0100*/ 	.word	0xffffffff


	//   ....[22]....
        /*0104*/ 	.word	0xffffffff


	//   ....[23]....
        /*0108*/ 	.word	0xffffffff


	//   ....[24]....
        /*010c*/ 	.word	0xffffffff


	//   ....[25]....
        /*0110*/ 	.word	0xffffffff


	//   ....[26]....
        /*0114*/ 	.word	0xffffffff


	//   ....[27]....
        /*0118*/ 	.word	0xffffffff


	//   ....[28]....
        /*011c*/ 	.word	0xffffffff


	//   ....[29]....
        /*0120*/ 	.word	0xffffffff


	//   ....[30]....
        /*0124*/ 	.word	0xffffffff


	//   ....[31]....
        /*0128*/ 	.word	0xffffffff


	//   ....[32]....
        /*012c*/ 	.word	0xffffffff


	//   ....[33]....
        /*0130*/ 	.word	0xffffffff


	//   ....[34]....
        /*0134*/ 	.word	0xffffffff


	//   ....[35]....
        /*0138*/ 	.word	0xffffffff


	//   ....[36]....
        /*013c*/ 	.word	0xffffffff


	//   ....[37]....
        /*0140*/ 	.word	0xffffffff


	//   ....[38]....
        /*0144*/ 	.word	0xffffffff


	//   ....[39]....
        /*0148*/ 	.word	0xffffffff


	//   ....[40]....
        /*014c*/ 	.word	0xffffffff


	//   ....[41]....
        /*0150*/ 	.word	0xffffffff


	//   ....[42]....
        /*0154*/ 	.word	0xffffffff


	//   ....[43]....
        /*0158*/ 	.word	0xffffffff


	//   ....[44]....
        /*015c*/ 	.word	0xffffffff


	//   ....[45]....
        /*0160*/ 	.word	0xffffffff


	//   ....[46]....
        /*0164*/ 	.word	0xffffffff


	//   ....[47]....
        /*0168*/ 	.word	0xffffffff


	//   ....[48]....
        /*016c*/ 	.word	0xffffffff


	//   ....[49]....
        /*0170*/ 	.word	0xffffffff


	//   ....[50]....
        /*0174*/ 	.word	0xffffffff


	//   ....[51]....
        /*0178*/ 	.word	0xffffffff


	//   ....[52]....
        /*017c*/ 	.word	0xffffffff


	//   ....[53]....
        /*0180*/ 	.word	0xffffffff


	//   ....[54]....
        /*0184*/ 	.word	0xffffffff


	//   ....[55]....
        /*0188*/ 	.word	0xffffffff


	//   ....[56]....
        /*018c*/ 	.word	0xffffffff


	//   ....[57]....
        /*0190*/ 	.word	0xffffffff


	//   ....[58]....
        /*0194*/ 	.word	0xffffffff


	//   ....[59]....
        /*0198*/ 	.word	0xffffffff


	//   ....[60]....
        /*019c*/ 	.word	0xffffffff


	//   ....[61]....
        /*01a0*/ 	.word	0xffffffff


	//   ....[62]....
        /*01a4*/ 	.word	0x0500000f


	//   ....[63]....
        /*01a8*/ 	.word	0x0500000f


	//   ....[64]....
        /*01ac*/ 	.word	0x0500000f


	//   ....[65]....
        /*01b0*/ 	.word	0x0500000f


	//   ....[66]....
        /*01b4*/ 	.word	0x0500000f


	//   ....[67]....
        /*01b8*/ 	.word	0x0500000f


	//   ....[68]....
        /*01bc*/ 	.word	0x0500000f


	//   ....[69]....
        /*01c0*/ 	.word	0x0500000f


	//   ....[70]....
        /*01c4*/ 	.word	0x0500000f


	//   ....[71]....
        /*01c8*/ 	.word	0x0500000f


	//   ....[72]....
        /*01cc*/ 	.word	0x0500000f


	//   ....[73]....
        /*01d0*/ 	.word	0x0500000f


	//   ....[74]....
        /*01d4*/ 	.word	0x0500000f


	//   ....[75]....
        /*01d8*/ 	.word	0x0500000f


	//   ....[76]....
        /*01dc*/ 	.word	0x0500000f


	//   ....[77]....
        /*01e0*/ 	.word	0x0500000f


	//   ....[78]....
        /*01e4*/ 	.word	0x0500000f


	//   ....[79]....
        /*01e8*/ 	.word	0x0500000f


	//   ....[80]....
        /*01ec*/ 	.word	0x0500000f


	//----- nvinfo : EIATTR_COOP_GROUP_INSTR_OFFSETS
	.align		4
.L_203:
        /*01f0*/ 	.byte	0x04, 0x28
        /*01f2*/ 	.short	(.L_205 - .L_204)


	//   ....[0]....
.L_204:
        /*01f4*/ 	.word	0x00000070


	//   ....[1]....
        /*01f8*/ 	.word	0x00000170


	//   ....[2]....
        /*01fc*/ 	.word	0x000001c0


	//   ....[3]....
        /*0200*/ 	.word	0x000003f0


	//   ....[4]....
        /*0204*/ 	.word	0x00000550


	//   ....[5]....
        /*0208*/ 	.word	0x00000670


	//   ....[6]....
        /*020c*/ 	.word	0x000007d0


	//   ....[7]....
        /*0210*/ 	.word	0x00001750


	//   ....[8]....
        /*0214*/ 	.word	0x000031b0


	//   ....[9]....
        /*0218*/ 	.word	0x000032c0


	//   ....[10]....
        /*021c*/ 	.word	0x00003bb0


	//   ....[11]....
        /*0220*/ 	.word	0x00003c10


	//   ....[12]....
        /*0224*/ 	.word	0x00005f60


	//   ....[13]....
        /*0228*/ 	.word	0x00006000


	//   ....[14]....
        /*022c*/ 	.word	0x000068c0


	//   ....[15]....
        /*0230*/ 	.word	0x00006930


	//   ....[16]....
        /*0234*/ 	.word	0x00008090


	//   ....[17]....
        /*0238*/ 	.word	0x000080c0


	//   ....[18]....
        /*023c*/ 	.word	0x00008600


	//   ....[19]....
        /*0240*/ 	.word	0x00008680


	//   ....[20]....
        /*0244*/ 	.word	0x0000ac10


	//   ....[21]....
        /*0248*/ 	.word	0x0000ad10


	//   ....[22]....
        /*024c*/ 	.word	0x0000b550


	//   ....[23]....
        /*0250*/ 	.word	0x0000b5c0


	//   ....[24]....
        /*0254*/ 	.word	0x0000c500


	//   ....[25]....
        /*0258*/ 	.word	0x0000c540


	//   ....[26]....
        /*025c*/ 	.word	0x0000c630


	//   ....[27]....
        /*0260*/ 	.word	0x0000c640


	//   ....[28]....
        /*0264*/ 	.word	0x0000e580


	//   ....[29]....
        /*0268*/ 	.word	0x0000e700


	//   ....[30]....
        /*026c*/ 	.word	0x0000e730


	//   ....[31]....
        /*0270*/ 	.word	0x0000e770


	//   ....[32]....
        /*0274*/ 	.word	0x0000e7e0


	//   ....[33]....
        /*0278*/ 	.word	0x0000e840


	//   ....[34]....
        /*027c*/ 	.word	0x0000e880


	//   ....[35]....
        /*0280*/ 	.word	0x0000ea00


	//   ....[36]....
        /*0284*/ 	.word	0x0000ea60


	//   ....[37]....
        /*0288*/ 	.word	0x0000eaa0


	//   ....[38]....
        /*028c*/ 	.word	0x0000eae0


	//   ....[39]....
        /*0290*/ 	.word	0x0000eb10


	//   ....[40]....
        /*0294*/ 	.word	0x0000eb40


	//   ....[41]....
        /*0298*/ 	.word	0x0000ebe0


	//   ....[42]....
        /*029c*/ 	.word	0x0000ec40


	//   ....[43]....
        /*02a0*/ 	.word	0x0000ecd0


	//   ....[44]....
        /*02a4*/ 	.word	0x00011bf0


	//   ....[45]....
        /*02a8*/ 	.word	0x00011c00


	//   ....[46]....
        /*02ac*/ 	.word	0x00011cf0


	//   ....[47]....
        /*02b0*/ 	.word	0x00011d50


	//   ....[48]....
        /*02b4*/ 	.word	0x00011d90


	//   ....[49]....
        /*02b8*/ 	.word	0x00011dd0


	//   ....[50]....
        /*02bc*/ 	.word	0x00011e00


	//   ....[51]....
        /*02c0*/ 	.word	0x00011e30


	//   ....[52]....
        /*02c4*/ 	.word	0x00011fa0


	//   ....[53]....
        /*02c8*/ 	.word	0x00012000


	//   ....[54]....
        /*02cc*/ 	.word	0x00012040


	//   ....[55]....
        /*02d0*/ 	.word	0x00012080


	//   ....[56]....
        /*02d4*/ 	.word	0x000120b0


	//   ....[57]....
        /*02d8*/ 	.word	0x000120e0


	//   ....[58]....
        /*02dc*/ 	.word	0x000121a0


	//   ....[59]....
        /*02e0*/ 	.word	0x000121c0


	//   ....[60]....
        /*02e4*/ 	.word	0x00012230


	//   ....[61]....
        /*02e8*/ 	.word	0x00012880


	//   ....[62]....
        /*02ec*/ 	.word	0x00012ee0


	//   ....[63]....
        /*02f0*/ 	.word	0x000132d0


	//   ....[64]....
        /*02f4*/ 	.word	0x00013360


	//   ....[65]....
        /*02f8*/ 	.word	0x00013400


	//   ....[66]....
        /*02fc*/ 	.word	0x000134b0


	//   ....[67]....
        /*0300*/ 	.word	0x00013530


	//   ....[68]....
        /*0304*/ 	.word	0x000135b0


	//   ....[69]....
        /*0308*/ 	.word	0x00013630


	//   ....[70]....
        /*030c*/ 	.word	0x000136b0


	//   ....[71]....
        /*0310*/ 	.word	0x00013740


	//   ....[72]....
        /*0314*/ 	.word	0x000137f0


	//   ....[73]....
        /*0318*/ 	.word	0x00013870


	//   ....[74]....
        /*031c*/ 	.word	0x000138f0


	//   ....[75]....
        /*0320*/ 	.word	0x00013970


	//   ....[76]....
        /*0324*/ 	.word	0x000139f0


	//   ....[77]....
        /*0328*/ 	.word	0x00013a60


	//   ....[78]....
        /*032c*/ 	.word	0x00013b00


	//   ....[79]....
        /*0330*/ 	.word	0x00013b90


	//   ....[80]....
        /*0334*/ 	.word	0x00013cb0


	//----- nvinfo : EIATTR_REG_RECONFIG
	.align		4
.L_205:
        /*0338*/ 	.byte	0x01, 0x54
	.zero		2


	//----- nvinfo : EIATTR_SYSCALL_OFFSETS
	.align		4
        /*033c*/ 	.byte	0x04, 0x46
        /*033e*/ 	.short	(.L_207 - .L_206)


	//   ....[0]....
.L_206:
        /*0340*/ 	.word	0x00001900


	//   ....[1]....
        /*0344*/ 	.word	0x0000fb90


	//   ....[2]....
        /*0348*/ 	.word	0x0000fcc0


	//   ....[3]....
        /*034c*/ 	.word	0x0000fdc0


	//----- nvinfo : EIATTR_MBARRIER_INSTR_OFFSETS
	.align		4
.L_207:
        /*0350*/ 	.byte	0x04, 0x39
        /*0352*/ 	.short	(.L_209 - .L_208)


	//   ....[0]....
.L_208:
        /*0354*/ 	.word	0x000002a0
        /*0358*/ 	.word	0x000000ff
        /*035c*/ 	.word	0x00016800
        /*0360*/ 	.short	0x0100
        /*0362*/ 	.byte	0x08
	.zero		1


	//   ....[1]....
        /*0364*/ 	.word	0x000002b0
        /*0368*/ 	.word	0x000000ff
        /*036c*/ 	.word	0x00016820
        /*0370*/ 	.short	0x0100
        /*0372*/ 	.byte	0x08
	.zero		1


	//   ....[2]....
        /*0374*/ 	.word	0x000003a0
        /*0378*/ 	.word	0x000000ff
        /*037c*/ 	.word	0x00016830
        /*0380*/ 	.short	0x0100
        /*0382*/ 	.byte	0x08
	.zero		1


	//   ....[3]....
        /*0384*/ 	.word	0x000003b0
        /*0388*/ 	.word	0x000000ff
        /*038c*/ 	.word	0x00016840
        /*0390*/ 	.short	0x0100
        /*0392*/ 	.byte	0x08
	.zero		1


	//   ....[4]....
        /*0394*/ 	.word	0x000003c0
        /*0398*/ 	.word	0x000000ff
        /*039c*/ 	.word	0x00016838
        /*03a0*/ 	.short	0x0100
        /*03a2*/ 	.byte	0x08
	.zero		1


	//   ....[5]....
        /*03a4*/ 	.word	0x000003d0
        /*03a8*/ 	.word	0x000000ff
        /*03ac*/ 	.word	0x00016848
        /*03b0*/ 	.short	0x0100
        /*03b2*/ 	.byte	0x08
	.zero		1


	//   ....[6]....
        /*03b4*/ 	.word	0x00000500
        /*03b8*/ 	.word	0x000000ff
        /*03bc*/ 	.word	0x00016850
        /*03c0*/ 	.short	0x0100
        /*03c2*/ 	.byte	0x08
	.zero		1


	//   ....[7]....
        /*03c4*/ 	.word	0x00000510
        /*03c8*/ 	.word	0x000000ff
        /*03cc*/ 	.word	0x00016860
        /*03d0*/ 	.short	0x0100
        /*03d2*/ 	.byte	0x08
	.zero		1


	//   ....[8]....
        /*03d4*/ 	.word	0x00000520
        /*03d8*/ 	.word	0x000000ff
        /*03dc*/ 	.word	0x00016858
        /*03e0*/ 	.short	0x0100
        /*03e2*/ 	.byte	0x08
	.zero		1


	//   ....[9]....
        /*03e4*/ 	.word	0x00000530
        /*03e8*/ 	.word	0x000000ff
        /*03ec*/ 	.word	0x00016868
        /*03f0*/ 	.short	0x0100
        /*03f2*/ 	.byte	0x08
	.zero		1


	//   ....[10]....
        /*03f4*/ 	.word	0x00000620
        /*03f8*/ 	.word	0x000000ff
        /*03fc*/ 	.word	0x00016870
        /*0400*/ 	.short	0x0100
        /*0402*/ 	.byte	0x06
	.zero		1


	//   ....[11]....
        /*0404*/ 	.word	0x00000630
        /*0408*/ 	.word	0x000000ff
        /*040c*/ 	.word	0x00016880
        /*0410*/ 	.short	0x0100
        /*0412*/ 	.byte	0x06
	.zero		1


	//   ....[12]....
        /*0414*/ 	.word	0x00000640
        /*0418*/ 	.word	0x000000ff
        /*041c*/ 	.word	0x00016878
        /*0420*/ 	.short	0x0100
        /*0422*/ 	.byte	0x06
	.zero		1


	//   ....[13]....
        /*0424*/ 	.word	0x00000650
        /*0428*/ 	.word	0x000000ff
        /*042c*/ 	.word	0x00016888
        /*0430*/ 	.short	0x0100
        /*0432*/ 	.byte	0x06
	.zero		1


	//   ....[14]....
        /*0434*/ 	.word	0x00000780
        /*0438*/ 	.word	0x000000ff
        /*043c*/ 	.word	0x00016890
        /*0440*/ 	.short	0x0100
        /*0442*/ 	.byte	0x08
	.zero		1


	//   ....[15]....
        /*0444*/ 	.word	0x00000790
        /*0448*/ 	.word	0x000000ff
        /*044c*/ 	.word	0x000168a0
        /*0450*/ 	.short	0x0100
        /*0452*/ 	.byte	0x08
	.zero		1


	//   ....[16]....
        /*0454*/ 	.word	0x000007a0
        /*0458*/ 	.word	0x000000ff
        /*045c*/ 	.word	0x00016898
        /*0460*/ 	.short	0x0100
        /*0462*/ 	.byte	0x08
	.zero		1


	//   ....[17]....
        /*0464*/ 	.word	0x000007b0
        /*0468*/ 	.word	0x000000ff
        /*046c*/ 	.word	0x000168a8
        /*0470*/ 	.short	0x0100
        /*0472*/ 	.byte	0x08
	.zero		1


	//   ....[18]....
        /*0474*/ 	.word	0x000008e0
        /*0478*/ 	.word	0x000000ff
        /*047c*/ 	.word	0x000168b0
        /*0480*/ 	.short	0x0100
        /*0482*/ 	.byte	0x08
	.zero		1


	//   ....[19]....
        /*0484*/ 	.word	0x000008f0
        /*0488*/ 	.word	0x000000ff
        /*048c*/ 	.word	0x000168c0
        /*0490*/ 	.short	0x0100
        /*0492*/ 	.byte	0x08
	.zero		1


	//   ....[20]....
        /*0494*/ 	.word	0x00000900
        /*0498*/ 	.word	0x000000ff
        /*049c*/ 	.word	0x000168b8
        /*04a0*/ 	.short	0x0100
        /*04a2*/ 	.byte	0x08
	.zero		1


	//   ....[21]....
        /*04a4*/ 	.word	0x00000910
        /*04a8*/ 	.word	0x000000ff
        /*04ac*/ 	.word	0x000168c8
        /*04b0*/ 	.short	0x0100
        /*04b2*/ 	.byte	0x08
	.zero		1


	//   ....[22]....
        /*04b4*/ 	.word	0x00001980
        /*04b8*/ 	.word	0x000000ff
        /*04bc*/ 	.word	0x00016800
        /*04c0*/ 	.short	0x010a
        /*04c2*/ 	.byte	0x2d
	.zero		1


	//   ....[23]....
        /*04c4*/ 	.word	0x00001a00
        /*04c8*/ 	.word	0x00000005
        /*04cc*/ 	.word	0x00016830
        /*04d0*/ 	.short	0x010a
        /*04d2*/ 	.byte	0x3f
	.zero		1


	//   ....[24]....
        /*04d4*/ 	.word	0x00001a60
        /*04d8*/ 	.word	0x00000005
        /*04dc*/ 	.word	0x00016830
        /*04e0*/ 	.short	0x010a
        /*04e2*/ 	.byte	0x3f
	.zero		1


	//   ....[25]....
        /*04e4*/ 	.word	0x00001dc0
        /*04e8*/ 	.word	0x00000000
        /*04ec*/ 	.word	0x00000000
        /*04f0*/ 	.short	0x0101
        /*04f2*/ 	.byte	0x3f
	.zero		1


	//   ....[26]....
        /*04f4*/ 	.word	0x00004b70
        /*04f8*/ 	.word	0x000000ff
        /*04fc*/ 	.word	0x00016830
        /*0500*/ 	.short	0x010a
        /*0502*/ 	.byte	0x06
	.zero		1


	//   ....[27]....
        /*0504*/ 	.word	0x00004bb0
        /*0508*/ 	.word	0x000000ff
        /*050c*/ 	.word	0x00016830
        /*0510*/ 	.short	0x010a
        /*0512*/ 	.byte	0x06
	.zero		1


	//   ....[28]....
        /*0514*/ 	.word	0x00004db0
        /*0518*/ 	.word	0x000000ff
        /*051c*/ 	.word	0x00016850
        /*0520*/ 	.short	0x010a
        /*0522*/ 	.byte	0x06
	.zero		1


	//   ....[29]....
        /*0524*/ 	.word	0x00004df0
        /*0528*/ 	.word	0x000000ff
        /*052c*/ 	.word	0x00016850
        /*0530*/ 	.short	0x010a
        /*0532*/ 	.byte	0x06
	.zero		1


	//   ....[30]....
        /*0534*/ 	.word	0x000051e0
        /*0538*/ 	.word	0x0000000c
        /*053c*/ 	.word	0x00000000
        /*0540*/ 	.short	0x0101
        /*0542*/ 	.byte	0x3f
	.zero		1


	//   ....[31]....
        /*0544*/ 	.word	0x00007040
        /*0548*/ 	.word	0x0000001d
        /*054c*/ 	.word	0x00000000
        /*0550*/ 	.short	0x0101
        /*0552*/ 	.byte	0x3f
	.zero		1


	//   ....[32]....
        /*0554*/ 	.word	0x00007ac0
        /*0558*/ 	.word	0x000000ff
        /*055c*/ 	.word	0x00016830
        /*0560*/ 	.short	0x010a
        /*0562*/ 	.byte	0x06
	.zero		1


	//   ....[33]....
        /*0564*/ 	.word	0x00007b00
        /*0568*/ 	.word	0x000000ff
        /*056c*/ 	.word	0x00016830
        /*0570*/ 	.short	0x010a
        /*0572*/ 	.byte	0x06
	.zero		1


	//   ....[34]....
        /*0574*/ 	.word	0x00007d00
        /*0578*/ 	.word	0x000000ff
        /*057c*/ 	.word	0x00016850
        /*0580*/ 	.short	0x010a
        /*0582*/ 	.byte	0x06
	.zero		1


	//   ....[35]....
        /*0584*/ 	.word	0x00007d40
        /*0588*/ 	.word	0x000000ff
        /*058c*/ 	.word	0x00016850
        /*0590*/ 	.short	0x010a
        /*0592*/ 	.byte	0x06
	.zero		1


	//   ....[36]....
        /*0594*/ 	.word	0x00008fa0
        /*0598*/ 	.word	0x0000001b
        /*059c*/ 	.word	0x00000000
        /*05a0*/ 	.short	0x0101
        /*05a2*/ 	.byte	0x3f
	.zero		1


	//   ....[37]....
        /*05a4*/ 	.word	0x00009050
        /*05a8*/ 	.word	0x0000001f
        /*05ac*/ 	.word	0x00000000
        /*05b0*/ 	.short	0x0101
        /*05b2*/ 	.byte	0x3f
	.zero		1


	//   ....[38]....
        /*05b4*/ 	.word	0x00009840
        /*05b8*/ 	.word	0x000000ff
        /*05bc*/ 	.word	0x00016830
        /*05c0*/ 	.short	0x010a
        /*05c2*/ 	.byte	0x06
	.zero		1


	//   ....[39]....
        /*05c4*/ 	.word	0x00009880
        /*05c8*/ 	.word	0x000000ff
        /*05cc*/ 	.word	0x00016830
        /*05d0*/ 	.short	0x010a
        /*05d2*/ 	.byte	0x06
	.zero		1


	//   ....[40]....
        /*05d4*/ 	.word	0x00009a80
        /*05d8*/ 	.word	0x000000ff
        /*05dc*/ 	.word	0x00016850
        /*05e0*/ 	.short	0x010a
        /*05e2*/ 	.byte	0x06
	.zero		1


	//   ....[41]....
        /*05e4*/ 	.word	0x00009ac0
        /*05e8*/ 	.word	0x000000ff
        /*05ec*/ 	.word	0x00016850
        /*05f0*/ 	.short	0x010a
        /*05f2*/ 	.byte	0x06
	.zero		1


	//   ....[42]....
        /*05f4*/ 	.word	0x00009eb0
        /*05f8*/ 	.word	0x0000000a
        /*05fc*/ 	.word	0x00000000
        /*0600*/ 	.short	0x0101
        /*0602*/ 	.byte	0x3f
	.zero		1


	//   ....[43]....
        /*0604*/ 	.word	0x0000bc50
        /*0608*/ 	.word	0x0000001b
        /*060c*/ 	.word	0x00000000
        /*0610*/ 	.short	0x0101
        /*0612*/ 	.byte	0x3f
	.zero		1


	//   ....[44]....
        /*0614*/ 	.word	0x0000c470
        /*0618*/ 	.word	0x000000ff
        /*061c*/ 	.word	0x00016850
        /*0620*/ 	.short	0x010a
        /*0622*/ 	.byte	0x05
	.zero		1


	//   ....[45]....
        /*0624*/ 	.word	0x0000c4b0
        /*0628*/ 	.word	0x000000ff
        /*062c*/ 	.word	0x00016850
        /*0630*/ 	.short	0x010a
        /*0632*/ 	.byte	0x05
	.zero		1


	//   ....[46]....
        /*0634*/ 	.word	0x0000c9e0
        /*0638*/ 	.word	0x00000008
        /*063c*/ 	.word	0x00000000
        /*0640*/ 	.short	0x0101
        /*0642*/ 	.byte	0x3f
	.zero		1


	//   ....[47]....
        /*0644*/ 	.word	0x0000d790
        /*0648*/ 	.word	0x00000000
        /*064c*/ 	.word	0x00000000
        /*0650*/ 	.short	0x0101
        /*0652*/ 	.byte	0x3f
	.zero		1


	//   ....[48]....
        /*0654*/ 	.word	0x00010250
        /*0658*/ 	.word	0x00000005
        /*065c*/ 	.word	0x00016840
        /*0660*/ 	.short	0x010a
        /*0662*/ 	.byte	0x3f
	.zero		1


	//   ....[49]....
        /*0664*/ 	.word	0x00010580
        /*0668*/ 	.word	0x00000019
        /*066c*/ 	.word	0x00016820
        /*0670*/ 	.short	0x010a
        /*0672*/ 	.byte	0x3f
	.zero		1


	//   ....[50]....
        /*0674*/ 	.word	0x00010860
        /*0678*/ 	.word	0x00000003
        /*067c*/ 	.word	0x00016840
        /*0680*/ 	.short	0x010a
        /*0682*/ 	.byte	0x3f
	.zero		1


	//   ....[51]....
        /*0684*/ 	.word	0x00010a40
        /*0688*/ 	.word	0x00000002
        /*068c*/ 	.word	0x00000060
        /*0690*/ 	.short	0x010a
        /*0692*/ 	.byte	0x3f
	.zero		1


	//   ....[52]....
        /*0694*/ 	.word	0x00010ec0
        /*0698*/ 	.word	0x00000003
        /*069c*/ 	.word	0x00016840
        /*06a0*/ 	.short	0x010a
        /*06a2*/ 	.byte	0x3f
	.zero		1


	//   ....[53]....
        /*06a4*/ 	.word	0x000110a0
        /*06a8*/ 	.word	0x00000003
        /*06ac*/ 	.word	0x00000060
        /*06b0*/ 	.short	0x010a
        /*06b2*/ 	.byte	0x3f
	.zero		1


	//   ....[54]....
        /*06b4*/ 	.word	0x00011470
        /*06b8*/ 	.word	0x00000002
        /*06bc*/ 	.word	0x00016840
        /*06c0*/ 	.short	0x010a
        /*06c2*/ 	.byte	0x3f
	.zero		1


	//   ....[55]....
        /*06c4*/ 	.word	0x00011660
        /*06c8*/ 	.word	0x00000002
        /*06cc*/ 	.word	0x00000060
        /*06d0*/ 	.short	0x010a
        /*06d2*/ 	.byte	0x3f
	.zero		1


	//   ....[56]....
        /*06d4*/ 	.word	0x000119a0
        /*06d8*/ 	.word	0x00000003
        /*06dc*/ 	.word	0x00016860
        /*06e0*/ 	.short	0x010a
        /*06e2*/ 	.byte	0x3f
	.zero		1


	//   ....[57]....
        /*06e4*/ 	.word	0x00012800
        /*06e8*/ 	.word	0x00000009
        /*06ec*/ 	.word	0x00016820
        /*06f0*/ 	.short	0x010a
        /*06f2*/ 	.byte	0x3f
	.zero		1


	//   ....[58]....
        /*06f4*/ 	.word	0x000129a0
        /*06f8*/ 	.word	0x00000007
        /*06fc*/ 	.word	0x00000000
        /*0700*/ 	.short	0x010a
        /*0702*/ 	.byte	0x3f
	.zero		1


	//   ....[59]....
        /*0704*/ 	.word	0x00012a10
        /*0708*/ 	.word	0x00000003
        /*070c*/ 	.word	0x00000000
        /*0710*/ 	.short	0x010a
        /*0712*/ 	.byte	0x3f
	.zero		1


	//   ....[60]....
        /*0714*/ 	.word	0x00012a70
        /*0718*/ 	.word	0x00000005
        /*071c*/ 	.word	0x00000000
        /*0720*/ 	.short	0x010a
        /*0722*/ 	.byte	0x3f
	.zero		1


	//   ....[61]....
        /*0724*/ 	.word	0x00012aa0
        /*0728*/ 	.word	0x00000003
        /*072c*/ 	.word	0x00000000
        /*0730*/ 	.short	0x010a
        /*0732*/ 	.byte	0x3f
	.zero		1


	//   ....[62]....
        /*0734*/ 	.word	0x00012b10
        /*0738*/ 	.word	0x00000003
        /*073c*/ 	.word	0x00016800
        /*0740*/ 	.short	0x010a
        /*0742*/ 	.byte	0x3f
	.zero		1


	//   ....[63]....
        /*0744*/ 	.word	0x00012b60
        /*0748*/ 	.word	0x00000005
        /*074c*/ 	.word	0x00016830
        /*0750*/ 	.short	0x010a
        /*0752*/ 	.byte	0x3f
	.zero		1


	//   ....[64]....
        /*0754*/ 	.word	0x00012bc0
        /*0758*/ 	.word	0x0000000f
        /*075c*/ 	.word	0x00016830
        /*0760*/ 	.short	0x010a
        /*0762*/ 	.byte	0x3f
	.zero		1


	//   ....[65]....
        /*0764*/ 	.word	0x00012c20
        /*0768*/ 	.word	0x0000000f
        /*076c*/ 	.word	0x00016850
        /*0770*/ 	.short	0x010a
        /*0772*/ 	.byte	0x3f
	.zero		1


	//   ....[66]....
        /*0774*/ 	.word	0x00012c80
        /*0778*/ 	.word	0x0000000b
        /*077c*/ 	.word	0x00016830
        /*0780*/ 	.short	0x010a
        /*0782*/ 	.byte	0x3f
	.zero		1


	//   ....[67]....
        /*0784*/ 	.word	0x00012ce0
        /*0788*/ 	.word	0x0000000b
        /*078c*/ 	.word	0x00016850
        /*0790*/ 	.short	0x010a
        /*0792*/ 	.byte	0x3f
	.zero		1


	//   ....[68]....
        /*0794*/ 	.word	0x00012d40
        /*0798*/ 	.word	0x00000015
        /*079c*/ 	.word	0x00016830
        /*07a0*/ 	.short	0x010a
        /*07a2*/ 	.byte	0x3f
	.zero		1


	//   ....[69]....
        /*07a4*/ 	.word	0x00012da0
        /*07a8*/ 	.word	0x00000015
        /*07ac*/ 	.word	0x00016850
        /*07b0*/ 	.short	0x010a
        /*07b2*/ 	.byte	0x3f
	.zero		1


	//   ....[70]....
        /*07b4*/ 	.word	0x00012e00
        /*07b8*/ 	.word	0x00000004
        /*07bc*/ 	.word	0x00016850
        /*07c0*/ 	.short	0x010a
        /*07c2*/ 	.byte	0x3f
	.zero		1


	//   ....[71]....
        /*07c4*/ 	.word	0x00012fa0
        /*07c8*/ 	.word	0x00000005
        /*07cc*/ 	.word	0x00016840
        /*07d0*/ 	.short	0x010a
        /*07d2*/ 	.byte	0x3f
	.zero		1


	//   ....[72]....
        /*07d4*/ 	.word	0x00012ff0
        /*07d8*/ 	.word	0x00000019
        /*07dc*/ 	.word	0x00016820
        /*07e0*/ 	.short	0x010a
        /*07e2*/ 	.byte	0x3f
	.zero		1


	//   ....[73]....
        /*07e4*/ 	.word	0x00013040
        /*07e8*/ 	.word	0x00000003
        /*07ec*/ 	.word	0x00016840
        /*07f0*/ 	.short	0x010a
        /*07f2*/ 	.byte	0x3f
	.zero		1


	//   ....[74]....
        /*07f4*/ 	.word	0x00013090
        /*07f8*/ 	.word	0x00000002
        /*07fc*/ 	.word	0x00000060
        /*0800*/ 	.short	0x010a
        /*0802*/ 	.byte	0x3f
	.zero		1


	//   ....[75]....
        /*0804*/ 	.word	0x000130e0
        /*0808*/ 	.word	0x00000003
        /*080c*/ 	.word	0x00016840
        /*0810*/ 	.short	0x010a
        /*0812*/ 	.byte	0x3f
	.zero		1


	//   ....[76]....
        /*0814*/ 	.word	0x00013130
        /*0818*/ 	.word	0x00000003
        /*081c*/ 	.word	0x00000060
        /*0820*/ 	.short	0x010a
        /*0822*/ 	.byte	0x3f
	.zero		1


	//   ....[77]....
        /*0824*/ 	.word	0x00013180
        /*0828*/ 	.word	0x00000002
        /*082c*/ 	.word	0x00016840
        /*0830*/ 	.short	0x010a
        /*0832*/ 	.byte	0x3f
	.zero		1


	//   ....[78]....
        /*0834*/ 	.word	0x000131d0
        /*0838*/ 	.word	0x00000002
        /*083c*/ 	.word	0x00000060
        /*0840*/ 	.short	0x010a
        /*0842*/ 	.byte	0x3f
	.zero		1


	//   ....[79]....
        /*0844*/ 	.word	0x00013220
        /*0848*/ 	.word	0x00000003
        /*084c*/ 	.word	0x00016860
        /*0850*/ 	.short	0x010a
        /*0852*/ 	.byte	0x3f
	.zero		1


	//   ....[80]....
        /*0854*/ 	.word	0x00013bd0
        /*0858*/ 	.word	0x00000009
        /*085c*/ 	.word	0x00016820
        /*0860*/ 	.short	0x010a
        /*0862*/ 	.byte	0x3f
	.zero		1


	//   ....[81]....
        /*0864*/ 	.word	0x00013d70
        /*0868*/ 	.word	0x00000007
        /*086c*/ 	.word	0x00000000
        /*0870*/ 	.short	0x010a
        /*0872*/ 	.byte	0x3f
	.zero		1


	//   ....[82]....
        /*0874*/ 	.word	0x00013dc0
        /*0878*/ 	.word	0x00000003
        /*087c*/ 	.word	0x00000000
        /*0880*/ 	.short	0x010a
        /*0882*/ 	.byte	0x3f
	.zero		1


	//   ....[83]....
        /*0884*/ 	.word	0x00013e10
        /*0888*/ 	.word	0x00000005
        /*088c*/ 	.word	0x00000000
        /*0890*/ 	.short	0x010a
        /*0892*/ 	.byte	0x3f
	.zero		1


	//----- nvinfo : EIATTR_NUM_MBARRIERS
	.align		4
.L_209:
        /*0894*/ 	.byte	0x03, 0x38
        /*0896*/ 	.short	0x0016


	//----- nvinfo : EIATTR_EXIT_INSTR_OFFSETS
	.align		4
        /*0898*/ 	.byte	0x04, 0x1c
        /*089a*/ 	.short	(.L_211 - .L_210)


	//   ....[0]....
.L_210:
        /*089c*/ 	.word	0x00000ab0


	//   ....[1]....
        /*08a0*/ 	.word	0x0000e540


	//   ....[2]....
        /*08a4*/ 	.word	0x0000e5a0


	//   ....[3]....
        /*08a8*/ 	.word	0x00012af0


	//----- nvinfo : EIATTR_MAX_THREADS
	.align		4
.L_211:
        /*08ac*/ 	.byte	0x04, 0x05
        /*08ae*/ 	.short	(.L_213 - .L_212)
.L_212:
        /*08b0*/ 	.word	0x00000200
        /*08b4*/ 	.word	0x00000001
        /*08b8*/ 	.word	0x00000001


	//----- nvinfo : EIATTR_CRS_STACK_SIZE
	.align		4
.L_213:
        /*08bc*/ 	.byte	0x04, 0x1e
        /*08be*/ 	.short	(.L_215 - .L_214)
.L_214:
        /*08c0*/ 	.word	0x00000000


	//----- nvinfo : EIATTR_CBANK_PARAM_SIZE
	.align		4
.L_215:
        /*08c4*/ 	.byte	0x03, 0x19
        /*08c6*/ 	.short	0x0a70


	//----- nvinfo : EIATTR_PARAM_CBANK
	.align		4
        /*08c8*/ 	.byte	0x04, 0x0a
        /*08ca*/ 	.short	(.L_217 - .L_216)
	.align		4
.L_216:
        /*08cc*/ 	.word	index@(.nv.constant0._ZN7cutlass13device_kernelIN5flash11enable_sm90INS1_16FlashAttnFwdSm90INS1_25CollectiveMainloopFwdSm90ILi2EN4cute5tupleIJNS5_1CILi1EEES8_S8_EEENS6_IJNS7_ILi192EEENS7_ILi128EEENS7_ILi64EEEEEELi64ENS_6half_tEfNS_4arch4Sm90ELb0ELb1ELb0ELb1ELb0ELb0ELb0ELb1ELb1ELb0ELb0ELb0EEENS1_21CollectiveEpilogueFwdINS6_IJSA_SC_SB_EEES9_SE_SG_Li384ELb1ELb0ELb0ELb0EEENS1_36VarlenDynamicPersistentTileSchedulerILi192ELi128ELi384ELi32ELb0ELb0ELb1ELb1ELb0ELb1EEEEEEEEEvNT_6ParamsE)
        /*08d0*/ 	.short	0x0210
        /*08d2*/ 	.short	0x0a70


	//----- nvinfo : EIATTR_SW_WAR
	.align		4
.L_217:
        /*08d4*/ 	.byte	0x04, 0x36
        /*08d6*/ 	.short	(.L_219 - .L_218)
.L_218:
        /*08d8*/ 	.word	0x00000008
.L_219:


//--------------------- .nv.info._ZN7cutlass13device_kernelIN5flash11enable_sm90INS1_16FlashAttnFwdSm90INS1_25CollectiveMainloopFwdSm90ILi2EN4cute5tupleIJNS5_1CILi1EEES8_S8_EEENS6_IJNS7_ILi192EEENS7_ILi128EEENS7_ILi64EEEEEELi64ENS_6half_tEfNS_4arch4Sm90ELb0ELb1ELb0ELb1ELb0ELb1ELb0ELb1ELb1ELb0ELb0ELb0EEENS1_21CollectiveEpilogueFwdINS6_IJSA_SC_SB_EEES9_SE_SG_Li384ELb1ELb0ELb0ELb0EEENS1_36VarlenDynamicPersistentTileSchedulerILi192ELi128ELi384ELi32ELb0ELb0ELb1ELb1ELb0ELb1EEEEEEEEEvNT_6ParamsE --------------------------
	.section	.nv.info._ZN7cutlass13device_kernelIN5flash11enable_sm90INS1_16FlashAttnFwdSm90INS1_25CollectiveMainloopFwdSm90ILi2EN4cute5tupleIJNS5_1CILi1EEES8_S8_EEENS6_IJNS7_ILi192EEENS7_ILi128EEENS7_ILi64EEEEEELi64ENS_6half_tEfNS_4arch4Sm90ELb0ELb1ELb0ELb1ELb0ELb1ELb0ELb1ELb1ELb0ELb0ELb0EEENS1_21CollectiveEpilogueFwdINS6_IJSA_SC_SB_EEES9_SE_SG_Li384ELb1ELb0ELb0ELb0EEENS1_36VarlenDynamicPersistentTileSchedulerILi192ELi128ELi384ELi32ELb0ELb0ELb1ELb1ELb0ELb1EEEEEEEEEvNT_6ParamsE,"",@"SHT_CUDA_INFO"
	.sectionflags	@""
	.align	4


	//----- nvinfo : EIATTR_CUDA_API_VERSION
	.align		4
        /*0000*/ 	.byte	0x04, 0x37
        /*0002*/ 	.short	(.L_221 - .L_220)
.L_220:
        /*0004*/ 	.word	0x00000082


	//----- nvinfo : EIATTR_KPARAM_INFO
	.align		4
.L_221:
        /*0008*/ 	.byte	0x04, 0x17
        /*000a*/ 	.short	(.L_223 - .L_222)
.L_222:
        /*000c*/ 	.word	0x00000000
        /*0010*/ 	.short	0x0000
        /*0012*/ 	.short	0x0070
        /*0014*/ 	.byte	0x00, 0xf0, 0x01, 0x28


	//----- nvinfo : EIATTR_SPARSE_MMA_MASK
	.align		4
.L_223:
        /*0018*/ 	.byte	0x03, 0x50
        /*001a*/ 	.short	0x0000


	//----- nvinfo : EIATTR_MAXREG_COUNT
	.align		4
        /*001c*/ 	.byte	0x03, 0x1b
        /*001e*/ 	.short	0x0080


	//----- nvinfo : EIATTR_NUM_BARRIERS
	.align		4
        /*0020*/ 	.byte	0x02, 0x4c
        /*0022*/ 	.byte	0x10
	.zero		1


	//----- nvinfo : EIATTR_EXTERNS
	.align		4
        /*0024*/ 	.byte	0x04, 0x0f
        /*0026*/ 	.short	(.L_225 - .L_224)


	//   ....[0]....
	.align		4
.L_224:
        /*0028*/ 	.word	index@(__assertfail)


	//----- nvinfo : EIATTR_ANNOTATIONS
	.align		4
.L_225:
        /*002c*/ 	.byte	0x04, 0x55
        /*002e*/ 	.short	(.L_227 - .L_226)


	//   ....[0]....
.L_226:
        /* <DEDUP_REMOVED lines=48> */
        /*0324*/ 	.byte	0x90, 0xbe, 0x01, 0x00


	//----- nvinfo : EIATTR_MERCURY_ISA_VERSION
	.align		4
.L_227:
        /*0328*/ 	.byte	0x03, 0x5f
        /*032a*/ 	.short	0x0101


	//----- nvinfo : EIATTR_UNUSED_LOAD_BYTE_OFFSET
	.align		4
        /*032c*/ 	.byte	0x04, 0x44
        /*032e*/ 	.short	(.L_229 - .L_228)


	//   ....[0]....
.L_228:
        /*0330*/ 	.word	0x00000b20
        /*0334*/ 	.word	0x0000fff0


	//   ....[1]....
        /*0338*/ 	.word	0x00014d80
        /*033c*/ 	.word	0x0000fff0


	//----- nvinfo : EIATTR_INT_WARP_WIDE_INSTR_OFFSETS
	.align		4
.L_229:
        /*0340*/ 	.byte	0x04, 0x31
        /*0342*/ 	.short	(.L_231 - .L_230)


	//   ....[0]....
.L_230:
        /*0344*/ 	.word	0x000001c0


	//   ....[1]....
        /*0348*/ 	.word	0x00000200


	//   ....[2]....
        /*034c*/ 	.word	0x00000270


	//   ....[3]....
        /*0350*/ 	.word	0x00018ae0


	//   ....[4]....
        /*0354*/ 	.word	0x00018b70


	//   ....[5]....
        /*0358*/ 	.word	0x00019020


	//   ....[6]....
        /*035c*/ 	.word	0x00019060


	//   ....[7]....
        /*0360*/ 	.word	0x0001aa50


	//   ....[8]....
        /*0364*/ 	.word	0x0001aae0


	//----- nvinfo : EIATTR_COOP_GROUP_MASK_REGIDS
	.align		4
.L_231:
        /*0368*/ 	.byte	0x04, 0x29
        /*036a*/ 	.short	(.L_233 - .L_232)


	//   ....[0]....
.L_232:
        /*036c*/ 	.word	0xffffffff


	//   ....[1]....
        /*0370*/ 	.word	0xffffffff


	//   ....[2]....
        /*0374*/ 	.word	0xffffffff


	//   ....[3]....
        /*0378*/ 	.word	0xffffffff


	//   ....[4]....
        /*037c*/ 	.word	0xffffffff


	//   ....[5]....
        /*0380*/ 	.word	0xffffffff


	//   ....[6]....
        /*0384*/ 	.word	0xffffffff


	//   ....[7]....
        /*0388*/ 	.word	0xffffffff


	//   ....[8]....
        /*038c*/ 	.word	0xffffffff


	//   ....[9]....
        /*0390*/ 	.word	0xffffffff


	//   ....[10]....
        /*0394*/ 	.word	0xffffffff


	//   ....[11]....
        /*0398*/ 	.word	0xffffffff


	//   ....[12]....
        /*039c*/ 	.word	0xffffffff


	//   ....[13]....
        /*03a0*/ 	.word	0xffffffff


	//   ....[14]....
        /*03a4*/ 	.word	0xffffffff


	//   ....[15]....
        /*03a8*/ 	.word	0xffffffff


	//   ....[16]....
        /*03ac*/ 	.word	0xffffffff


	//   ....[17]....
        /*03b0*/ 	.word	0xffffffff


	//   ....[18]....
        /*03b4*/ 	.word	0xffffffff


	//   ....[19]....
        /*03b8*/ 	.word	0xffffffff


	//   ....[20]....
        /*03bc*/ 	.word	0xffffffff


	//   ....[21]....
        /*03c0*/ 	.word	0xffffffff


	//   ....[22]....
        /*03c4*/ 	.word	0xffffffff


	//   ....[23]....
        /*03c8*/ 	.word	0xffffffff


	//   ....[24]....
        /*03cc*/ 	.word	0xffffffff


	//   ....[25]....
        /*03d0*/ 	.word	0xffffffff


	//   ....[26]....
        /*03d4*/ 	.word	0xffffffff


	//   ....[27]....
        /*03d8*/ 	.word	0xffffffff


	//   ....[28]....
        /*03dc*/ 	.word	0xffffffff


	//   ....[29]....
        /*03e0*/ 	.word	0xffffffff


	//   ....[30]....
        /*03e4*/ 	.word	0xffffffff


	//   ....[31]....
        /*03e8*/ 	.word	0xffffffff


	//   ....[32]....
        /*03ec*/ 	.word	0xffffffff


	//   ....[33]....
        /*03f0*/ 	.word	0xffffffff


	//   ....[34]....
        /*03f4*/ 	.word	0xffffffff


	//   ....[35]....
        /*03f8*/ 	.word	0xffffffff


	//   ....[36]....
        /*03fc*/ 	.word	0xffffffff


	//   ....[37]....
        /*0400*/ 	.word	0xffffffff


	//   ....[38]....
        /*0404*/ 	.word	0xffffffff


	//   ....[39]....
        /*0408*/ 	.word	0xffffffff


	//   ....[40]....
        /*040c*/ 	.word	0xffffffff


	//   ....[41]....
        /*0410*/ 	.word	0xffffffff


	//   ....[42]....
        /*0414*/ 	.word	0xffffffff


	//   ....[43]....
        /*0418*/ 	.word	0xffffffff


	//   ....[44]....
        /*041c*/ 	.word	0xffffffff


	//   ....[45]....
        /*0420*/ 	.word	0xffffffff


	//   ....[46]....
        /*0424*/ 	.word	0xffffffff


	//   ....[47]....
        /*0428*/ 	.word	0xffffffff


	//   ....[48]....
        /*042c*/ 	.word	0xffffffff


	//   ....[49]....
        /*0430*/ 	.word	0xffffffff


	//   ....[50]....
        /*0434*/ 	.word	0xffffffff


	//   ....[51]....
        /*0438*/ 	.word	0xffffffff


	//   ....[52]....
        /*043c*/ 	.word	0xffffffff


	//   ....[53]....
        /*0440*/ 	.word	0xffffffff


	//   ....[54]....
        /*0444*/ 	.word	0xffffffff


	//   ....[55]....
        /*0448*/ 	.word	0xffffffff


	//   ....[56]....
        /*044c*/ 	.word	0xffffffff


	//   ....[57]....
        /*0450*/ 	.word	0xffffffff


	//   ....[58]....
        /*0454*/ 	.word	0xffffffff


	//   ....[59]....
        /*0458*/ 	.word	0xffffffff


	//   ....[60]....
        /*045c*/ 	.word	0xffffffff


	//   ....[61]....
        /*0460*/ 	.word	0xffffffff


	//   ....[62]....
        /*0464*/ 	.word	0x0500000f


	//   ....[63]....
        /*0468*/ 	.word	0x0500000f


	//   ....[64]....
        /*046c*/ 	.word	0x0500000f


	//   ....[65]....
        /*0470*/ 	.word	0x0500000f


	//   ....[66]....
        /*0474*/ 	.word	0x0500000f


	//   ....[67]....
        /*0478*/ 	.word	0x0500000f


	//   ....[68]....
        /*047c*/ 	.word	0x0500000f


	//   ....[69]....
        /*0480*/ 	.word	0x0500000f


	//   ....[70]....
        /*0484*/ 	.word	0x0500000f


	//   ....[71]....
        /*0488*/ 	.word	0x0500000f


	//   ....[72]....
        /*048c*/ 	.word	0x0500000f


	//   ....[73]....
        /*0490*/ 	.word	0x0500000f


	//   ....[74]....
        /*0494*/ 	.word	0x0500000f


	//   ....[75]....
        /*0498*/ 	.word	0x0500000f


	//   ....[76]....
        /*049c*/ 	.word	0x0500000f


	//   ....[77]....
        /*04a0*/ 	.word	0x0500000f


	//   ....[78]....
        /*04a4*/ 	.word	0x0500000f


	//   ....[79]....
        /*04a8*/ 	.word	0x0500000f


	//   ....[80]....
        /*04ac*/ 	.word	0x0500000f


	//   ....[81]....
        /*04b0*/ 	.word	0x0500000f


	//   ....[82]....
        /*04b4*/ 	.word	0x0500000f


	//   ....[83]....
        /*04b8*/ 	.word	0x0500000f


	//   ....[84]....
        /*04bc*/ 	.word	0x0500000f


	//   ....[85]....
        /*04c0*/ 	.word	0x0500000f


	//   ....[86]....
        /*04c4*/ 	.word	0x0500000f


	//   ....[87]....
        /*04c8*/ 	.word	0x0500000f


	//   ....[88]....
        /*04cc*/ 	.word	0x0500000f


	//   ....[89]....
        /*04d0*/ 	.word	0x0500000f


	//   ....[90]....
        /*04d4*/ 	.word	0x0500000f


	//   ....[91]....
        /*04d8*/ 	.word	0x0500000f


	//   ....[92]....
        /*04dc*/ 	.word	0x0500000f


	//   ....[93]....
        /*04e0*/ 	.word	0x0500000f


	//   ....[94]....
        /*04e4*/ 	.word	0x0500000f


	//   ....[95]....
        /*04e8*/ 	.word	0x0500000f


	//   ....[96]....
        /*04ec*/ 	.word	0x0500000f


	//   ....[97]....
        /*04f0*/ 	.word	0x0500000f


	//   ....[98]....
        /*04f4*/ 	.word	0x0500000f


	//----- nvinfo : EIATTR_COOP_GROUP_INSTR_OFFSETS
	.align		4
.L_233:
        /*04f8*/ 	.byte	0x04, 0x28
        /*04fa*/ 	.short	(.L_235 - .L_234)


	//   ....[0]....
.L_234:
        /*04fc*/ 	.word	0x00000070


	//   ....[1]....
        /*0500*/ 	.word	0x000001d0


	//   ....[2]....
        /*0504*/ 	.word	0x00000220


	//   ....[3]....
        /*0508*/ 	.word	0x00000450


	//   ....[4]....
        /*050c*/ 	.word	0x000005b0


	//   ....[5]....
        /*0510*/ 	.word	0x000006d0


	//   ....[6]....
        /*0514*/ 	.word	0x00000830


	//   ....[7]....
        /*0518*/ 	.word	0x00005c10


	//   ....[8]....
        /*051c*/ 	.word	0x0000aa30


	//   ....[9]....
        /*0520*/ 	.word	0x0000ab40


	//   ....[10]....
        /*0524*/ 	.word	0x0000b420


	//   ....[11]....
        /*0528*/ 	.word	0x0000b490


	//   ....[12]....
        /*052c*/ 	.word	0x0000daf0


	//   ....[13]....
        /*0530*/ 	.word	0x0000dbf0


	//   ....[14]....
        /*0534*/ 	.word	0x0000e360


	//   ....[15]....
        /*0538*/ 	.word	0x0000e3a0


	//   ....[16]....
        /*053c*/ 	.word	0x0000fdf0


	//   ....[17]....
        /*0540*/ 	.word	0x0000fe10


	//   ....[18]....
        /*0544*/ 	.word	0x00010390


	//   ....[19]....
        /*0548*/ 	.word	0x00010400


	//   ....[20]....
        /*054c*/ 	.word	0x00012d00


	//   ....[21]....
        /*0550*/ 	.word	0x00012e60


	//   ....[22]....
        /*0554*/ 	.word	0x00013530


	//   ....[23]....
        /*0558*/ 	.word	0x00013590


	//   ....[24]....
        /*055c*/ 	.word	0x000145a0


	//   ....[25]....
        /*0560*/ 	.word	0x000148f0


	//   ....[26]....
        /*0564*/ 	.word	0x00014970


	//   ....[27]....
        /*0568*/ 	.word	0x00014980


	//   ....[28]....
        /*056c*/ 	.word	0x000167d0


	//   ....[29]....
        /*0570*/ 	.word	0x00016960


	//   ....[30]....
        /*0574*/ 	.word	0x00016990


	//   ....[31]....
        /*0578*/ 	.word	0x000169d0


	//   ....[32]....
        /*057c*/ 	.word	0x00016a30


	//   ....[33]....
        /*0580*/ 	.word	0x00016a90


	//   ....[34]....
        /*0584*/ 	.word	0x00016ad0


	//   ....[35]....
        /*0588*/ 	.word	0x00016c60


	//   ....[36]....
        /*058c*/ 	.word	0x00016cc0


	//   ....[37]....
        /*0590*/ 	.word	0x00016d00


	//   ....[38]....
        /*0594*/ 	.word	0x00016d40


	//   ....[39]....
        /*0598*/ 	.word	0x00016d70


	//   ....[40]....
        /*059c*/ 	.word	0x00016da0


	//   ....[41]....
        /*05a0*/ 	.word	0x00016e40


	//   ....[42]....
        /*05a4*/ 	.word	0x00016ea0


	//   ....[43]....
        /*05a8*/ 	.word	0x00016f30


	//   ....[44]....
        /*05ac*/ 	.word	0x0001ada0


	//   ....[45]....
        /*05b0*/ 	.word	0x0001adb0


	//   ....[46]....
        /*05b4*/ 	.word	0x0001aea0


	//   ....[47]....
        /*05b8*/ 	.word	0x0001af00


	//   ....[48]....
        /*05bc*/ 	.word	0x0001af40


	//   ....[49]....
        /*05c0*/ 	.word	0x0001af80


	//   ....[50]....
        /*05c4*/ 	.word	0x0001afb0


	//   ....[51]....
        /*05c8*/ 	.word	0x0001afe0


	//   ....[52]....
        /*05cc*/ 	.word	0x0001b150


	//   ....[53]....
        /*05d0*/ 	.word	0x0001b1b0


	//   ....[54]....
        /*05d4*/ 	.word	0x0001b1f0


	//   ....[55]....
        /*05d8*/ 	.word	0x0001b230


	//   ....[56]....
        /*05dc*/ 	.word	0x0001b260


	//   ....[57]....
        /*05e0*/ 	.word	0x0001b290


	//   ....[58]....
        /*05e4*/ 	.word	0x0001b350


	//   ....[59]....
        /*05e8*/ 	.word	0x0001b370


	//   ....[60]....
        /*05ec*/ 	.word	0x0001b3e0


	//   ....[61]....
        /*05f0*/ 	.word	0x0001ba50


	//   ....[62]....
        /*05f4*/ 	.word	0x0001be60


	//   ....[63]....
        /*05f8*/ 	.word	0x0001bf10


	//   ....[64]....
        /*05fc*/ 	.word	0x0001bfb0


	//   ....[65]....
        /*0600*/ 	.word	0x0001c050


	//   ....[66]....
        /*0604*/ 	.word	0x0001c0f0


	//   ....[67]....
        /*0608*/ 	.word	0x0001c190


	//   ....[68]....
        /*060c*/ 	.word	0x0001c230


	//   ....[69]....
        /*0610*/ 	.word	0x0001c2d0


	//   ....[70]....
        /*0614*/ 	.word	0x0001c370


	//   ....[71]....
        /*0618*/ 	.word	0x0001c460


	//   ....[72]....
        /*061c*/ 	.word	0x0001c500


	//   ....[73]....
        /*0620*/ 	.word	0x0001c5a0


	//   ....[74]....
        /*0624*/ 	.word	0x0001c640


	//   ....[75]....
        /*0628*/ 	.word	0x0001c6e0


	//   ....[76]....
        /*062c*/ 	.word	0x0001c780


	//   ....[77]....
        /*0630*/ 	.word	0x0001c820


	//   ....[78]....
        /*0634*/ 	.word	0x0001c8c0


	//   ....[79]....
        /*0638*/ 	.word	0x0001cc50


	//   ....[80]....
        /*063c*/ 	.word	0x0001cf30


	//   ....[81]....
        /*0640*/ 	.word	0x0001d320


	//   ....[82]....
        /*0644*/ 	.word	0x0001d3b0


	//   ....[83]....
        /*0648*/ 	.word	0x0001d450


	//   ....[84]....
        /*064c*/ 	.word	0x0001d500


	//   ....[85]....
        /*0650*/ 	.word	0x0001d580


	//   ....[86]....
        /*0654*/ 	.word	0x0001d600


	//   ....[87]....
        /*0658*/ 	.word	0x0001d680


	//   ....[88]....
        /*065c*/ 	.word	0x0001d700


	//   ....[89]....
        /*0660*/ 	.word	0x0001d790


	//   ....[90]....
        /*0664*/ 	.word	0x0001d840


	//   ....[91]....
        /*0668*/ 	.word	0x0001d8c0


	//   ....[92]....
        /*066c*/ 	.word	0x0001d940


	//   ....[93]....
        /*0670*/ 	.word	0x0001d9c0


	//   ....[94]....
        /*0674*/ 	.word	0x0001da40


	//   ....[95]....
        /*0678*/ 	.word	0x0001dab0


	//   ....[96]....
        /*067c*/ 	.word	0x0001db50


	//   ....[97]....
        /*0680*/ 	.word	0x0001dbe0


	//   ....[98]....
        /*0684*/ 	.word	0x0001dd00


	//----- nvinfo : EIATTR_REG_RECONFIG
	.align		4
.L_235:
        /*0688*/ 	.byte	0x01, 0x54
	.zero		2


	//----- nvinfo : EIATTR_SYSCALL_OFFSETS
	.align		4
        /*068c*/ 	.byte	0x04, 0x46
        /*068e*/ 	.short	(.L_237 - .L_236)


	//   ....[0]....
.L_236:
        /*0690*/ 	.word	0x00001910


	//   ....[1]....
        /*0694*/ 	.word	0x00001a60


	//   ....[2]....
        /*0698*/ 	.word	0x00005df0


	//   ....[3]....
        /*069c*/ 	.word	0x000062c0


	//   ....[4]....
        /*06a0*/ 	.word	0x00018cf0


	//   ....[5]....
        /*06a4*/ 	.word	0x00018e20


	//   ....[6]....
        /*06a8*/ 	.word	0x00018f20


	//----- nvinfo : EIATTR_MBARRIER_INSTR_OFFSETS
	.align		4
.L_237:
        /*06ac*/ 	.byte	0x04, 0x39
        /*06ae*/ 	.short	(.L_239 - .L_238)


	//   ....[0]....
.L_238:
        /*06b0*/ 	.word	0x00000300
        /*06b4*/ 	.word	0x000000ff
        /*06b8*/ 	.word	0x00016800
        /*06bc*/ 	.short	0x0100
        /*06be*/ 	.byte	0x08
	.zero		1


	//   ....[1]....
        /*06c0*/ 	.word	0x00000310
        /*06c4*/ 	.word	0x000000ff
        /*06c8*/ 	.word	0x00016820
        /*06cc*/ 	.short	0x0100
        /*06ce*/ 	.byte	0x08
	.zero		1


	//   ....[2]....
        /*06d0*/ 	.word	0x00000400
        /*06d4*/ 	.word	0x000000ff
        /*06d8*/ 	.word	0x00016830
        /*06dc*/ 	.short	0x0100
        /*06de*/ 	.byte	0x08
	.zero		1


	//   ....[3]....
        /*06e0*/ 	.word	0x00000410
        /*06e4*/ 	.word	0x000000ff
        /*06e8*/ 	.word	0x00016840
        /*06ec*/ 	.short	0x0100
        /*06ee*/ 	.byte	0x08
	.zero		1


	//   ....[4]....
        /*06f0*/ 	.word	0x00000420
        /*06f4*/ 	.word	0x000000ff
        /*06f8*/ 	.word	0x00016838
        /*06fc*/ 	.short	0x0100
        /*06fe*/ 	.byte	0x08
	.zero		1


	//   ....[5]....
        /*0700*/ 	.word	0x00000430
        /*0704*/ 	.word	0x000000ff
        /*0708*/ 	.word	0x00016848
        /*070c*/ 	.short	0x0100
        /*070e*/ 	.byte	0x08
	.zero		1


	//   ....[6]....
        /*0710*/ 	.word	0x00000560
        /*0714*/ 	.word	0x000000ff
        /*0718*/ 	.word	0x00016850
        /*071c*/ 	.short	0x0100
        /*071e*/ 	.byte	0x08
	.zero		1


	//   ....[7]....
        /*0720*/ 	.word	0x00000570
        /*0724*/ 	.word	0x000000ff
        /*0728*/ 	.word	0x00016860
        /*072c*/ 	.short	0x0100
        /*072e*/ 	.byte	0x08
	.zero		1


	//   ....[8]....
        /*0730*/ 	.word	0x00000580
        /*0734*/ 	.word	0x000000ff
        /*0738*/ 	.word	0x00016858
        /*073c*/ 	.short	0x0100
        /*073e*/ 	.byte	0x08
	.zero		1


	//   ....[9]....
        /*0740*/ 	.word	0x00000590
        /*0744*/ 	.word	0x000000ff
        /*0748*/ 	.word	0x00016868
        /*074c*/ 	.short	0x0100
        /*074e*/ 	.byte	0x08
	.zero		1


	//   ....[10]....
        /*0750*/ 	.word	0x00000680
        /*0754*/ 	.word	0x000000ff
        /*0758*/ 	.word	0x00016870
        /*075c*/ 	.short	0x0100
        /*075e*/ 	.byte	0x06
	.zero		1


	//   ....[11]....
        /*0760*/ 	.word	0x00000690
        /*0764*/ 	.word	0x000000ff
        /*0768*/ 	.word	0x00016880
        /*076c*/ 	.short	0x0100
        /*076e*/ 	.byte	0x06
	.zero		1


	//   ....[12]....
        /*0770*/ 	.word	0x000006a0
        /*0774*/ 	.word	0x000000ff
        /*0778*/ 	.word	0x00016878
        /*077c*/ 	.short	0x0100
        /*077e*/ 	.byte	0x06
	.zero		1


	//   ....[13]....
        /*0780*/ 	.word	0x000006b0
        /*0784*/ 	.word	0x000000ff
        /*0788*/ 	.word	0x00016888
        /*078c*/ 	.short	0x0100
        /*078e*/ 	.byte	0x06
	.zero		1


	//   ....[14]....
        /*0790*/ 	.word	0x000007e0
        /*0794*/ 	.word	0x000000ff
        /*0798*/ 	.word	0x00016890
        /*079c*/ 	.short	0x0100
        /*079e*/ 	.byte	0x08
	.zero		1


	//   ....[15]....
        /*07a0*/ 	.word	0x000007f0
        /*07a4*/ 	.word	0x000000ff
        /*07a8*/ 	.word	0x000168a0
        /*07ac*/ 	.short	0x0100
        /*07ae*/ 	.byte	0x08
	.zero		1


	//   ....[16]....
        /*07b0*/ 	.word	0x00000800
        /*07b4*/ 	.word	0x000000ff
        /*07b8*/ 	.word	0x00016898
        /*07bc*/ 	.short	0x0100
        /*07be*/ 	.byte	0x08
	.zero		1


	//   ....[17]....
        /*07c0*/ 	.word	0x00000810
        /*07c4*/ 	.word	0x000000ff
        /*07c8*/ 	.word	0x000168a8
        /*07cc*/ 	.short	0x0100
        /*07ce*/ 	.byte	0x08
	.zero		1


	//   ....[18]....
        /*07d0*/ 	.word	0x00000940
        /*07d4*/ 	.word	0x000000ff
        /*07d8*/ 	.word	0x000168b0
        /*07dc*/ 	.short	0x0100
        /*07de*/ 	.byte	0x08
	.zero		1


	//   ....[19]....
        /*07e0*/ 	.word	0x00000950
        /*07e4*/ 	.word	0x000000ff
        /*07e8*/ 	.word	0x000168c0
        /*07ec*/ 	.short	0x0100
        /*07ee*/ 	.byte	0x08
	.zero		1


	//   ....[20]....
        /*07f0*/ 	.word	0x00000960
        /*07f4*/ 	.word	0x000000ff
        /*07f8*/ 	.word	0x000168b8
        /*07fc*/ 	.short	0x0100
        /*07fe*/ 	.byte	0x08
	.zero		1


	//   ....[21]....
        /*0800*/ 	.word	0x00000970
        /*0804*/ 	.word	0x000000ff
        /*0808*/ 	.word	0x000168c8
        /*080c*/ 	.short	0x0100
        /*080e*/ 	.byte	0x08
	.zero		1


	//   ....[22]....
        /*0810*/ 	.word	0x00002cf0
        /*0814*/ 	.word	0x00000055
        /*0818*/ 	.word	0x00016890
        /*081c*/ 	.short	0x010a
        /*081e*/ 	.byte	0x3f
	.zero		1


	//   ....[23]....
        /*0820*/ 	.word	0x00003f60
        /*0824*/ 	.word	0x00000055
        /*0828*/ 	.word	0x00016890
        /*082c*/ 	.short	0x010a
        /*082e*/ 	.byte	0x3f
	.zero		1


	//   ....[24]....
        /*0830*/ 	.word	0x00004ff0
        /*0834*/ 	.word	0x00000055
        /*0838*/ 	.word	0x00016890
        /*083c*/ 	.short	0x010a
        /*083e*/ 	.byte	0x3f
	.zero		1


	//   ....[25]....
        /*0840*/ 	.word	0x00005200
        /*0844*/ 	.word	0x00000020
        /*0848*/ 	.word	0x00000000
        /*084c*/ 	.short	0x0101
        /*084e*/ 	.byte	0x3f
	.zero		1


	//   ....[26]....
        /*0850*/ 	.word	0x00005240
        /*0854*/ 	.word	0x00000055
        /*0858*/ 	.word	0x000168b0
        /*085c*/ 	.short	0x010a
        /*085e*/ 	.byte	0x3f
	.zero		1


	//   ....[27]....
        /*0860*/ 	.word	0x00005620
        /*0864*/ 	.word	0x00000055
        /*0868*/ 	.word	0x00000000
        /*086c*/ 	.short	0x0101
        /*086e*/ 	.byte	0x3f
	.zero		1


	//   ....[28]....
        /*0870*/ 	.word	0x00005e90
        /*0874*/ 	.word	0x00000002
        /*0878*/ 	.word	0x00016800
        /*087c*/ 	.short	0x010a
        /*087e*/ 	.byte	0x3f
	.zero		1


	//   ....[29]....
        /*0880*/ 	.word	0x00005ee0
        /*0884*/ 	.word	0x00000002
        /*0888*/ 	.word	0x00016800
        /*088c*/ 	.short	0x010a
        /*088e*/ 	.byte	0x3f
	.zero		1


	//   ....[30]....
        /*0890*/ 	.word	0x00006c20
        /*0894*/ 	.word	0x00000002
        /*0898*/ 	.word	0x00016800
        /*089c*/ 	.short	0x010a
        /*089e*/ 	.byte	0x3f
	.zero		1


	//   ....[31]....
        /*08a0*/ 	.word	0x000080a0
        /*08a4*/ 	.word	0x00000002
        /*08a8*/ 	.word	0x00016800
        /*08ac*/ 	.short	0x010a
        /*08ae*/ 	.byte	0x3f
	.zero		1


	//   ....[32]....
        /*08b0*/ 	.word	0x00009010
        /*08b4*/ 	.word	0x00000007
        /*08b8*/ 	.word	0x00016830
        /*08bc*/ 	.short	0x010a
        /*08be*/ 	.byte	0x3f
	.zero		1


	//   ....[33]....
        /*08c0*/ 	.word	0x00009190
        /*08c4*/ 	.word	0x00000007
        /*08c8*/ 	.word	0x00016830
        /*08cc*/ 	.short	0x010a
        /*08ce*/ 	.byte	0x3f
	.zero		1


	//   ....[34]....
        /*08d0*/ 	.word	0x000095f0
        /*08d4*/ 	.word	0x00000000
        /*08d8*/ 	.word	0x00000000
        /*08dc*/ 	.short	0x0101
        /*08de*/ 	.byte	0x3f
	.zero		1


	//   ....[35]....
        /*08e0*/ 	.word	0x0000c4a0
        /*08e4*/ 	.word	0x0000000d
        /*08e8*/ 	.word	0x00016830
        /*08ec*/ 	.short	0x010a
        /*08ee*/ 	.byte	0x3f
	.zero		1


	//   ....[36]....
        /*08f0*/ 	.word	0x0000c4f0
        /*08f4*/ 	.word	0x0000000d
        /*08f8*/ 	.word	0x00016830
        /*08fc*/ 	.short	0x010a
        /*08fe*/ 	.byte	0x3f
	.zero		1


	//   ....[37]....
        /*0900*/ 	.word	0x0000c800
        /*0904*/ 	.word	0x0000000d
        /*0908*/ 	.word	0x00016850
        /*090c*/ 	.short	0x010a
        /*090e*/ 	.byte	0x3f
	.zero		1


	//   ....[38]....
        /*0910*/ 	.word	0x0000c840
        /*0914*/ 	.word	0x0000000d
        /*0918*/ 	.word	0x00016850
        /*091c*/ 	.short	0x010a
        /*091e*/ 	.byte	0x3f
	.zero		1


	//   ....[39]....
        /*0920*/ 	.word	0x0000cd20
        /*0924*/ 	.word	0x00000013
        /*0928*/ 	.word	0x00000000
        /*092c*/ 	.short	0x0101
        /*092e*/ 	.byte	0x3f
	.zero		1


	//   ....[40]....
        /*0930*/ 	.word	0x0000e870
        /*0934*/ 	.word	0x00000023
        /*0938*/ 	.word	0x00000000
        /*093c*/ 	.short	0x0101
        /*093e*/ 	.byte	0x3f
	.zero		1


	//   ....[41]....
        /*0940*/ 	.word	0x0000f670
        /*0944*/ 	.word	0x00000000
        /*0948*/ 	.word	0x00016830
        /*094c*/ 	.short	0x010a
        /*094e*/ 	.byte	0x3f
	.zero		1


	//   ....[42]....
        /*0950*/ 	.word	0x0000f6c0
        /*0954*/ 	.word	0x00000000
        /*0958*/ 	.word	0x00016830
        /*095c*/ 	.short	0x010a
        /*095e*/ 	.byte	0x3f
	.zero		1


	//   ....[43]....
        /*0960*/ 	.word	0x0000f9d0
        /*0964*/ 	.word	0x00000003
        /*0968*/ 	.word	0x00016850
        /*096c*/ 	.short	0x010a
        /*096e*/ 	.byte	0x3f
	.zero		1


	//   ....[44]....
        /*0970*/ 	.word	0x0000fa10
        /*0974*/ 	.word	0x00000003
        /*0978*/ 	.word	0x00016850
        /*097c*/ 	.short	0x010a
        /*097e*/ 	.byte	0x3f
	.zero		1


	//   ....[45]....
        /*0980*/ 	.word	0x00010bf0
        /*0984*/ 	.word	0x0000002b
        /*0988*/ 	.word	0x00000000
        /*098c*/ 	.short	0x0101
        /*098e*/ 	.byte	0x3f
	.zero		1


	//   ....[46]....
        /*0990*/ 	.word	0x00010c80
        /*0994*/ 	.word	0x00000017
        /*0998*/ 	.word	0x00000000
        /*099c*/ 	.short	0x0101
        /*099e*/ 	.byte	0x3f
	.zero		1


	//   ....[47]....
        /*09a0*/ 	.word	0x00011610
        /*09a4*/ 	.word	0x00000000
        /*09a8*/ 	.word	0x00016830
        /*09ac*/ 	.short	0x010a
        /*09ae*/ 	.byte	0x3f
	.zero		1


	//   ....[48]....
        /*09b0*/ 	.word	0x00011660
        /*09b4*/ 	.word	0x00000000
        /*09b8*/ 	.word	0x00016830
        /*09bc*/ 	.short	0x010a
        /*09be*/ 	.byte	0x3f
	.zero		1


	//   ....[49]....
        /*09c0*/ 	.word	0x00011970
        /*09c4*/ 	.word	0x00000003
        /*09c8*/ 	.word	0x00016850
        /*09cc*/ 	.short	0x010a
        /*09ce*/ 	.byte	0x3f
	.zero		1


	//   ....[50]....
        /*09d0*/ 	.word	0x000119b0
        /*09d4*/ 	.word	0x00000003
        /*09d8*/ 	.word	0x00016850
        /*09dc*/ 	.short	0x010a
        /*09de*/ 	.byte	0x3f
	.zero		1


	//   ....[51]....
        /*09e0*/ 	.word	0x00011ea0
        /*09e4*/ 	.word	0x00000078
        /*09e8*/ 	.word	0x00000000
        /*09ec*/ 	.short	0x0101
        /*09ee*/ 	.byte	0x3f
	.zero		1


	//   ....[52]....
        /*09f0*/ 	.word	0x00013980
        /*09f4*/ 	.word	0x0000002f
        /*09f8*/ 	.word	0x00000000
        /*09fc*/ 	.short	0x0101
        /*09fe*/ 	.byte	0x3f
	.zero		1


	//   ....[53]....
        /*0a00*/ 	.word	0x00014490
        /*0a04*/ 	.word	0x0000000b
        /*0a08*/ 	.word	0x00016850
        /*0a0c*/ 	.short	0x010a
        /*0a0e*/ 	.byte	0x3f
	.zero		1


	//   ....[54]....
        /*0a10*/ 	.word	0x00014500
        /*0a14*/ 	.word	0x0000000b
        /*0a18*/ 	.word	0x00016850
        /*0a1c*/ 	.short	0x010a
        /*0a1e*/ 	.byte	0x3f
	.zero		1


	//   ....[55]....
        /*0a20*/ 	.word	0x00014af0
        /*0a24*/ 	.word	0x00000008
        /*0a28*/ 	.word	0x00000000
        /*0a2c*/ 	.short	0x0101
        /*0a2e*/ 	.byte	0x3f
	.zero		1


	//   ....[56]....
        /*0a30*/ 	.word	0x00015a40
        /*0a34*/ 	.word	0x00000000
        /*0a38*/ 	.word	0x00000000
        /*0a3c*/ 	.short	0x0101
        /*0a3e*/ 	.byte	0x3f
	.zero		1


	//   ....[57]....
        /*0a40*/ 	.word	0x00017ee0
        /*0a44*/ 	.word	0x00000008
        /*0a48*/ 	.word	0x00016820
        /*0a4c*/ 	.short	0x010a
        /*0a4e*/ 	.byte	0x3f
	.zero		1


	//   ....[58]....
        /*0a50*/ 	.word	0x00017f50
        /*0a54*/ 	.word	0x00000009
        /*0a58*/ 	.word	0x000168a0
        /*0a5c*/ 	.short	0x010a
        /*0a5e*/ 	.byte	0x3f
	.zero		1


	//   ....[59]....
        /*0a60*/ 	.word	0x00018100
        /*0a64*/ 	.word	0x00000009
        /*0a68*/ 	.word	0x000168c0
        /*0a6c*/ 	.short	0x010a
        /*0a6e*/ 	.byte	0x3f
	.zero		1


	//   ....[60]....
        /*0a70*/ 	.word	0x00018370
        /*0a74*/ 	.word	0x0000000c
        /*0a78*/ 	.word	0x000168a0
        /*0a7c*/ 	.short	0x010a
        /*0a7e*/ 	.byte	0x3f
	.zero		1


	//   ....[61]....
        /*0a80*/ 	.word	0x00018510
        /*0a84*/ 	.word	0x0000000c
        /*0a88*/ 	.word	0x000168c0
        /*0a8c*/ 	.short	0x010a
        /*0a8e*/ 	.byte	0x3f
	.zero		1


	//   ....[62]....
        /*0a90*/ 	.word	0x000193b0
        /*0a94*/ 	.word	0x00000005
        /*0a98*/ 	.word	0x00016840
        /*0a9c*/ 	.short	0x010a
        /*0a9e*/ 	.byte	0x3f
	.zero		1


	//   ....[63]....
        /*0aa0*/ 	.word	0x00019700
        /*0aa4*/ 	.word	0x0000001b
        /*0aa8*/ 	.word	0x00016820
        /*0aac*/ 	.short	0x010a
        /*0aae*/ 	.byte	0x3f
	.zero		1


	//   ....[64]....
        /*0ab0*/ 	.word	0x000199f0
        /*0ab4*/ 	.word	0x00000003
        /*0ab8*/ 	.word	0x00016840
        /*0abc*/ 	.short	0x010a
        /*0abe*/ 	.byte	0x3f
	.zero		1


	//   ....[65]....
        /*0ac0*/ 	.word	0x00019bd0
        /*0ac4*/ 	.word	0x00000002
        /*0ac8*/ 	.word	0x00000060
        /*0acc*/ 	.short	0x010a
        /*0ace*/ 	.byte	0x3f
	.zero		1


	//   ....[66]....
        /*0ad0*/ 	.word	0x0001a070
        /*0ad4*/ 	.word	0x00000003
        /*0ad8*/ 	.word	0x00016840
        /*0adc*/ 	.short	0x010a
        /*0ade*/ 	.byte	0x3f
	.zero		1


	//   ....[67]....
        /*0ae0*/ 	.word	0x0001a250
        /*0ae4*/ 	.word	0x00000003
        /*0ae8*/ 	.word	0x00000060
        /*0aec*/ 	.short	0x010a
        /*0aee*/ 	.byte	0x3f
	.zero		1


	//   ....[68]....
        /*0af0*/ 	.word	0x0001a620
        /*0af4*/ 	.word	0x00000002
        /*0af8*/ 	.word	0x00016840
        /*0afc*/ 	.short	0x010a
        /*0afe*/ 	.byte	0x3f
	.zero		1


	//   ....[69]....
        /*0b00*/ 	.word	0x0001a810
        /*0b04*/ 	.word	0x00000002
        /*0b08*/ 	.word	0x00000060
        /*0b0c*/ 	.short	0x010a
        /*0b0e*/ 	.byte	0x3f
	.zero		1


	//   ....[70]....
        /*0b10*/ 	.word	0x0001ab50
        /*0b14*/ 	.word	0x00000003
        /*0b18*/ 	.word	0x00016860
        /*0b1c*/ 	.short	0x010a
        /*0b1e*/ 	.byte	0x3f
	.zero		1


	//   ....[71]....
        /*0b20*/ 	.word	0x0001b9d0
        /*0b24*/ 	.word	0x00000009
        /*0b28*/ 	.word	0x00016820
        /*0b2c*/ 	.short	0x010a
        /*0b2e*/ 	.byte	0x3f
	.zero		1


	//   ....[72]....
        /*0b30*/ 	.word	0x0001bb60
        /*0b34*/ 	.word	0x00000007
        /*0b38*/ 	.word	0x00000000
        /*0b3c*/ 	.short	0x010a
        /*0b3e*/ 	.byte	0x3f
	.zero		1


	//   ....[73]....
        /*0b40*/ 	.word	0x0001bbd0
        /*0b44*/ 	.word	0x00000003
        /*0b48*/ 	.word	0x00000000
        /*0b4c*/ 	.short	0x010a
        /*0b4e*/ 	.byte	0x3f
	.zero		1


	//   ....[74]....
        /*0b50*/ 	.word	0x0001bc30
        /*0b54*/ 	.word	0x00000005
        /*0b58*/ 	.word	0x00000000
        /*0b5c*/ 	.short	0x010a
        /*0b5e*/ 	.byte	0x3f
	.zero		1


	//   ....[75]....
        /*0b60*/ 	.word	0x0001bc60
        /*0b64*/ 	.word	0x00000003
        /*0b68*/ 	.word	0x00000000
        /*0b6c*/ 	.short	0x010a
        /*0b6e*/ 	.byte	0x3f
	.zero		1


	//   ....[76]....
        /*0b70*/ 	.word	0x0001bcc0
        /*0b74*/ 	.word	0x00000055
        /*0b78*/ 	.word	0x00016890
        /*0b7c*/ 	.short	0x010a
        /*0b7e*/ 	.byte	0x3f
	.zero		1


	//   ....[77]....
        /*0b80*/ 	.word	0x0001bd10
        /*0b84*/ 	.word	0x00000055
        /*0b88*/ 	.word	0x00016890
        /*0b8c*/ 	.short	0x010a
        /*0b8e*/ 	.byte	0x3f
	.zero		1


	//   ....[78]....
        /*0b90*/ 	.word	0x0001bd60
        /*0b94*/ 	.word	0x00000055
        /*0b98*/ 	.word	0x00016890
        /*0b9c*/ 	.short	0x010a
        /*0b9e*/ 	.byte	0x3f
	.zero		1


	//   ....[79]....
        /*0ba0*/ 	.word	0x0001bdb0
        /*0ba4*/ 	.word	0x00000055
        /*0ba8*/ 	.word	0x000168b0
        /*0bac*/ 	.short	0x010a
        /*0bae*/ 	.byte	0x3f
	.zero		1


	//   ....[80]....
        /*0bb0*/ 	.word	0x0001c3b0
        /*0bb4*/ 	.word	0x00000002
        /*0bb8*/ 	.word	0x00016800
        /*0bbc*/ 	.short	0x010a
        /*0bbe*/ 	.byte	0x3f
	.zero		1


	//   ....[81]....
        /*0bc0*/ 	.word	0x0001c900
        /*0bc4*/ 	.word	0x00000002
        /*0bc8*/ 	.word	0x00016800
        /*0bcc*/ 	.short	0x010a
        /*0bce*/ 	.byte	0x3f
	.zero		1


	//   ....[82]....
        /*0bd0*/ 	.word	0x0001c950
        /*0bd4*/ 	.word	0x00000007
        /*0bd8*/ 	.word	0x00016830
        /*0bdc*/ 	.short	0x010a
        /*0bde*/ 	.byte	0x3f
	.zero		1


	//   ....[83]....
        /*0be0*/ 	.word	0x0001c9a0
        /*0be4*/ 	.word	0x0000000d
        /*0be8*/ 	.word	0x00016830
        /*0bec*/ 	.short	0x010a
        /*0bee*/ 	.byte	0x3f
	.zero		1


	//   ....[84]....
        /*0bf0*/ 	.word	0x0001c9f0
        /*0bf4*/ 	.word	0x0000000d
        /*0bf8*/ 	.word	0x00016850
        /*0bfc*/ 	.short	0x010a
        /*0bfe*/ 	.byte	0x3f
	.zero		1


	//   ....[85]....
        /*0c00*/ 	.word	0x0001ca40
        /*0c04*/ 	.word	0x00000000
        /*0c08*/ 	.word	0x00016830
        /*0c0c*/ 	.short	0x010a
        /*0c0e*/ 	.byte	0x3f
	.zero		1


	//   ....[86]....
        /*0c10*/ 	.word	0x0001ca90
        /*0c14*/ 	.word	0x00000003
        /*0c18*/ 	.word	0x00016850
        /*0c1c*/ 	.short	0x010a
        /*0c1e*/ 	.byte	0x3f
	.zero		1


	//   ....[87]....
        /*0c20*/ 	.word	0x0001cae0
        /*0c24*/ 	.word	0x00000000
        /*0c28*/ 	.word	0x00016830
        /*0c2c*/ 	.short	0x010a
        /*0c2e*/ 	.byte	0x3f
	.zero		1


	//   ....[88]....
        /*0c30*/ 	.word	0x0001cb30
        /*0c34*/ 	.word	0x00000003
        /*0c38*/ 	.word	0x00016850
        /*0c3c*/ 	.short	0x010a
        /*0c3e*/ 	.byte	0x3f
	.zero		1


	//   ....[89]....
        /*0c40*/ 	.word	0x0001cb80
        /*0c44*/ 	.word	0x0000000b
        /*0c48*/ 	.word	0x00016850
        /*0c4c*/ 	.short	0x010a
        /*0c4e*/ 	.byte	0x3f
	.zero		1


	//   ....[90]....
        /*0c50*/ 	.word	0x0001cd10
        /*0c54*/ 	.word	0x00000008
        /*0c58*/ 	.word	0x00016820
        /*0c5c*/ 	.short	0x010a
        /*0c5e*/ 	.byte	0x3f
	.zero		1


	//   ....[91]....
        /*0c60*/ 	.word	0x0001cd60
        /*0c64*/ 	.word	0x00000009
        /*0c68*/ 	.word	0x000168a0
        /*0c6c*/ 	.short	0x010a
        /*0c6e*/ 	.byte	0x3f
	.zero		1


	//   ....[92]....
        /*0c70*/ 	.word	0x0001cdb0
        /*0c74*/ 	.word	0x00000009
        /*0c78*/ 	.word	0x000168c0
        /*0c7c*/ 	.short	0x010a
        /*0c7e*/ 	.byte	0x3f
	.zero		1


	//   ....[93]....
        /*0c80*/ 	.word	0x0001ce00
        /*0c84*/ 	.word	0x0000000c
        /*0c88*/ 	.word	0x000168a0
        /*0c8c*/ 	.short	0x010a
        /*0c8e*/ 	.byte	0x3f
	.zero		1


	//   ....[94]....
        /*0c90*/ 	.word	0x0001ce50
        /*0c94*/ 	.word	0x0000000c
        /*0c98*/ 	.word	0x000168c0
        /*0c9c*/ 	.short	0x010a
        /*0c9e*/ 	.byte	0x3f
	.zero		1


	//   ....[95]....
        /*0ca0*/ 	.word	0x0001cff0
        /*0ca4*/ 	.word	0x00000005
        /*0ca8*/ 	.word	0x00016840
        /*0cac*/ 	.short	0x010a
        /*0cae*/ 	.byte	0x3f
	.zero		1


	//   ....[96]....
        /*0cb0*/ 	.word	0x0001d040
        /*0cb4*/ 	.word	0x0000001b
        /*0cb8*/ 	.word	0x00016820
        /*0cbc*/ 	.short	0x010a
        /*0cbe*/ 	.byte	0x3f
	.zero		1


	//   ....[97]....
        /*0cc0*/ 	.word	0x0001d090
        /*0cc4*/ 	.word	0x00000003
        /*0cc8*/ 	.word	0x00016840
        /*0ccc*/ 	.short	0x010a
        /*0cce*/ 	.byte	0x3f
	.zero		1


	//   ....[98]....
        /*0cd0*/ 	.word	0x0001d0e0
        /*0cd4*/ 	.word	0x00000002
        /*0cd8*/ 	.word	0x00000060
        /*0cdc*/ 	.short	0x010a
        /*0cde*/ 	.byte	0x3f
	.zero		1


	//   ....[99]....
        /*0ce0*/ 	.word	0x0001d130
        /*0ce4*/ 	.word	0x00000003
        /*0ce8*/ 	.word	0x00016840
        /*0cec*/ 	.short	0x010a
        /*0cee*/ 	.byte	0x3f
	.zero		1


	//   ....[100]....
        /*0cf0*/ 	.word	0x0001d180
        /*0cf4*/ 	.word	0x00000003
        /*0cf8*/ 	.word	0x00000060
        /*0cfc*/ 	.short	0x010a
        /*0cfe*/ 	.byte	0x3f
	.zero		1


	//   ....[101]....
        /*0d00*/ 	.word	0x0001d1d0
        /*0d04*/ 	.word	0x00000002
        /*0d08*/ 	.word	0x00016840
        /*0d0c*/ 	.short	0x010a
        /*0d0e*/ 	.byte	0x3f
	.zero		1


	//   ....[102]....
        /*0d10*/ 	.word	0x0001d220
        /*0d14*/ 	.word	0x00000002
        /*0d18*/ 	.word	0x00000060
        /*0d1c*/ 	.short	0x010a
        /*0d1e*/ 	.byte	0x3f
	.zero		1


	//   ....[103]....
        /*0d20*/ 	.word	0x0001d270
        /*0d24*/ 	.word	0x00000003
        /*0d28*/ 	.word	0x00016860
        /*0d2c*/ 	.short	0x010a
        /*0d2e*/ 	.byte	0x3f
	.zero		1


	//   ....[104]....
        /*0d30*/ 	.word	0x0001dc20
        /*0d34*/ 	.word	0x00000009
        /*0d38*/ 	.word	0x00016820
        /*0d3c*/ 	.short	0x010a
        /*0d3e*/ 	.byte	0x3f
	.zero		1


	//   ....[105]....
        /*0d40*/ 	.word	0x0001ddc0
        /*0d44*/ 	.word	0x00000007
        /*0d48*/ 	.word	0x00000000
        /*0d4c*/ 	.short	0x010a
        /*0d4e*/ 	.byte	0x3f
	.zero		1


	//   ....[106]....
        /*0d50*/ 	.word	0x0001de10
        /*0d54*/ 	.word	0x00000003
        /*0d58*/ 	.word	0x00000000
        /*0d5c*/ 	.short	0x010a
        /*0d5e*/ 	.byte	0x3f
	.zero		1


	//   ....[107]....
        /*0d60*/ 	.word	0x0001de60
        /*0d64*/ 	.word	0x00000005
        /*0d68*/ 	.word	0x00000000
        /*0d6c*/ 	.short	0x010a
        /*0d6e*/ 	.byte	0x3f
	.zero		1


	//----- nvinfo : EIATTR_NUM_MBARRIERS
	.align		4
.L_239:
        /*0d70*/ 	.byte	0x03, 0x38
        /*0d72*/ 	.short	0x0016


	//----- nvinfo : EIATTR_EXIT_INSTR_OFFSETS
	.align		4
        /*0d74*/ 	.byte	0x04, 0x1c
        /*0d76*/ 	.short	(.L_241 - .L_240)


	//   ....[0]....
.L_240:
        /*0d78*/ 	.word	0x0001bcb0


	//----- nvinfo : EIATTR_MAX_THREADS
	.align		4
.L_241:
        /*0d7c*/ 	.byte	0x04, 0x05
        /*0d7e*/ 	.short	(.L_243 - .L_242)
.L_242:
        /*0d80*/ 	.word	0x00000200
        /*0d84*/ 	.word	0x00000001
        /*0d88*/ 	.word	0x00000001


	//----- nvinfo : EIATTR_CRS_STACK_SIZE
	.align		4
.L_243:
        /*0d8c*/ 	.byte	0x04, 0x1e
        /*0d8e*/ 	.short	(.L_245 - .L_244)
.L_244:
        /*0d90*/ 	.word	0x00000000


	//----- nvinfo : EIATTR_CBANK_PARAM_SIZE
	.align		4
.L_245:
        /*0d94*/ 	.byte	0x03, 0x19
        /*0d96*/ 	.short	0x0a70


	//----- nvinfo : EIATTR_PARAM_CBANK
	.align		4
        /*0d98*/ 	.byte	0x04, 0x0a
        /*0d9a*/ 	.short	(.L_247 - .L_246)
	.align		4
.L_246:
        /*0d9c*/ 	.word	index@(.nv.constant0._ZN7cutlass13device_kernelIN5flash11enable_sm90INS1_16FlashAttnFwdSm90INS1_25CollectiveMainloopFwdSm90ILi2EN4cute5tupleIJNS5_1CILi1EEES8_S8_EEENS6_IJNS7_ILi192EEENS7_ILi128EEENS7_ILi64EEEEEELi64ENS_6half_tEfNS_4arch4Sm90ELb0ELb1ELb0ELb1ELb0ELb1ELb0ELb1ELb1ELb0ELb0ELb0EEENS1_21CollectiveEpilogueFwdINS6_IJSA_SC_SB_EEES9_SE_SG_Li384ELb1ELb0ELb0ELb0EEENS1_36VarlenDynamicPersistentTileSchedulerILi192ELi128ELi384ELi32ELb0ELb0ELb1ELb1ELb0ELb1EEEEEEEEEvNT_6ParamsE)
        /*0da0*/ 	.short	0x0210
        /*0da2*/ 	.short	0x0a70


	//----- nvinfo : EIATTR_SW_WAR
	.align		4
.L_247:
        /*0da4*/ 	.byte	0x04, 0x36
        /*0da6*/ 	.short	(.L_249 - .L_248)
.L_248:
        /*0da8*/ 	.word	0x00000008
.L_249:


//--------------------- .nv.info._ZN7cutlass13device_kernelIN5flash11enable_sm90INS1_16FlashAttnFwdSm90INS1_25CollectiveMainloopFwdSm90ILi2EN4cute5tupleIJNS5_1CILi1EEES8_S8_EEENS6_IJNS7_ILi192EEENS7_ILi128EEENS7_ILi64EEEEEELi64ENS_6half_tEfNS_4arch4Sm90ELb1ELb0ELb0ELb0ELb0ELb0ELb0ELb1ELb1ELb0ELb0ELb0EEENS1_21CollectiveEpilogueFwdINS6_IJSA_SC_SB_EEES9_SE_SG_Li384ELb0ELb0ELb0ELb0EEENS1_30DynamicPersistentTileSchedulerILi384ELi32ELb0ELb0ELb1EEEEEEEEEvNT_6ParamsE --------------------------
	.section	.nv.info._ZN7cutlass13device_kernelIN5flash11enable_sm90INS1_16FlashAttnFwdSm90INS1_25CollectiveMainloopFwdSm90ILi2EN4cute5tupleIJNS5_1CILi1EEES8_S8_EEENS6_IJNS7_ILi192EEENS7_ILi128EEENS7_ILi64EEEEEELi64ENS_6half_tEfNS_4arch4Sm90ELb1ELb0ELb0ELb0ELb0ELb0ELb0ELb1ELb1ELb0ELb0ELb0EEENS1_21CollectiveEpilogueFwdINS6_IJSA_SC_SB_EEES9_SE_SG_Li384ELb0ELb0ELb0ELb0EEENS1_30DynamicPersistentTileSchedulerILi384ELi32ELb0ELb0ELb1EEEEEEEEEvNT_6ParamsE,"",@"SHT_CUDA_INFO"
	.sectionflags	@""
	.align	4


	//----- nvinfo : EIATTR_CUDA_API_VERSION
	.align		4
        /*0000*/ 	.byte	0x04, 0x37
        /*0002*/ 	.short	(.L_251 - .L_250)
.L_250:
        /*0004*/ 	.word	0x00000082


	//----- nvinfo : EIATTR_KPARAM_INFO
	.align		4
.L_251:
        /*0008*/ 	.byte	0x04, 0x17
        /*000a*/ 	.short	(.L_253 - .L_252)
.L_252:
        /*000c*/ 	.word	0x00000000
        /*0010*/ 	.short	0x0000
        /*0012*/ 	.short	0x0070
        /*0014*/ 	.byte	0x00, 0xf0, 0x01, 0x2e


	//----- nvinfo : EIATTR_SPARSE_MMA_MASK
	.align		4
.L_253:
        /*0018*/ 	.byte	0x03, 0x50
        /*001a*/ 	.short	0x0000


	//----- nvinfo : EIATTR_MAXREG_COUNT
	.align		4
        /*001c*/ 	.byte	0x03, 0x1b
        /*001e*/ 	.short	0x0080


	//----- nvinfo : EIATTR_NUM_BARRIERS
	.align		4
        /*0020*/ 	.byte	0x02, 0x4c
        /*0022*/ 	.byte	0x10
	.zero		1


	//----- nvinfo : EIATTR_EXTERNS
	.align		4
        /*0024*/ 	.byte	0x04, 0x0f
        /*0026*/ 	.short	(.L_255 - .L_254)


	//   ....[0]....
	.align		4
.L_254:
        /*0028*/ 	.word	index@(__assertfail)


	//----- nvinfo : EIATTR_MERCURY_ISA_VERSION
	.align		4
.L_255:
        /*002c*/ 	.byte	0x03, 0x5f
        /*002e*/ 	.short	0x0101


	//----- nvinfo : EIATTR_INT_WARP_WIDE_INSTR_OFFSETS
	.align		4
        /*0030*/ 	.byte	0x04, 0x31
        /*0032*/ 	.short	(.L_257 - .L_256)


	//   ....[0]....
.L_256:
        /*0034*/ 	.word	0x00000180


	//   ....[1]....
        /*0038*/ 	.word	0x000001b0


	//   ....[2]....
        /*003c*/ 	.word	0x000001c0


	//   ....[3]....
        /*0040*/ 	.word	0x000096c0


	//   ....[4]....
        /*0044*/ 	.word	0x00009750


	//   ....[5]....
        /*0048*/ 	.word	0x00009c00


	//   ....[6]....
        /*004c*/ 	.word	0x0000b320


	//   ....[7]....
        /*0050*/ 	.word	0x0000b3b0


	//----- nvinfo : EIATTR_COOP_GROUP_MASK_REGIDS
	.align		4
.L_257:
        /*0054*/ 	.byte	0x04, 0x29
        /*0056*/ 	.short	(.L_259 - .L_258)


	//   ....[0]....
.L_258:
        /*0058*/ 	.word	0xffffffff


	//   ....[1]....
        /*005c*/ 	.word	0xffffffff


	//   ....[2]....
        /*0060*/ 	.word	0xffffffff


	//   ....[3]....
        /*0064*/ 	.word	0xffffffff


	//   ....[4]....
        /*0068*/ 	.word	0xffffffff


	//   ....[5]....
        /*006c*/ 	.word	0xffffffff


	//   ....[6]....
        /*0070*/ 	.word	0xffffffff


	//   ....[7]....
        /*0074*/ 	.word	0xffffffff


	//   ....[8]....
        /*0078*/ 	.word	0xffffffff


	//   ....[9]....
        /*007c*/ 	.word	0xffffffff


	//   ....[10]....
        /*0080*/ 	.word	0xffffffff


	//   ....[11]....
        /*0084*/ 	.word	0xffffffff


	//   ....[12]....
        /*0088*/ 	.word	0xffffffff


	//   ....[13]....
        /*008c*/ 	.word	0xffffffff


	//   ....[14]....
        /*0090*/ 	.word	0xffffffff


	//   ....[15]....
        /*0094*/ 	.word	0xffffffff


	//   ....[16]....
        /*0098*/ 	.word	0xffffffff


	//   ....[17]....
        /*009c*/ 	.word	0xffffffff


	//   ....[18]....
        /*00a0*/ 	.word	0xffffffff


	//   ....[19]....
        /*00a4*/ 	.word	0xffffffff


	//   ....[20]....
        /*00a8*/ 	.word	0xffffffff


	//   ....[21]....
        /*00ac*/ 	.word	0xffffffff


	//   ....[22]....
        /*00b0*/ 	.word	0xffffffff


	//   ....[23]....
        /*00b4*/ 	.word	0xffffffff


	//   ....[24]....
        /*00b8*/ 	.word	0xffffffff


	//   ....[25]....
        /*00bc*/ 	.word	0xffffffff


	//   ....[26]....
        /*00c0*/ 	.word	0xffffffff


	//   ....[27]....
        /*00c4*/ 	.word	0xffffffff


	//   ....[28]....
        /*00c8*/ 	.word	0x0500000f


	//   ....[29]....
        /*00cc*/ 	.word	0x0500000f


	//----- nvinfo : EIATTR_COOP_GROUP_INSTR_OFFSETS
	.align		4
.L_259:
        /*00d0*/ 	.byte	0x04, 0x28
        /*00d2*/ 	.short	(.L_261 - .L_260)


	//   ....[0]....
.L_260:
        /*00d4*/ 	.word	0x00000060


	//   ....[1]....
        /*00d8*/ 	.word	0x00000190


	//   ....[2]....
        /*00dc*/ 	.word	0x000001e0


	//   ....[3]....
        /*00e0*/ 	.word	0x000003d0


	//   ....[4]....
        /*00e4*/ 	.word	0x00000530


	//   ....[5]....
        /*00e8*/ 	.word	0x00000650


	//   ....[6]....
        /*00ec*/ 	.word	0x000007b0


	//   ....[7]....
        /*00f0*/ 	.word	0x00001300


	//   ....[8]....
        /*00f4*/ 	.word	0x000020b0


	//   ....[9]....
        /*00f8*/ 	.word	0x000020f0


	//   ....[10]....
        /*00fc*/ 	.word	0x00002b80


	//   ....[11]....
        /*0100*/ 	.word	0x00002bf0


	//   ....[12]....
        /*0104*/ 	.word	0x00004430


	//   ....[13]....
        /*0108*/ 	.word	0x00004500


	//   ....[14]....
        /*010c*/ 	.word	0x00004e40


	//   ....[15]....
        /*0110*/ 	.word	0x00004eb0


	//   ....[16]....
        /*0114*/ 	.word	0x00006490


	//   ....[17]....
        /*0118*/ 	.word	0x000064c0


	//   ....[18]....
        /*011c*/ 	.word	0x00006a40


	//   ....[19]....
        /*0120*/ 	.word	0x00006aa0


	//   ....[20]....
        /*0124*/ 	.word	0x00007b80


	//   ....[21]....
        /*0128*/ 	.word	0x00007bc0


	//   ....[22]....
        /*012c*/ 	.word	0x00007cb0


	//   ....[23]....
        /*0130*/ 	.word	0x00007cc0


	//   ....[24]....
        /*0134*/ 	.word	0x000087d0


	//   ....[25]....
        /*0138*/ 	.word	0x00009160


	//   ....[26]....
        /*013c*/ 	.word	0x0000b650


	//   ....[27]....
        /*0140*/ 	.word	0x0000b7d0


	//   ....[28]....
        /*0144*/ 	.word	0x0000bd10


	//   ....[29]....
        /*0148*/ 	.word	0x0000c100


	//----- nvinfo : EIATTR_REG_RECONFIG
	.align		4
.L_261:
        /*014c*/ 	.byte	0x01, 0x54
	.zero		2


	//----- nvinfo : EIATTR_SYSCALL_OFFSETS
	.align		4
        /*0150*/ 	.byte	0x04, 0x46
        /*0152*/ 	.short	(.L_263 - .L_262)


	//   ....[0]....
.L_262:
        /*0154*/ 	.word	0x000014b0


	//   ....[1]....
        /*0158*/ 	.word	0x000098e0


	//   ....[2]....
        /*015c*/ 	.word	0x00009a20


	//   ....[3]....
        /*0160*/ 	.word	0x00009b10


	//----- nvinfo : EIATTR_MBARRIER_INSTR_OFFSETS
	.align		4
.L_263:
        /*0164*/ 	.byte	0x04, 0x39
        /*0166*/ 	.short	(.L_265 - .L_264)


	//   ....[0]....
.L_264:
        /*0168*/ 	.word	0x00000280
        /*016c*/ 	.word	0x000000ff
        /*0170*/ 	.word	0x00016800
        /*0174*/ 	.short	0x0100
        /*0176*/ 	.byte	0x06
	.zero		1


	//   ....[1]....
        /*0178*/ 	.word	0x00000290
        /*017c*/ 	.word	0x000000ff
        /*0180*/ 	.word	0x00016820
        /*0184*/ 	.short	0x0100
        /*0186*/ 	.byte	0x06
	.zero		1


	//   ....[2]....
        /*0188*/ 	.word	0x00000380
        /*018c*/ 	.word	0x000000ff
        /*0190*/ 	.word	0x00016830
        /*0194*/ 	.short	0x0100
        /*0196*/ 	.byte	0x08
	.zero		1


	//   ....[3]....
        /*0198*/ 	.word	0x00000390
        /*019c*/ 	.word	0x000000ff
        /*01a0*/ 	.word	0x00016840
        /*01a4*/ 	.short	0x0100
        /*01a6*/ 	.byte	0x08
	.zero		1


	//   ....[4]....
        /*01a8*/ 	.word	0x000003a0
        /*01ac*/ 	.word	0x000000ff
        /*01b0*/ 	.word	0x00016838
        /*01b4*/ 	.short	0x0100
        /*01b6*/ 	.byte	0x08
	.zero		1


	//   ....[5]....
        /*01b8*/ 	.word	0x000003b0
        /*01bc*/ 	.word	0x000000ff
        /*01c0*/ 	.word	0x00016848
        /*01c4*/ 	.short	0x0100
        /*01c6*/ 	.byte	0x08
	.zero		1


	//   ....[6]....
        /*01c8*/ 	.word	0x000004e0
        /*01cc*/ 	.word	0x000000ff
        /*01d0*/ 	.word	0x00016850
        /*01d4*/ 	.short	0x0100
        /*01d6*/ 	.byte	0x08
	.zero		1


	//   ....[7]....
        /*01d8*/ 	.word	0x000004f0
        /*01dc*/ 	.word	0x000000ff
        /*01e0*/ 	.word	0x00016860
        /*01e4*/ 	.short	0x0100
        /*01e6*/ 	.byte	0x08
	.zero		1


	//   ....[8]....
        /*01e8*/ 	.word	0x00000500
        /*01ec*/ 	.word	0x000000ff
        /*01f0*/ 	.word	0x00016858
        /*01f4*/ 	.short	0x0100
        /*01f6*/ 	.byte	0x08
	.zero		1


	//   ....[9]....
        /*01f8*/ 	.word	0x00000510
        /*01fc*/ 	.word	0x000000ff
        /*0200*/ 	.word	0x00016868
        /*0204*/ 	.short	0x0100
        /*0206*/ 	.byte	0x08
	.zero		1


	//   ....[10]....
        /*0208*/ 	.word	0x00000600
        /*020c*/ 	.word	0x000000ff
        /*0210*/ 	.word	0x00016870
        /*0214*/ 	.short	0x0100
        /*0216*/ 	.byte	0x06
	.zero		1


	//   ....[11]....
        /*0218*/ 	.word	0x00000610
        /*021c*/ 	.word	0x000000ff
        /*0220*/ 	.word	0x00016880
        /*0224*/ 	.short	0x0100
        /*0226*/ 	.byte	0x06
	.zero		1


	//   ....[12]....
        /*0228*/ 	.word	0x00000620
        /*022c*/ 	.word	0x000000ff
        /*0230*/ 	.word	0x00016878
        /*0234*/ 	.short	0x0100
        /*0236*/ 	.byte	0x06
	.zero		1


	//   ....[13]....
        /*0238*/ 	.word	0x00000630
        /*023c*/ 	.word	0x000000ff
        /*0240*/ 	.word	0x00016888
        /*0244*/ 	.short	0x0100
        /*0246*/ 	.byte	0x06
	.zero		1


	//   ....[14]....
        /*0248*/ 	.word	0x00000760
        /*024c*/ 	.word	0x000000ff
        /*0250*/ 	.word	0x00016890
        /*0254*/ 	.short	0x0100
        /*0256*/ 	.byte	0x08
	.zero		1


	//   ....[15]....
        /*0258*/ 	.word	0x00000770
        /*025c*/ 	.word	0x000000ff
        /*0260*/ 	.word	0x000168a0
        /*0264*/ 	.short	0x0100
        /*0266*/ 	.byte	0x08
	.zero		1


	//   ....[16]....
        /*0268*/ 	.word	0x00000780
        /*026c*/ 	.word	0x000000ff
        /*0270*/ 	.word	0x00016898
        /*0274*/ 	.short	0x0100
        /*0276*/ 	.byte	0x08
	.zero		1


	//   ....[17]....
        /*0278*/ 	.word	0x00000790
        /*027c*/ 	.word	0x000000ff
        /*0280*/ 	.word	0x000168a8
        /*0284*/ 	.short	0x0100
        /*0286*/ 	.byte	0x08
	.zero		1


	//   ....[18]....
        /*0288*/ 	.word	0x000008c0
        /*028c*/ 	.word	0x000000ff
        /*0290*/ 	.word	0x000168b0
        /*0294*/ 	.short	0x0100
        /*0296*/ 	.byte	0x08
	.zero		1


	//   ....[19]....
        /*0298*/ 	.word	0x000008d0
        /*029c*/ 	.word	0x000000ff
        /*02a0*/ 	.word	0x000168c0
        /*02a4*/ 	.short	0x0100
        /*02a6*/ 	.byte	0x08
	.zero		1


	//   ....[20]....
        /*02a8*/ 	.word	0x000008e0
        /*02ac*/ 	.word	0x000000ff
        /*02b0*/ 	.word	0x000168b8
        /*02b4*/ 	.short	0x0100
        /*02b6*/ 	.byte	0x08
	.zero		1


	//   ....[21]....
        /*02b8*/ 	.word	0x000008f0
        /*02bc*/ 	.word	0x000000ff
        /*02c0*/ 	.word	0x000168c8
        /*02c4*/ 	.short	0x0100
        /*02c6*/ 	.byte	0x08
	.zero		1


	//   ....[22]....
        /*02c8*/ 	.word	0x00001530
        /*02cc*/ 	.word	0x000000ff
        /*02d0*/ 	.word	0x00016800
        /*02d4*/ 	.short	0x010a
        /*02d6*/ 	.byte	0x28
	.zero		1


	//   ....[23]....
        /*02d8*/ 	.word	0x000015b0
        /*02dc*/ 	.word	0x00000003
        /*02e0*/ 	.word	0x00016830
        /*02e4*/ 	.short	0x010a
        /*02e6*/ 	.byte	0x3f
	.zero		1


	//   ....[24]....
        /*02e8*/ 	.word	0x00001610
        /*02ec*/ 	.word	0x00000003
        /*02f0*/ 	.word	0x00016830
        /*02f4*/ 	.short	0x010a
        /*02f6*/ 	.byte	0x3f
	.zero		1


	//   ....[25]....
        /*02f8*/ 	.word	0x00001af0
        /*02fc*/ 	.word	0x00000003
        /*0300*/ 	.word	0x00000000
        /*0304*/ 	.short	0x0101
        /*0306*/ 	.byte	0x3f
	.zero		1


	//   ....[26]....
        /*0308*/ 	.word	0x000038f0
        /*030c*/ 	.word	0x000000ff
        /*0310*/ 	.word	0x00016830
        /*0314*/ 	.short	0x010a
        /*0316*/ 	.byte	0x06
	.zero		1


	//   ....[27]....
        /*0318*/ 	.word	0x00003930
        /*031c*/ 	.word	0x000000ff
        /*0320*/ 	.word	0x00016830
        /*0324*/ 	.short	0x010a
        /*0326*/ 	.byte	0x06
	.zero		1


	//   ....[28]....
        /*0328*/ 	.word	0x00003b10
        /*032c*/ 	.word	0x000000ff
        /*0330*/ 	.word	0x00016850
        /*0334*/ 	.short	0x010a
        /*0336*/ 	.byte	0x06
	.zero		1


	//   ....[29]....
        /*0338*/ 	.word	0x00003b50
        /*033c*/ 	.word	0x000000ff
        /*0340*/ 	.word	0x00016850
        /*0344*/ 	.short	0x010a
        /*0346*/ 	.byte	0x06
	.zero		1


	//   ....[30]....
        /*0348*/ 	.word	0x00005460
        /*034c*/ 	.word	0x00000025
        /*0350*/ 	.word	0x00000000
        /*0354*/ 	.short	0x0101
        /*0356*/ 	.byte	0x3f
	.zero		1


	//   ....[31]....
        /*0358*/ 	.word	0x000055b0
        /*035c*/ 	.word	0x00000004
        /*0360*/ 	.word	0x00000000
        /*0364*/ 	.short	0x0101
        /*0366*/ 	.byte	0x3f
	.zero		1


	//   ....[32]....
        /*0368*/ 	.word	0x00005ee0
        /*036c*/ 	.word	0x000000ff
        /*0370*/ 	.word	0x00016830
        /*0374*/ 	.short	0x010a
        /*0376*/ 	.byte	0x06
	.zero		1


	//   ....[33]....
        /*0378*/ 	.word	0x00005f20
        /*037c*/ 	.word	0x000000ff
        /*0380*/ 	.word	0x00016830
        /*0384*/ 	.short	0x010a
        /*0386*/ 	.byte	0x06
	.zero		1


	//   ....[34]....
        /*0388*/ 	.word	0x00006100
        /*038c*/ 	.word	0x000000ff
        /*0390*/ 	.word	0x00016850
        /*0394*/ 	.short	0x010a
        /*0396*/ 	.byte	0x06
	.zero		1


	//   ....[35]....
        /*0398*/ 	.word	0x00006140
        /*039c*/ 	.word	0x000000ff
        /*03a0*/ 	.word	0x00016850
        /*03a4*/ 	.short	0x010a
        /*03a6*/ 	.byte	0x06
	.zero		1


	//   ....[36]....
        /*03a8*/ 	.word	0x000076d0
        /*03ac*/ 	.word	0x00000023
        /*03b0*/ 	.word	0x00000000
        /*03b4*/ 	.short	0x0101
        /*03b6*/ 	.byte	0x3f
	.zero		1


	//   ....[37]....
        /*03b8*/ 	.word	0x000078a0
        /*03bc*/ 	.word	0x0000001f
        /*03c0*/ 	.word	0x00000000
        /*03c4*/ 	.short	0x0101
        /*03c6*/ 	.byte	0x3f
	.zero		1


	//   ....[38]....
        /*03c8*/ 	.word	0x00007af0
        /*03cc*/ 	.word	0x000000ff
        /*03d0*/ 	.word	0x00016850
        /*03d4*/ 	.short	0x010a
        /*03d6*/ 	.byte	0x05
	.zero		1


	//   ....[39]....
        /*03d8*/ 	.word	0x00007b30
        /*03dc*/ 	.word	0x000000ff
        /*03e0*/ 	.word	0x00016850
        /*03e4*/ 	.short	0x010a
        /*03e6*/ 	.byte	0x05
	.zero		1


	//   ....[40]....
        /*03e8*/ 	.word	0x00008130
        /*03ec*/ 	.word	0x00000000
        /*03f0*/ 	.word	0x00000000
        /*03f4*/ 	.short	0x0101
        /*03f6*/ 	.byte	0x3f
	.zero		1


	//   ....[41]....
        /*03f8*/ 	.word	0x00008930
        /*03fc*/ 	.word	0x000000ff
        /*0400*/ 	.word	0x00000000
        /*0404*/ 	.short	0x0101
        /*0406*/ 	.byte	0x05
	.zero		1


	//   ....[42]....
        /*0408*/ 	.word	0x00009ea0
        /*040c*/ 	.word	0x0000000d
        /*0410*/ 	.word	0x00016840
        /*0414*/ 	.short	0x010a
        /*0416*/ 	.byte	0x3f
	.zero		1


	//   ....[43]....
        /*0418*/ 	.word	0x0000a190
        /*041c*/ 	.word	0x000000ff
        /*0420*/ 	.word	0x00016820
        /*0424*/ 	.short	0x010a
        /*0426*/ 	.byte	0x27
	.zero		1


	//   ....[44]....
        /*0428*/ 	.word	0x0000a460
        /*042c*/ 	.word	0x00000003
        /*0430*/ 	.word	0x00016840
        /*0434*/ 	.short	0x010a
        /*0436*/ 	.byte	0x3f
	.zero		1


	//   ....[45]....
        /*0438*/ 	.word	0x0000a600
        /*043c*/ 	.word	0x00000002
        /*0440*/ 	.word	0x00000060
        /*0444*/ 	.short	0x010a
        /*0446*/ 	.byte	0x3f
	.zero		1


	//   ....[46]....
        /*0448*/ 	.word	0x0000aa30
        /*044c*/ 	.word	0x00000004
        /*0450*/ 	.word	0x00016840
        /*0454*/ 	.short	0x010a
        /*0456*/ 	.byte	0x3f
	.zero		1


	//   ....[47]....
        /*0458*/ 	.word	0x0000abd0
        /*045c*/ 	.word	0x00000004
        /*0460*/ 	.word	0x00000060
        /*0464*/ 	.short	0x010a
        /*0466*/ 	.byte	0x3f
	.zero		1


	//   ....[48]....
        /*0468*/ 	.word	0x0000af60
        /*046c*/ 	.word	0x00000003
        /*0470*/ 	.word	0x00016840
        /*0474*/ 	.short	0x010a
        /*0476*/ 	.byte	0x3f
	.zero		1


	//   ....[49]....
        /*0478*/ 	.word	0x0000b100
        /*047c*/ 	.word	0x00000003
        /*0480*/ 	.word	0x00000060
        /*0484*/ 	.short	0x010a
        /*0486*/ 	.byte	0x3f
	.zero		1


	//   ....[50]....
        /*0488*/ 	.word	0x0000b430
        /*048c*/ 	.word	0x00000003
        /*0490*/ 	.word	0x00016860
        /*0494*/ 	.short	0x010a
        /*0496*/ 	.byte	0x3f
	.zero		1


	//   ....[51]....
        /*0498*/ 	.word	0x0000b7b0
        /*049c*/ 	.word	0x00000007
        /*04a0*/ 	.word	0x00016820
        /*04a4*/ 	.short	0x010a
        /*04a6*/ 	.byte	0x3f
	.zero		1


	//   ....[52]....
        /*04a8*/ 	.word	0x0000b8d0
        /*04ac*/ 	.word	0x00000005
        /*04b0*/ 	.word	0x00000000
        /*04b4*/ 	.short	0x010a
        /*04b6*/ 	.byte	0x3f
	.zero		1


	//   ....[53]....
        /*04b8*/ 	.word	0x0000b940
        /*04bc*/ 	.word	0x00000003
        /*04c0*/ 	.word	0x00000000
        /*04c4*/ 	.short	0x010a
        /*04c6*/ 	.byte	0x3f
	.zero		1


	//   ....[54]....
        /*04c8*/ 	.word	0x0000b9a0
        /*04cc*/ 	.word	0x00000005
        /*04d0*/ 	.word	0x00000000
        /*04d4*/ 	.short	0x010a
        /*04d6*/ 	.byte	0x3f
	.zero		1


	//   ....[55]....
        /*04d8*/ 	.word	0x0000b9d0
        /*04dc*/ 	.word	0x00000003
        /*04e0*/ 	.word	0x00000000
        /*04e4*/ 	.short	0x010a
        /*04e6*/ 	.byte	0x3f
	.zero		1


	//   ....[56]....
        /*04e8*/ 	.word	0x0000ba40
        /*04ec*/ 	.word	0x00000003
        /*04f0*/ 	.word	0x00016800
        /*04f4*/ 	.short	0x010a
        /*04f6*/ 	.byte	0x3f
	.zero		1


	//   ....[57]....
        /*04f8*/ 	.word	0x0000ba90
        /*04fc*/ 	.word	0x00000003
        /*0500*/ 	.word	0x00016830
        /*0504*/ 	.short	0x010a
        /*0506*/ 	.byte	0x3f
	.zero		1


	//   ....[58]....
        /*0508*/ 	.word	0x0000baf0
        /*050c*/ 	.word	0x00000005
        /*0510*/ 	.word	0x00016830
        /*0514*/ 	.short	0x010a
        /*0516*/ 	.byte	0x3f
	.zero		1


	//   ....[59]....
        /*0518*/ 	.word	0x0000bb50
        /*051c*/ 	.word	0x00000005
        /*0520*/ 	.word	0x00016850
        /*0524*/ 	.short	0x010a
        /*0526*/ 	.byte	0x3f
	.zero		1


	//   ....[60]....
        /*0528*/ 	.word	0x0000bbb0
        /*052c*/ 	.word	0x00000005
        /*0530*/ 	.word	0x00016830
        /*0534*/ 	.short	0x010a
        /*0536*/ 	.byte	0x3f
	.zero		1


	//   ....[61]....
        /*0538*/ 	.word	0x0000bc10
        /*053c*/ 	.word	0x00000005
        /*0540*/ 	.word	0x00016850
        /*0544*/ 	.short	0x010a
        /*0546*/ 	.byte	0x3f
	.zero		1


	//   ....[62]....
        /*0548*/ 	.word	0x0000bc70
        /*054c*/ 	.word	0x00000007
        /*0550*/ 	.word	0x00016850
        /*0554*/ 	.short	0x010a
        /*0556*/ 	.byte	0x3f
	.zero		1


	//   ....[63]....
        /*0558*/ 	.word	0x0000bdd0
        /*055c*/ 	.word	0x0000000d
        /*0560*/ 	.word	0x00016840
        /*0564*/ 	.short	0x010a
        /*0566*/ 	.byte	0x3f
	.zero		1


	//   ....[64]....
        /*0568*/ 	.word	0x0000be30
        /*056c*/ 	.word	0x00000005
        /*0570*/ 	.word	0x00016820
        /*0574*/ 	.short	0x010a
        /*0576*/ 	.byte	0x3f
	.zero		1


	//   ....[65]....
        /*0578*/ 	.word	0x0000be80
        /*057c*/ 	.word	0x00000003
        /*0580*/ 	.word	0x00016840
        /*0584*/ 	.short	0x010a
        /*0586*/ 	.byte	0x3f
	.zero		1


	//   ....[66]....
        /*0588*/ 	.word	0x0000bed0
        /*058c*/ 	.word	0x00000002
        /*0590*/ 	.word	0x00000060
        /*0594*/ 	.short	0x010a
        /*0596*/ 	.byte	0x3f
	.zero		1


	//   ....[67]....
        /*0598*/ 	.word	0x0000bf20
        /*059c*/ 	.word	0x00000004
        /*05a0*/ 	.word	0x00016840
        /*05a4*/ 	.short	0x010a
        /*05a6*/ 	.byte	0x3f
	.zero		1


	//   ....[68]....
        /*05a8*/ 	.word	0x0000bf70
        /*05ac*/ 	.word	0x00000004
        /*05b0*/ 	.word	0x00000060
        /*05b4*/ 	.short	0x010a
        /*05b6*/ 	.byte	0x3f
	.zero		1


	//   ....[69]....
        /*05b8*/ 	.word	0x0000bfc0
        /*05bc*/ 	.word	0x00000003
        /*05c0*/ 	.word	0x00016840
        /*05c4*/ 	.short	0x010a
        /*05c6*/ 	.byte	0x3f
	.zero		1


	//   ....[70]....
        /*05c8*/ 	.word	0x0000c010
        /*05cc*/ 	.word	0x00000003
        /*05d0*/ 	.word	0x00000060
        /*05d4*/ 	.short	0x010a
        /*05d6*/ 	.byte	0x3f
	.zero		1


	//   ....[71]....
        /*05d8*/ 	.word	0x0000c060
        /*05dc*/ 	.word	0x00000003
        /*05e0*/ 	.word	0x00016860
        /*05e4*/ 	.short	0x010a
        /*05e6*/ 	.byte	0x3f
	.zero		1


	//   ....[72]....
        /*05e8*/ 	.word	0x0000c140
        /*05ec*/ 	.word	0x00000007
        /*05f0*/ 	.word	0x00016820
        /*05f4*/ 	.short	0x010a
        /*05f6*/ 	.byte	0x3f
	.zero		1


	//   ....[73]....
        /*05f8*/ 	.word	0x0000c190
        /*05fc*/ 	.word	0x00000005
        /*0600*/ 	.word	0x00000000
        /*0604*/ 	.short	0x010a
        /*0606*/ 	.byte	0x3f
	.zero		1


	//   ....[74]....
        /*0608*/ 	.word	0x0000c1e0
        /*060c*/ 	.word	0x00000003
        /*0610*/ 	.word	0x00000000
        /*0614*/ 	.short	0x010a
        /*0616*/ 	.byte	0x3f
	.zero		1


	//   ....[75]....
        /*0618*/ 	.word	0x0000c230
        /*061c*/ 	.word	0x00000005
        /*0620*/ 	.word	0x00000000
        /*0624*/ 	.short	0x010a
        /*0626*/ 	.byte	0x3f
	.zero		1


	//----- nvinfo : EIATTR_NUM_MBARRIERS
	.align		4
.L_265:
        /*0628*/ 	.byte	0x03, 0x38
        /*062a*/ 	.short	0x0016


	//----- nvinfo : EIATTR_EXIT_INSTR_OFFSETS
	.align		4
        /*062c*/ 	.byte	0x04, 0x1c
        /*062e*/ 	.short	(.L_267 - .L_266)


	//   ....[0]....
.L_266:
        /*0630*/ 	.word	0x00000a50


	//   ....[1]....
        /*0634*/ 	.word	0x00009120


	//   ....[2]....
        /*0638*/ 	.word	0x00009180


	//   ....[3]....
        /*063c*/ 	.word	0x0000b7f0


	//   ....[4]....
        /*0640*/ 	.word	0x0000ba20


	//----- nvinfo : EIATTR_MAX_THREADS
	.align		4
.L_267:
        /*0644*/ 	.byte	0x04, 0x05
        /*0646*/ 	.short	(.L_269 - .L_268)
.L_268:
        /*0648*/ 	.word	0x00000200
        /*064c*/ 	.word	0x00000001
        /*0650*/ 	.word	0x00000001


	//----- nvinfo : EIATTR_CRS_STACK_SIZE
	.align		4
.L_269:
        /*0654*/ 	.byte	0x04, 0x1e
        /*0656*/ 	.short	(.L_271 - .L_270)
.L_270:
        /*0658*/ 	.word	0x00000000


	//----- nvinfo : EIATTR_CBANK_PARAM_SIZE
	.align		4
.L_271:
        /*065c*/ 	.byte	0x03, 0x19
        /*065e*/ 	.short	0x0bf0


	//----- nvinfo : EIATTR_PARAM_CBANK
	.align		4
        /*0660*/ 	.byte	0x04, 0x0a
        /*0662*/ 	.short	(.L_273 - .L_272)
	.align		4
.L_272:
        /*0664*/ 	.word	index@(.nv.constant0._ZN7cutlass13device_kernelIN5flash11enable_sm90INS1_16FlashAttnFwdSm90INS1_25CollectiveMainloopFwdSm90ILi2EN4cute5tupleIJNS5_1CILi1EEES8_S8_EEENS6_IJNS7_ILi192EEENS7_ILi128EEENS7_ILi64EEEEEELi64ENS_6half_tEfNS_4arch4Sm90ELb1ELb0ELb0ELb0ELb0ELb0ELb0ELb1ELb1ELb0ELb0ELb0EEENS1_21CollectiveEpilogueFwdINS6_IJSA_SC_SB_EEES9_SE_SG_Li384ELb0ELb0ELb0ELb0EEENS1_30DynamicPersistentTileSchedulerILi384ELi32ELb0ELb0ELb1EEEEEEEEEvNT_6ParamsE)
        /*0668*/ 	.short	0x0210
        /*066a*/ 	.short	0x0bf0


	//----- nvinfo : EIATTR_SW_WAR
	.align		4
.L_273:
        /*066c*/ 	.byte	0x04, 0x36
        /*066e*/ 	.short	(.L_275 - .L_274)
.L_274:
        /*0670*/ 	.word	0x00000008
.L_275:


//--------------------- .nv.info._ZN7cutlass13device_kernelIN5flash11enable_sm90INS1_16FlashAttnFwdSm90INS1_25CollectiveMainloopFwdSm90ILi2EN4cute5tupleIJNS5_1CILi1EEES8_S8_EEENS6_IJNS7_ILi192EEENS7_ILi128EEENS7_ILi64EEEEEELi64ENS_6half_tEfNS_4arch4Sm90ELb1ELb0ELb0ELb1ELb0ELb0ELb0ELb1ELb1ELb0ELb0ELb0EEENS1_21CollectiveEpilogueFwdINS6_IJSA_SC_SB_EEES9_SE_SG_Li384ELb1ELb0ELb0ELb0EEENS1_36VarlenDynamicPersistentTileSchedulerILi192ELi128ELi384ELi32ELb0ELb0ELb1ELb1ELb1ELb1EEEEEEEEEvNT_6ParamsE --------------------------
	.section	.nv.info._ZN7cutlass13device_kernelIN5flash11enable_sm90INS1_16FlashAttnFwdSm90INS1_25CollectiveMainloopFwdSm90ILi2EN4cute5tupleIJNS5_1CILi1EEES8_S8_EEENS6_IJNS7_ILi192EEENS7_ILi128EEENS7_ILi64EEEEEELi64ENS_6half_tEfNS_4arch4Sm90ELb1ELb0ELb0ELb1ELb0ELb0ELb0ELb1ELb1ELb0ELb0ELb0EEENS1_21CollectiveEpilogueFwdINS6_IJSA_SC_SB_EEES9_SE_SG_Li384ELb1ELb0ELb0ELb0EEENS1_36VarlenDynamicPersistentTileSchedulerILi192ELi128ELi384ELi32ELb0ELb0ELb1ELb1ELb1ELb1EEEEEEEEEvNT_6ParamsE,"",@"SHT_CUDA_INFO"
	.sectionflags	@""
	.align	4


	//----- nvinfo : EIATTR_CUDA_API_VERSION
	.align		4
        /*0000*/ 	.byte	0x04, 0x37
        /*0002*/ 	.short	(.L_277 - .L_276)
.L_276:
        /*0004*/ 	.word	0x00000082


	//----- nvinfo : EIATTR_KPARAM_INFO
	.align		4
.L_277:
        /*0008*/ 	.byte	0x04, 0x17
        /*000a*/ 	.short	(.L_279 - .L_278)
.L_278:
        /*000c*/ 	.word	0x00000000
        /*0010*/ 	.short	0x0000
        /*0012*/ 	.short	0x0070
        /*0014*/ 	.byte	0x00, 0xf0, 0x01, 0x28


	//----- nvinfo : EIATTR_SPARSE_MMA_MASK
	.align		4
.L_279:
        /*0018*/ 	.byte	0x03, 0x50
        /*001a*/ 	.short	0x0000


	//----- nvinfo : EIATTR_MAXREG_COUNT
	.align		4
        /*001c*/ 	.byte	0x03, 0x1b
        /*001e*/ 	.short	0x0080


	//----- nvinfo : EIATTR_NUM_BARRIERS
	.align		4
        /*0020*/ 	.byte	0x02, 0x4c
        /*0022*/ 	.byte	0x10
	.zero		1


	//----- nvinfo : EIATTR_EXTERNS
	.align		4
        /*0024*/ 	.byte	0x04, 0x0f
        /*0026*/ 	.short	(.L_281 - .L_280)


	//   ....[0]....
	.align		4
.L_280:
        /*0028*/ 	.word	index@(__assertfail)


	//----- nvinfo : EIATTR_ANNOTATIONS
	.align		4
.L_281:
        /*002c*/ 	.byte	0x04, 0x55
        /*002e*/ 	.short	(.L_283 - .L_282)


	//   ....[0]....
.L_282:
        /*0030*/ 	.word	0x00000001
        /*0034*/ 	.byte	0x90, 0xa8, 0x00, 0x00, 0x01, 0x00, 0x00, 0x00, 0x30, 0xa9, 0x00, 0x00, 0x01, 0x00, 0x00, 0x00
        /*0044*/ 	.byte	0xb0, 0xaa, 0x00, 0x00, 0x01, 0x00, 0x00, 0x00, 0x80, 0xab, 0x00, 0x00, 0x01, 0x00, 0x00, 0x00
        /*0054*/ 	.byte	0xf0, 0xb2, 0x00, 0x00, 0x01, 0x00, 0x00, 0x00, 0x20, 0xb3, 0x00, 0x00, 0x01, 0x00, 0x00, 0x00
        /*0064*/ 	.byte	0x40, 0xb9, 0x00, 0x00, 0x01, 0x00, 0x00, 0x00, 0x90, 0xba, 0x00, 0x00, 0x01, 0x00, 0x00, 0x00
        /*0074*/ 	.byte	0x80, 0xdc, 0x00, 0x00


	//----- nvinfo : EIATTR_MERCURY_ISA_VERSION
	.align		4
.L_283:
        /*0078*/ 	.byte	0x03, 0x5f
        /*007a*/ 	.short	0x0101


	//----- nvinfo : EIATTR_UNUSED_LOAD_BYTE_OFFSET
	.align		4
        /*007c*/ 	.byte	0x04, 0x44
        /*007e*/ 	.short	(.L_285 - .L_284)


	//   ....[0]....
.L_284:
        /*0080*/ 	.word	0x00000a70
        /*0084*/ 	.word	0x0000fff0


	//   ....[1]....
        /*0088*/ 	.word	0x000083e0
        /*008c*/ 	.word	0x0000fff0


	//----- nvinfo : EIATTR_INT_WARP_WIDE_INSTR_OFFSETS
	.align		4
.L_285:
        /*0090*/ 	.byte	0x04, 0x31
        /*0092*/ 	.short	(.L_287 - .L_286)


	//   ....[0]....
.L_286:
        /*0094*/ 	.word	0x00000160


	//   ....[1]....
        /*0098*/ 	.word	0x000001a0


	//   ....[2]....
        /*009c*/ 	.word	0x00000210


	//   ....[3]....
        /*00a0*/ 	.word	0x0000aea0


	//   ....[4]....
        /*00a4*/ 	.word	0x0000af30


	//   ....[5]....
        /*00a8*/ 	.word	0x0000b380


	//   ....[6]....
        /*00ac*/ 	.word	0x0000b3b0


	//   ....[7]....
        /*00b0*/ 	.word	0x0000cdb0


	//   ....[8]....
        /*00b4*/ 	.word	0x0000ce40


	//----- nvinfo : EIATTR_COOP_GROUP_MASK_REGIDS
	.align		4
.L_287:
        /*00b8*/ 	.byte	0x04, 0x29
        /*00ba*/ 	.short	(.L_289 - .L_288)


	//   ....[0]....
.L_288:
        /*00bc*/ 	.word	0xffffffff


	//   ....[1]....
        /*00c0*/ 	.word	0xffffffff


	//   ....[2]....
        /*00c4*/ 	.word	0xffffffff


	//   ....[3]....
        /*00c8*/ 	.word	0xffffffff


	//   ....[4]....
        /*00cc*/ 	.word	0xffffffff


	//   ....[5]....
        /*00d0*/ 	.word	0xffffffff


	//   ....[6]....
        /*00d4*/ 	.word	0xffffffff


	//   ....[7]....
        /*00d8*/ 	.word	0xffffffff


	//   ....[8]....
        /*00dc*/ 	.word	0xffffffff


	//   ....[9]....
        /*00e0*/ 	.word	0xffffffff


	//   ....[10]....
        /*00e4*/ 	.word	0xffffffff


	//   ....[11]....
        /*00e8*/ 	.word	0xffffffff


	//   ....[12]....
        /*00ec*/ 	.word	0xffffffff


	//   ....[13]....
        /*00f0*/ 	.word	0xffffffff


	//   ....[14]....
        /*00f4*/ 	.word	0xffffffff


	//   ....[15]....
        /*00f8*/ 	.word	0xffffffff


	//   ....[16]....
        /*00fc*/ 	.word	0xffffffff


	//   ....[17]....
        /*0100*/ 	.word	0xffffffff


	//   ....[18]....
        /*0104*/ 	.word	0xffffffff


	//   ....[19]....
        /*0108*/ 	.word	0xffffffff


	//   ....[20]....
        /*010c*/ 	.word	0xffffffff


	//   ....[21]....
        /*0110*/ 	.word	0xffffffff


	//   ....[22]....
        /*0114*/ 	.word	0xffffffff


	//   ....[23]....
        /*0118*/ 	.word	0xffffffff


	//   ....[24]....
        /*011c*/ 	.word	0xffffffff


	//   ....[25]....
        /*0120*/ 	.word	0xffffffff


	//   ....[26]....
        /*0124*/ 	.word	0xffffffff


	//   ....[27]....
        /*0128*/ 	.word	0xffffffff


	//   ....[28]....
        /*012c*/ 	.word	0xffffffff


	//   ....[29]....
        /*0130*/ 	.word	0xffffffff


	//   ....[30]....
        /*0134*/ 	.word	0xffffffff


	//   ....[31]....
        /*0138*/ 	.word	0xffffffff


	//   ....[32]....
        /*013c*/ 	.word	0xffffffff


	//   ....[33]....
        /*0140*/ 	.word	0xffffffff


	//   ....[34]....
        /*0144*/ 	.word	0xffffffff


	//   ....[35]....
        /*0148*/ 	.word	0xffffffff


	//   ....[36]....
        /*014c*/ 	.word	0xffffffff


	//   ....[37]....
        /*0150*/ 	.word	0xffffffff


	//   ....[38]....
        /*0154*/ 	.word	0xffffffff


	//   ....[39]....
        /*0158*/ 	.word	0xffffffff


	//   ....[40]....
        /*015c*/ 	.word	0xffffffff


	//   ....[41]....
        /*0160*/ 	.word	0xffffffff


	//   ....[42]....
        /*0164*/ 	.word	0xffffffff


	//   ....[43]....
        /*0168*/ 	.word	0xffffffff


	//   ....[44]....
        /*016c*/ 	.word	0xffffffff


	//   ....[45]....
        /*0170*/ 	.word	0xffffffff


	//   ....[46]....
        /*0174*/ 	.word	0xffffffff


	//   ....[47]....
        /*0178*/ 	.word	0xffffffff


	//   ....[48]....
        /*017c*/ 	.word	0xffffffff


	//   ....[49]....
        /*0180*/ 	.word	0xffffffff


	//   ....[50]....
        /*0184*/ 	.word	0xffffffff


	//   ....[51]....
        /*0188*/ 	.word	0xffffffff


	//   ....[52]....
        /*018c*/ 	.word	0xffffffff


	//   ....[53]....
        /*0190*/ 	.word	0xffffffff


	//   ....[54]....
        /*0194*/ 	.word	0xffffffff


	//   ....[55]....
        /*0198*/ 	.word	0xffffffff


	//   ....[56]....
        /*019c*/ 	.word	0xffffffff


	//   ....[57]....
        /*01a0*/ 	.word	0xffffffff


	//   ....[58]....
        /*01a4*/ 	.word	0x0500000f


	//   ....[59]....
        /*01a8*/ 	.word	0x0500000f


	//   ....[60]....
        /*01ac*/ 	.word	0x0500000f


	//   ....[61]....
        /*01b0*/ 	.word	0x0500000f


	//   ....[62]....
        /*01b4*/ 	.word	0x0500000f


	//   ....[63]....
        /*01b8*/ 	.word	0x0500000f


	//   ....[64]....
        /*01bc*/ 	.word	0x0500000f


	//   ....[65]....
        /*01c0*/ 	.word	0x0500000f


	//   ....[66]....
        /*01c4*/ 	.word	0x0500000f


	//   ....[67]....
        /*01c8*/ 	.word	0x0500000f


	//   ....[68]....
        /*01cc*/ 	.word	0x0500000f


	//   ....[69]....
        /*01d0*/ 	.word	0x0500000f


	//   ....[70]....
        /*01d4*/ 	.word	0x0500000f


	//   ....[71]....
        /*01d8*/ 	.word	0x0500000f


	//   ....[72]....
        /*01dc*/ 	.word	0x0500000f


	//   ....[73]....
        /*01e0*/ 	.word	0x0500000f


	//   ....[74]....
        /*01e4*/ 	.word	0x0500000f


	//   ....[75]....
        /*01e8*/ 	.word	0x0500000f


	//   ....[76]....
        /*01ec*/ 	.word	0x0500000f


	//----- nvinfo : EIATTR_COOP_GROUP_INSTR_OFFSETS
	.align		4
.L_289:
        /*01f0*/ 	.byte	0x04, 0x28
        /*01f2*/ 	.short	(.L_291 - .L_290)


	//   ....[0]....
.L_290:
        /*01f4*/ 	.word	0x00000070


	//   ....[1]....
        /*01f8*/ 	.word	0x00000170


	//   ....[2]....
        /*01fc*/ 	.word	0x000001c0


	//   ....[3]....
        /*0200*/ 	.word	0x000003f0


	//   ....[4]....
        /*0204*/ 	.word	0x00000550


	//   ....[5]....
        /*0208*/ 	.word	0x00000670


	//   ....[6]....
        /*020c*/ 	.word	0x000007d0


	//   ....[7]....
        /*0210*/ 	.word	0x00001460


	//   ....[8]....
        /*0214*/ 	.word	0x00002300


	//   ....[9]....
        /*0218*/ 	.word	0x00002360


	//   ....[10]....
        /*021c*/ 	.word	0x00002cd0


	//   ....[11]....
        /*0220*/ 	.word	0x00002d40


	//   ....[12]....
        /*0224*/ 	.word	0x000044e0


	//   ....[13]....
        /*0228*/ 	.word	0x000045f0


	//   ....[14]....
        /*022c*/ 	.word	0x00004ee0


	//   ....[15]....
        /*0230*/ 	.word	0x00004f50


	//   ....[16]....
        /*0234*/ 	.word	0x00006580


	//   ....[17]....
        /*0238*/ 	.word	0x000065a0


	//   ....[18]....
        /*023c*/ 	.word	0x00006b70


	//   ....[19]....
        /*0240*/ 	.word	0x00006c00


	//   ....[20]....
        /*0244*/ 	.word	0x00007ca0


	//   ....[21]....
        /*0248*/ 	.word	0x00007ce0


	//   ....[22]....
        /*024c*/ 	.word	0x00007dc0


	//   ....[23]....
        /*0250*/ 	.word	0x00007de0


	//   ....[24]....
        /*0254*/ 	.word	0x00009d40


	//   ....[25]....
        /*0258*/ 	.word	0x00009ed0


	//   ....[26]....
        /*025c*/ 	.word	0x00009f00


	//   ....[27]....
        /*0260*/ 	.word	0x00009f40


	//   ....[28]....
        /*0264*/ 	.word	0x00009fa0


	//   ....[29]....
        /*0268*/ 	.word	0x0000a000


	//   ....[30]....
        /*026c*/ 	.word	0x0000a040


	//   ....[31]....
        /*0270*/ 	.word	0x0000a1d0


	//   ....[32]....
        /*0274*/ 	.word	0x0000a230


	//   ....[33]....
        /*0278*/ 	.word	0x0000a270


	//   ....[34]....
        /*027c*/ 	.word	0x0000a2b0


	//   ....[35]....
        /*0280*/ 	.word	0x0000a2e0


	//   ....[36]....
        /*0284*/ 	.word	0x0000a310


	//   ....[37]....
        /*0288*/ 	.word	0x0000a3a0


	//   ....[38]....
        /*028c*/ 	.word	0x0000a400


	//   ....[39]....
        /*0290*/ 	.word	0x0000a490


	//   ....[40]....
        /*0294*/ 	.word	0x0000d100


	//   ....[41]....
        /*0298*/ 	.word	0x0000d110


	//   ....[42]....
        /*029c*/ 	.word	0x0000d200


	//   ....[43]....
        /*02a0*/ 	.word	0x0000d260


	//   ....[44]....
        /*02a4*/ 	.word	0x0000d2a0


	//   ....[45]....
        /*02a8*/ 	.word	0x0000d2e0


	//   ....[46]....
        /*02ac*/ 	.word	0x0000d310


	//   ....[47]....
        /*02b0*/ 	.word	0x0000d340


	//   ....[48]....
        /*02b4*/ 	.word	0x0000d4b0


	//   ....[49]....
        /*02b8*/ 	.word	0x0000d510


	//   ....[50]....
        /*02bc*/ 	.word	0x0000d550


	//   ....[51]....
        /*02c0*/ 	.word	0x0000d590


	//   ....[52]....
        /*02c4*/ 	.word	0x0000d5c0


	//   ....[53]....
        /*02c8*/ 	.word	0x0000d5f0


	//   ....[54]....
        /*02cc*/ 	.word	0x0000d6b0


	//   ....[55]....
        /*02d0*/ 	.word	0x0000d6d0


	//   ....[56]....
        /*02d4*/ 	.word	0x0000d740


	//   ....[57]....
        /*02d8*/ 	.word	0x0000dda0


	//   ....[58]....
        /*02dc*/ 	.word	0x0000e340


	//   ....[59]....
        /*02e0*/ 	.word	0x0000e730


	//   ....[60]....
        /*02e4*/ 	.word	0x0000e7c0


	//   ....[61]....
        /*02e8*/ 	.word	0x0000e860


	//   ....[62]....
        /*02ec*/ 	.word	0x0000e910


	//   ....[63]....
        /*02f0*/ 	.word	0x0000e990


	//   ....[64]....
        /*02f4*/ 	.word	0x0000ea10


	//   ....[65]....
        /*02f8*/ 	.word	0x0000ea90


	//   ....[66]....
        /*02fc*/ 	.word	0x0000eb10


	//   ....[67]....
        /*0300*/ 	.word	0x0000eba0


	//   ....[68]....
        /*0304*/ 	.word	0x0000ec50


	//   ....[69]....
        /*0308*/ 	.word	0x0000ecd0


	//   ....[70]....
        /*030c*/ 	.word	0x0000ed50


	//   ....[71]....
        /*0310*/ 	.word	0x0000edd0


	//   ....[72]....
        /*0314*/ 	.word	0x0000ee50


	//   ....[73]....
        /*0318*/ 	.word	0x0000eec0


	//   ....[74]....
        /*031c*/ 	.word	0x0000ef60


	//   ....[75]....
        /*0320*/ 	.word	0x0000eff0


	//   ....[76]....
        /*0324*/ 	.word	0x0000f110


	//----- nvinfo : EIATTR_REG_RECONFIG
	.align		4
.L_291:
        /*0328*/ 	.byte	0x01, 0x54
	.zero		2


	//----- nvinfo : EIATTR_SYSCALL_OFFSETS
	.align		4
        /*032c*/ 	.byte	0x04, 0x46
        /*032e*/ 	.short	(.L_293 - .L_292)


	//   ....[0]....
.L_292:
        /*0330*/ 	.word	0x00001640


	//   ....[1]....
        /*0334*/ 	.word	0x0000b0b0


	//   ....[2]....
        /*0338*/ 	.word	0x0000b1e0


	//   ....[3]....
        /*033c*/ 	.word	0x0000b2e0


	//----- nvinfo : EIATTR_MBARRIER_INSTR_OFFSETS
	.align		4
.L_293:
        /*0340*/ 	.byte	0x04, 0x39
        /*0342*/ 	.short	(.L_295 - .L_294)


	//   ....[0]....
.L_294:
        /*0344*/ 	.word	0x000002a0
        /*0348*/ 	.word	0x000000ff
        /*034c*/ 	.word	0x00016800
        /*0350*/ 	.short	0x0100
        /*0352*/ 	.byte	0x08
	.zero		1


	//   ....[1]....
        /*0354*/ 	.word	0x000002b0
        /*0358*/ 	.word	0x000000ff
        /*035c*/ 	.word	0x00016820
        /*0360*/ 	.short	0x0100
        /*0362*/ 	.byte	0x08
	.zero		1


	//   ....[2]....
        /*0364*/ 	.word	0x000003a0
        /*0368*/ 	.word	0x000000ff
        /*036c*/ 	.word	0x00016830
        /*0370*/ 	.short	0x0100
        /*0372*/ 	.byte	0x08
	.zero		1


	//   ....[3]....
        /*0374*/ 	.word	0x000003b0
        /*0378*/ 	.word	0x000000ff
        /*037c*/ 	.word	0x00016840
        /*0380*/ 	.short	0x0100
        /*0382*/ 	.byte	0x08
	.zero		1


	//   ....[4]....
        /*0384*/ 	.word	0x000003c0
        /*0388*/ 	.word	0x000000ff
        /*038c*/ 	.word	0x00016838
        /*0390*/ 	.short	0x0100
        /*0392*/ 	.byte	0x08
	.zero		1


	//   ....[5]....
        /*0394*/ 	.word	0x000003d0
        /*0398*/ 	.word	0x000000ff
        /*039c*/ 	.word	0x00016848
        /*03a0*/ 	.short	0x0100
        /*03a2*/ 	.byte	0x08
	.zero		1


	//   ....[6]....
        /*03a4*/ 	.word	0x00000500
        /*03a8*/ 	.word	0x000000ff
        /*03ac*/ 	.word	0x00016850
        /*03b0*/ 	.short	0x0100
        /*03b2*/ 	.byte	0x08
	.zero		1


	//   ....[7]....
        /*03b4*/ 	.word	0x00000510
        /*03b8*/ 	.word	0x000000ff
        /*03bc*/ 	.word	0x00016860
        /*03c0*/ 	.short	0x0100
        /*03c2*/ 	.byte	0x08
	.zero		1


	//   ....[8]....
        /*03c4*/ 	.word	0x00000520
        /*03c8*/ 	.word	0x000000ff
        /*03cc*/ 	.word	0x00016858
        /*03d0*/ 	.short	0x0100
        /*03d2*/ 	.byte	0x08
	.zero		1


	//   ....[9]....
        /*03d4*/ 	.word	0x00000530
        /*03d8*/ 	.word	0x000000ff
        /*03dc*/ 	.word	0x00016868
        /*03e0*/ 	.short	0x0100
        /*03e2*/ 	.byte	0x08
	.zero		1


	//   ....[10]....
        /*03e4*/ 	.word	0x00000620
        /*03e8*/ 	.word	0x000000ff
        /*03ec*/ 	.word	0x00016870
        /*03f0*/ 	.short	0x0100
        /*03f2*/ 	.byte	0x06
	.zero		1


	//   ....[11]....
        /*03f4*/ 	.word	0x00000630
        /*03f8*/ 	.word	0x000000ff
        /*03fc*/ 	.word	0x00016880
        /*0400*/ 	.short	0x0100
        /*0402*/ 	.byte	0x06
	.zero		1


	//   ....[12]....
        /*0404*/ 	.word	0x00000640
        /*0408*/ 	.word	0x000000ff
        /*040c*/ 	.word	0x00016878
        /*0410*/ 	.short	0x0100
        /*0412*/ 	.byte	0x06
	.zero		1


	//   ....[13]....
        /*0414*/ 	.word	0x00000650
        /*0418*/ 	.word	0x000000ff
        /*041c*/ 	.word	0x00016888
        /*0420*/ 	.short	0x0100
        /*0422*/ 	.byte	0x06
	.zero		1


	//   ....[14]....
        /*0424*/ 	.word	0x00000780
        /*0428*/ 	.word	0x000000ff
        /*042c*/ 	.word	0x00016890
        /*0430*/ 	.short	0x0100
        /*0432*/ 	.byte	0x08
	.zero		1


	//   ....[15]....
        /*0434*/ 	.word	0x00000790
        /*0438*/ 	.word	0x000000ff
        /*043c*/ 	.word	0x000168a0
        /*0440*/ 	.short	0x0100
        /*0442*/ 	.byte	0x08
	.zero		1


	//   ....[16]....
        /*0444*/ 	.word	0x000007a0
        /*0448*/ 	.word	0x000000ff
        /*044c*/ 	.word	0x00016898
        /*0450*/ 	.short	0x0100
        /*0452*/ 	.byte	0x08
	.zero		1


	//   ....[17]....
        /*0454*/ 	.word	0x000007b0
        /*0458*/ 	.word	0x000000ff
        /*045c*/ 	.word	0x000168a8
        /*0460*/ 	.short	0x0100
        /*0462*/ 	.byte	0x08
	.zero		1


	//   ....[18]....
        /*0464*/ 	.word	0x000008e0
        /*0468*/ 	.word	0x000000ff
        /*046c*/ 	.word	0x000168b0
        /*0470*/ 	.short	0x0100
        /*0472*/ 	.byte	0x08
	.zero		1


	//   ....[19]....
        /*0474*/ 	.word	0x000008f0
        /*0478*/ 	.word	0x000000ff
        /*047c*/ 	.word	0x000168c0
        /*0480*/ 	.short	0x0100
        /*0482*/ 	.byte	0x08
	.zero		1


	//   ....[20]....
        /*0484*/ 	.word	0x00000900
        /*0488*/ 	.word	0x000000ff
        /*048c*/ 	.word	0x000168b8
        /*0490*/ 	.short	0x0100
        /*0492*/ 	.byte	0x08
	.zero		1


	//   ....[21]....
        /*0494*/ 	.word	0x00000910
        /*0498*/ 	.word	0x000000ff
        /*049c*/ 	.word	0x000168c8
        /*04a0*/ 	.short	0x0100
        /*04a2*/ 	.byte	0x08
	.zero		1


	//   ....[22]....
        /*04a4*/ 	.word	0x000016c0
        /*04a8*/ 	.word	0x000000ff
        /*04ac*/ 	.word	0x00016800
        /*04b0*/ 	.short	0x010a
        /*04b2*/ 	.byte	0x29
	.zero		1


	//   ....[23]....
        /*04b4*/ 	.word	0x00001740
        /*04b8*/ 	.word	0x00000002
        /*04bc*/ 	.word	0x00016830
        /*04c0*/ 	.short	0x010a
        /*04c2*/ 	.byte	0x3f
	.zero		1


	//   ....[24]....
        /*04c4*/ 	.word	0x000017b0
        /*04c8*/ 	.word	0x00000002
        /*04cc*/ 	.word	0x00016830
        /*04d0*/ 	.short	0x010a
        /*04d2*/ 	.byte	0x3f
	.zero		1


	//   ....[25]....
        /*04d4*/ 	.word	0x00001d10
        /*04d8*/ 	.word	0x00000002
        /*04dc*/ 	.word	0x00000000
        /*04e0*/ 	.short	0x0101
        /*04e2*/ 	.byte	0x3f
	.zero		1


	//   ....[26]....
        /*04e4*/ 	.word	0x00003a40
        /*04e8*/ 	.word	0x000000ff
        /*04ec*/ 	.word	0x00016830
        /*04f0*/ 	.short	0x010a
        /*04f2*/ 	.byte	0x06
	.zero		1


	//   ....[27]....
        /*04f4*/ 	.word	0x00003a80
        /*04f8*/ 	.word	0x000000ff
        /*04fc*/ 	.word	0x00016830
        /*0500*/ 	.short	0x010a
        /*0502*/ 	.byte	0x06
	.zero		1


	//   ....[28]....
        /*0504*/ 	.word	0x00003c60
        /*0508*/ 	.word	0x000000ff
        /*050c*/ 	.word	0x00016850
        /*0510*/ 	.short	0x010a
        /*0512*/ 	.byte	0x06
	.zero		1


	//   ....[29]....
        /*0514*/ 	.word	0x00003ca0
        /*0518*/ 	.word	0x000000ff
        /*051c*/ 	.word	0x00016850
        /*0520*/ 	.short	0x010a
        /*0522*/ 	.byte	0x06
	.zero		1


	//   ....[30]....
        /*0524*/ 	.word	0x00005630
        /*0528*/ 	.word	0x00000005
        /*052c*/ 	.word	0x00000000
        /*0530*/ 	.short	0x0101
        /*0532*/ 	.byte	0x3f
	.zero		1


	//   ....[31]....
        /*0534*/ 	.word	0x000056e0
        /*0538*/ 	.word	0x0000001b
        /*053c*/ 	.word	0x00000000
        /*0540*/ 	.short	0x0101
        /*0542*/ 	.byte	0x3f
	.zero		1


	//   ....[32]....
        /*0544*/ 	.word	0x00006000
        /*0548*/ 	.word	0x000000ff
        /*054c*/ 	.word	0x00016830
        /*0550*/ 	.short	0x010a
        /*0552*/ 	.byte	0x06
	.zero		1


	//   ....[33]....
        /*0554*/ 	.word	0x00006040
        /*0558*/ 	.word	0x000000ff
        /*055c*/ 	.word	0x00016830
        /*0560*/ 	.short	0x010a
        /*0562*/ 	.byte	0x06
	.zero		1


	//   ....[34]....
        /*0564*/ 	.word	0x00006220
        /*0568*/ 	.word	0x000000ff
        /*056c*/ 	.word	0x00016850
        /*0570*/ 	.short	0x010a
        /*0572*/ 	.byte	0x06
	.zero		1


	//   ....[35]....
        /*0574*/ 	.word	0x00006260
        /*0578*/ 	.word	0x000000ff
        /*057c*/ 	.word	0x00016850
        /*0580*/ 	.short	0x010a
        /*0582*/ 	.byte	0x06
	.zero		1


	//   ....[36]....
        /*0584*/ 	.word	0x00007540
        /*0588*/ 	.word	0x0000001f
        /*058c*/ 	.word	0x00000000
        /*0590*/ 	.short	0x0101
        /*0592*/ 	.byte	0x3f
	.zero		1


	//   ....[37]....
        /*0594*/ 	.word	0x000076f0
        /*0598*/ 	.word	0x0000001f
        /*059c*/ 	.word	0x00000000
        /*05a0*/ 	.short	0x0101
        /*05a2*/ 	.byte	0x3f
	.zero		1


	//   ....[38]....
        /*05a4*/ 	.word	0x00007c10
        /*05a8*/ 	.word	0x000000ff
        /*05ac*/ 	.word	0x00016850
        /*05b0*/ 	.short	0x010a
        /*05b2*/ 	.byte	0x05
	.zero		1


	//   ....[39]....
        /*05b4*/ 	.word	0x00007c50
        /*05b8*/ 	.word	0x000000ff
        /*05bc*/ 	.word	0x00016850
        /*05c0*/ 	.short	0x010a
        /*05c2*/ 	.byte	0x05
	.zero		1


	//   ....[40]....
        /*05c4*/ 	.word	0x00008270
        /*05c8*/ 	.word	0x00000007
        /*05cc*/ 	.word	0x00000000
        /*05d0*/ 	.short	0x0101
        /*05d2*/ 	.byte	0x3f
	.zero		1


	//   ....[41]....
        /*05d4*/ 	.word	0x00008ef0
        /*05d8*/ 	.word	0x00000000
        /*05dc*/ 	.word	0x00000000
        /*05e0*/ 	.short	0x0101
        /*05e2*/ 	.byte	0x3f
	.zero		1


	//   ....[42]....
        /*05e4*/ 	.word	0x0000b780
        /*05e8*/ 	.word	0x00000005
        /*05ec*/ 	.word	0x00016840
        /*05f0*/ 	.short	0x010a
        /*05f2*/ 	.byte	0x3f
	.zero		1


	//   ....[43]....
        /*05f4*/ 	.word	0x0000bad0
        /*05f8*/ 	.word	0x00000019
        /*05fc*/ 	.word	0x00016820
        /*0600*/ 	.short	0x010a
        /*0602*/ 	.byte	0x3f
	.zero		1


	//   ....[44]....
        /*0604*/ 	.word	0x0000bd90
        /*0608*/ 	.word	0x00000003
        /*060c*/ 	.word	0x00016840
        /*0610*/ 	.short	0x010a
        /*0612*/ 	.byte	0x3f
	.zero		1


	//   ....[45]....
        /*0614*/ 	.word	0x0000bf70
        /*0618*/ 	.word	0x00000002
        /*061c*/ 	.word	0x00000060
        /*0620*/ 	.short	0x010a
        /*0622*/ 	.byte	0x3f
	.zero		1


	//   ....[46]....
        /*0624*/ 	.word	0x0000c3d0
        /*0628*/ 	.word	0x00000003
        /*062c*/ 	.word	0x00016840
        /*0630*/ 	.short	0x010a
        /*0632*/ 	.byte	0x3f
	.zero		1


	//   ....[47]....
        /*0634*/ 	.word	0x0000c5b0
        /*0638*/ 	.word	0x00000003
        /*063c*/ 	.word	0x00000060
        /*0640*/ 	.short	0x010a
        /*0642*/ 	.byte	0x3f
	.zero		1


	//   ....[48]....
        /*0644*/ 	.word	0x0000c970
        /*0648*/ 	.word	0x00000002
        /*064c*/ 	.word	0x00016840
        /*0650*/ 	.short	0x010a
        /*0652*/ 	.byte	0x3f
	.zero		1


	//   ....[49]....
        /*0654*/ 	.word	0x0000cb60
        /*0658*/ 	.word	0x00000002
        /*065c*/ 	.word	0x00000060
        /*0660*/ 	.short	0x010a
        /*0662*/ 	.byte	0x3f
	.zero		1


	//   ....[50]....
        /*0664*/ 	.word	0x0000ceb0
        /*0668*/ 	.word	0x00000003
        /*066c*/ 	.word	0x00016860
        /*0670*/ 	.short	0x010a
        /*0672*/ 	.byte	0x3f
	.zero		1


	//   ....[51]....
        /*0674*/ 	.word	0x0000dd20
        /*0678*/ 	.word	0x00000009
        /*067c*/ 	.word	0x00016820
        /*0680*/ 	.short	0x010a
        /*0682*/ 	.byte	0x3f
	.zero		1


	//   ....[52]....
        /*0684*/ 	.word	0x0000dec0
        /*0688*/ 	.word	0x00000007
        /*068c*/ 	.word	0x00000000
        /*0690*/ 	.short	0x010a
        /*0692*/ 	.byte	0x3f
	.zero		1


	//   ....[53]....
        /*0694*/ 	.word	0x0000df30
        /*0698*/ 	.word	0x00000003
        /*069c*/ 	.word	0x00000000
        /*06a0*/ 	.short	0x010a
        /*06a2*/ 	.byte	0x3f
	.zero		1


	//   ....[54]....
        /*06a4*/ 	.word	0x0000df90
        /*06a8*/ 	.word	0x00000005
        /*06ac*/ 	.word	0x00000000
        /*06b0*/ 	.short	0x010a
        /*06b2*/ 	.byte	0x3f
	.zero		1


	//   ....[55]....
        /*06b4*/ 	.word	0x0000dfc0
        /*06b8*/ 	.word	0x00000003
        /*06bc*/ 	.word	0x00000000
        /*06c0*/ 	.short	0x010a
        /*06c2*/ 	.byte	0x3f
	.zero		1


	//   ....[56]....
        /*06c4*/ 	.word	0x0000e030
        /*06c8*/ 	.word	0x00000003
        /*06cc*/ 	.word	0x00016800
        /*06d0*/ 	.short	0x010a
        /*06d2*/ 	.byte	0x3f
	.zero		1


	//   ....[57]....
        /*06d4*/ 	.word	0x0000e080
        /*06d8*/ 	.word	0x00000002
        /*06dc*/ 	.word	0x00016830
        /*06e0*/ 	.short	0x010a
        /*06e2*/ 	.byte	0x3f
	.zero		1


	//   ....[58]....
        /*06e4*/ 	.word	0x0000e0e0
        /*06e8*/ 	.word	0x00000007
        /*06ec*/ 	.word	0x00016830
        /*06f0*/ 	.short	0x010a
        /*06f2*/ 	.byte	0x3f
	.zero		1


	//   ....[59]....
        /*06f4*/ 	.word	0x0000e140
        /*06f8*/ 	.word	0x00000007
        /*06fc*/ 	.word	0x00016850
        /*0700*/ 	.short	0x010a
        /*0702*/ 	.byte	0x3f
	.zero		1


	//   ....[60]....
        /*0704*/ 	.word	0x0000e1a0
        /*0708*/ 	.word	0x00000009
        /*070c*/ 	.word	0x00016830
        /*0710*/ 	.short	0x010a
        /*0712*/ 	.byte	0x3f
	.zero		1


	//   ....[61]....
        /*0714*/ 	.word	0x0000e200
        /*0718*/ 	.word	0x00000009
        /*071c*/ 	.word	0x00016850
        /*0720*/ 	.short	0x010a
        /*0722*/ 	.byte	0x3f
	.zero		1


	//   ....[62]....
        /*0724*/ 	.word	0x0000e260
        /*0728*/ 	.word	0x00000005
        /*072c*/ 	.word	0x00016850
        /*0730*/ 	.short	0x010a
        /*0732*/ 	.byte	0x3f
	.zero		1


	//   ....[63]....
        /*0734*/ 	.word	0x0000e400
        /*0738*/ 	.word	0x00000005
        /*073c*/ 	.word	0x00016840
        /*0740*/ 	.short	0x010a
        /*0742*/ 	.byte	0x3f
	.zero		1


	//   ....[64]....
        /*0744*/ 	.word	0x0000e450
        /*0748*/ 	.word	0x00000019
        /*074c*/ 	.word	0x00016820
        /*0750*/ 	.short	0x010a
        /*0752*/ 	.byte	0x3f
	.zero		1


	//   ....[65]....
        /*0754*/ 	.word	0x0000e4a0
        /*0758*/ 	.word	0x00000003
        /*075c*/ 	.word	0x00016840
        /*0760*/ 	.short	0x010a
        /*0762*/ 	.byte	0x3f
	.zero		1


	//   ....[66]....
        /*0764*/ 	.word	0x0000e4f0
        /*0768*/ 	.word	0x00000002
        /*076c*/ 	.word	0x00000060
        /*0770*/ 	.short	0x010a
        /*0772*/ 	.byte	0x3f
	.zero		1


	//   ....[67]....
        /*0774*/ 	.word	0x0000e540
        /*0778*/ 	.word	0x00000003
        /*077c*/ 	.word	0x00016840
        /*0780*/ 	.short	0x010a
        /*0782*/ 	.byte	0x3f
	.zero		1


	//   ....[68]....
        /*0784*/ 	.word	0x0000e590
        /*0788*/ 	.word	0x00000003
        /*078c*/ 	.word	0x00000060
        /*0790*/ 	.short	0x010a
        /*0792*/ 	.byte	0x3f
	.zero		1


	//   ....[69]....
        /*0794*/ 	.word	0x0000e5e0
        /*0798*/ 	.word	0x00000002
        /*079c*/ 	.word	0x00016840
        /*07a0*/ 	.short	0x010a
        /*07a2*/ 	.byte	0x3f
	.zero		1


	//   ....[70]....
        /*07a4*/ 	.word	0x0000e630
        /*07a8*/ 	.word	0x00000002
        /*07ac*/ 	.word	0x00000060
        /*07b0*/ 	.short	0x010a
        /*07b2*/ 	.byte	0x3f
	.zero		1


	//   ....[71]....
        /*07b4*/ 	.word	0x0000e680
        /*07b8*/ 	.word	0x00000003
        /*07bc*/ 	.word	0x00016860
        /*07c0*/ 	.short	0x010a
        /*07c2*/ 	.byte	0x3f
	.zero		1


	//   ....[72]....
        /*07c4*/ 	.word	0x0000f030
        /*07c8*/ 	.word	0x00000009
        /*07cc*/ 	.word	0x00016820
        /*07d0*/ 	.short	0x010a
        /*07d2*/ 	.byte	0x3f
	.zero		1


	//   ....[73]....
        /*07d4*/ 	.word	0x0000f1d0
        /*07d8*/ 	.word	0x00000007
        /*07dc*/ 	.word	0x00000000
        /*07e0*/ 	.short	0x010a
        /*07e2*/ 	.byte	0x3f
	.zero		1


	//   ....[74]....
        /*07e4*/ 	.word	0x0000f220
        /*07e8*/ 	.word	0x00000003
        /*07ec*/ 	.word	0x00000000
        /*07f0*/ 	.short	0x010a
        /*07f2*/ 	.byte	0x3f
	.zero		1


	//   ....[75]....
        /*07f4*/ 	.word	0x0000f270
        /*07f8*/ 	.word	0x00000005
        /*07fc*/ 	.word	0x00000000
        /*0800*/ 	.short	0x010a
        /*0802*/ 	.byte	0x3f
	.zero		1


	//----- nvinfo : EIATTR_NUM_MBARRIERS
	.align		4
.L_295:
        /*0804*/ 	.byte	0x03, 0x38
        /*0806*/ 	.short	0x0016


	//----- nvinfo : EIATTR_EXIT_INSTR_OFFSETS
	.align		4
        /*0808*/ 	.byte	0x04, 0x1c
        /*080a*/ 	.short	(.L_297 - .L_296)


	//   ....[0]....
.L_296:
        /*080c*/ 	.word	0x00000ab0


	//   ....[1]....
        /*0810*/ 	.word	0x00009d00


	//   ....[2]....
        /*0814*/ 	.word	0x00009d60


	//   ....[3]....
        /*0818*/ 	.word	0x0000e010


	//----- nvinfo : EIATTR_MAX_THREADS
	.align		4
.L_297:
        /*081c*/ 	.byte	0x04, 0x05
        /*081e*/ 	.short	(.L_299 - .L_298)
.L_298:
        /*0820*/ 	.word	0x00000200
        /*0824*/ 	.word	0x00000001
        /*0828*/ 	.word	0x00000001


	//----- nvinfo : EIATTR_CRS_STACK_SIZE
	.align		4
.L_299:
        /*082c*/ 	.byte	0x04, 0x1e
        /*082e*/ 	.short	(.L_301 - .L_300)
.L_300:
        /*0830*/ 	.word	0x00000000


	//----- nvinfo : EIATTR_CBANK_PARAM_SIZE
	.align		4
.L_301:
        /*0834*/ 	.byte	0x03, 0x19
        /*0836*/ 	.short	0x0a70


	//----- nvinfo : EIATTR_PARAM_CBANK
	.align		4
        /*0838*/ 	.byte	0x04, 0x0a
        /*083a*/ 	.short	(.L_303 - .L_302)
	.align		4
.L_302:
        /*083c*/ 	.word	index@(.nv.constant0._ZN7cutlass13device_kernelIN5flash11enable_sm90INS1_16FlashAttnFwdSm90INS1_25CollectiveMainloopFwdSm90ILi2EN4cute5tupleIJNS5_1CILi1EEES8_S8_EEENS6_IJNS7_ILi192EEENS7_ILi128EEENS7_ILi64EEEEEELi64ENS_6half_tEfNS_4arch4Sm90ELb1ELb0ELb0ELb1ELb0ELb0ELb0ELb1ELb1ELb0ELb0ELb0EEENS1_21CollectiveEpilogueFwdINS6_IJSA_SC_SB_EEES9_SE_SG_Li384ELb1ELb0ELb0ELb0EEENS1_36VarlenDynamicPersistentTileSchedulerILi192ELi128ELi384ELi32ELb0ELb0ELb1ELb1ELb1ELb1EEEEEEEEEvNT_6ParamsE)
        /*0840*/ 	.short	0x0210
        /*0842*/ 	.short	0x0a70


	//----- nvinfo : EIATTR_SW_WAR
	.align		4
.L_303:
        /*0844*/ 	.byte	0x04, 0x36
        /*0846*/ 	.short	(.L_305 - .L_304)
.L_304:
        /*0848*/ 	.word	0x00000008
.L_305:


//--------------------- .nv.info._ZN7cutlass13device_kernelIN5flash11enable_sm90INS1_16FlashAttnFwdSm90INS1_25CollectiveMainloopFwdSm90ILi2EN4cute5tupleIJNS5_1CILi1EEES8_S8_EEENS6_IJNS7_ILi192EEENS7_ILi128EEENS7_ILi64EEEEEELi64ENS_6half_tEfNS_4arch4Sm90ELb1ELb0ELb0ELb1ELb0ELb1ELb0ELb1ELb1ELb0ELb0ELb0EEENS1_21CollectiveEpilogueFwdINS6_IJSA_SC_SB_EEES9_SE_SG_Li384ELb1ELb0ELb0ELb0EEENS1_36VarlenDynamicPersistentTileSchedulerILi192ELi128ELi384ELi32ELb0ELb0ELb1ELb1ELb1ELb1EEEEEEEEEvNT_6ParamsE --------------------------
	.section	.nv.info._ZN7cutlass13device_kernelIN5flash11enable_sm90INS1_16FlashAttnFwdSm90INS1_25CollectiveMainloopFwdSm90ILi2EN4cute5tupleIJNS5_1CILi1EEES8_S8_EEENS6_IJNS7_ILi192EEENS7_ILi128EEENS7_ILi64EEEEEELi64ENS_6half_tEfNS_4arch4Sm90ELb1ELb0ELb0ELb1ELb0ELb1ELb0ELb1ELb1ELb0ELb0ELb0EEENS1_21CollectiveEpilogueFwdINS6_IJSA_SC_SB_EEES9_SE_SG_Li384ELb1ELb0ELb0ELb0EEENS1_36VarlenDynamicPersistentTileSchedulerILi192ELi128ELi384ELi32ELb0ELb0ELb1ELb1ELb1ELb1EEEEEEEEEvNT_6ParamsE,"",@"SHT_CUDA_INFO"
	.sectionflags	@""
	.align	4


	//----- nvinfo : EIATTR_CUDA_API_VERSION
	.align		4
        /*0000*/ 	.byte	0x04, 0x37
        /*0002*/ 	.short	(.L_307 - .L_306)
.L_306:
        /*0004*/ 	.word	0x00000082


	//----- nvinfo : EIATTR_KPARAM_INFO
	.align		4
.L_307:
        /*0008*/ 	.byte	0x04, 0x17
        /*000a*/ 	.short	(.L_309 - .L_308)
.L_308:
        /*000c*/ 	.word	0x00000000
        /*0010*/ 	.short	0x0000
        /*0012*/ 	.short	0x0070
        /*0014*/ 	.byte	0x00, 0xf0, 0x01, 0x28


	//----- nvinfo : EIATTR_SPARSE_MMA_MASK
	.align		4
.L_309:
        /*0018*/ 	.byte	0x03, 0x50
        /*001a*/ 	.short	0x0000


	//----- nvinfo : EIATTR_MAXREG_COUNT
	.align		4
        /*001c*/ 	.byte	0x03, 0x1b
        /*001e*/ 	.short	0x0080


	//----- nvinfo : EIATTR_NUM_BARRIERS
	.align		4
        /*0020*/ 	.byte	0x02, 0x4c
        /*0022*/ 	.byte	0x10
	.zero		1


	//----- nvinfo : EIATTR_EXTERNS
	.align		4
        /*0024*/ 	.byte	0x04, 0x0f
        /*0026*/ 	.short	(.L_311 - .L_310)


	//   ....[0]....
	.align		4
.L_310:
        /*0028*/ 	.word	index@(__assertfail)


	//----- nvinfo : EIATTR_ANNOTATIONS
	.align		4
.L_311:
        /*002c*/ 	.byte	0x04, 0x55
        /*002e*/ 	.short	(.L_313 - .L_312)


	//   ....[0]....
.L_312:
        /* <DEDUP_REMOVED lines=44> */


	//----- nvinfo : EIATTR_MERCURY_ISA_VERSION
	.align		4
.L_313:
        /*02e0*/ 	.byte	0x03, 0x5f
        /*02e2*/ 	.short	0x0101


	//----- nvinfo : EIATTR_UNUSED_LOAD_BYTE_OFFSET
	.align		4
        /*02e4*/ 	.byte	0x04, 0x44
        /*02e6*/ 	.short	(.L_315 - .L_314)


	//   ....[0]....
.L_314:
        /*02e8*/ 	.word	0x00000b00
        /*02ec*/ 	.word	0x0000fff0


	//   ....[1]....
        /*02f0*/ 	.word	0x00010030
        /*02f4*/ 	.word	0x0000fff0


	//----- nvinfo : EIATTR_INT_WARP_WIDE_INSTR_OFFSETS
	.align		4
.L_315:
        /*02f8*/ 	.byte	0x04, 0x31
        /*02fa*/ 	.short	(.L_317 - .L_316)


	//   ....[0]....
.L_316:
        /*02fc*/ 	.word	0x000001b0


	//   ....[1]....
        /*0300*/ 	.word	0x00000250


	//   ....[2]....
        /*0304*/ 	.word	0x000002c0


	//   ....[3]....
        /*0308*/ 	.word	0x000135f0


	//   ....[4]....
        /*030c*/ 	.word	0x00013680


	//   ....[5]....
        /*0310*/ 	.word	0x00013ad0


	//   ....[6]....
        /*0314*/ 	.word	0x00013b00


	//   ....[7]....
        /*0318*/ 	.word	0x00015530


	//   ....[8]....
        /*031c*/ 	.word	0x000155c0


	//----- nvinfo : EIATTR_COOP_GROUP_MASK_REGIDS
	.align		4
.L_317:
        /*0320*/ 	.byte	0x04, 0x29
        /*0322*/ 	.short	(.L_319 - .L_318)


	//   ....[0]....
.L_318:
        /*0324*/ 	.word	0xffffffff


	//   ....[1]....
        /*0328*/ 	.word	0xffffffff


	//   ....[2]....
        /*032c*/ 	.word	0xffffffff


	//   ....[3]....
        /*0330*/ 	.word	0xffffffff


	//   ....[4]....
        /*0334*/ 	.word	0xffffffff


	//   ....[5]....
        /*0338*/ 	.word	0xffffffff


	//   ....[6]....
        /*033c*/ 	.word	0xffffffff


	//   ....[7]....
        /*0340*/ 	.word	0xffffffff


	//   ....[8]....
        /*0344*/ 	.word	0xffffffff


	//   ....[9]....
        /*0348*/ 	.word	0xffffffff


	//   ....[10]....
        /*034c*/ 	.word	0xffffffff


	//   ....[11]....
        /*0350*/ 	.word	0xffffffff


	//   ....[12]....
        /*0354*/ 	.word	0xffffffff


	//   ....[13]....
        /*0358*/ 	.word	0xffffffff


	//   ....[14]....
        /*035c*/ 	.word	0xffffffff


	//   ....[15]....
        /*0360*/ 	.word	0xffffffff


	//   ....[16]....
        /*0364*/ 	.word	0xffffffff


	//   ....[17]....
        /*0368*/ 	.word	0xffffffff


	//   ....[18]....
        /*036c*/ 	.word	0xffffffff


	//   ....[19]....
        /*0370*/ 	.word	0xffffffff


	//   ....[20]....
        /*0374*/ 	.word	0xffffffff


	//   ....[21]....
        /*0378*/ 	.word	0xffffffff


	//   ....[22]....
        /*037c*/ 	.word	0xffffffff


	//   ....[23]....
        /*0380*/ 	.word	0xffffffff


	//   ....[24]....
        /*0384*/ 	.word	0xffffffff


	//   ....[25]....
        /*0388*/ 	.word	0xffffffff


	//   ....[26]....
        /*038c*/ 	.word	0xffffffff


	//   ....[27]....
        /*0390*/ 	.word	0xffffffff


	//   ....[28]....
        /*0394*/ 	.word	0xffffffff


	//   ....[29]....
        /*0398*/ 	.word	0xffffffff


	//   ....[30]....
        /*039c*/ 	.word	0xffffffff


	//   ....[31]....
        /*03a0*/ 	.word	0xffffffff


	//   ....[32]....
        /*03a4*/ 	.word	0xffffffff


	//   ....[33]....
        /*03a8*/ 	.word	0xffffffff


	//   ....[34]....
        /*03ac*/ 	.word	0xffffffff


	//   ....[35]....
        /*03b0*/ 	.word	0xffffffff


	//   ....[36]....
        /*03b4*/ 	.word	0xffffffff


	//   ....[37]....
        /*03b8*/ 	.word	0xffffffff


	//   ....[38]....
        /*03bc*/ 	.word	0xffffffff


	//   ....[39]....
        /*03c0*/ 	.word	0xffffffff


	//   ....[40]....
        /*03c4*/ 	.word	0xffffffff


	//   ....[41]....
        /*03c8*/ 	.word	0xffffffff


	//   ....[42]....
        /*03cc*/ 	.word	0xffffffff


	//   ....[43]....
        /*03d0*/ 	.word	0xffffffff


	//   ....[44]....
        /*03d4*/ 	.word	0xffffffff


	//   ....[45]....
        /*03d8*/ 	.word	0xffffffff


	//   ....[46]....
        /*03dc*/ 	.word	0xffffffff


	//   ....[47]....
        /*03e0*/ 	.word	0xffffffff


	//   ....[48]....
        /*03e4*/ 	.word	0xffffffff


	//   ....[49]....
        /*03e8*/ 	.word	0xffffffff


	//   ....[50]....
        /*03ec*/ 	.word	0xffffffff


	//   ....[51]....
        /*03f0*/ 	.word	0xffffffff


	//   ....[52]....
        /*03f4*/ 	.word	0xffffffff


	//   ....[53]....
        /*03f8*/ 	.word	0xffffffff


	//   ....[54]....
        /*03fc*/ 	.word	0xffffffff


	//   ....[55]....
        /*0400*/ 	.word	0xffffffff


	//   ....[56]....
        /*0404*/ 	.word	0xffffffff


	//   ....[57]....
        /*0408*/ 	.word	0xffffffff


	//   ....[58]....
        /*040c*/ 	.word	0x0500000f


	//   ....[59]....
        /*0410*/ 	.word	0x0500000f


	//   ....[60]....
        /*0414*/ 	.word	0x0500000f


	//   ....[61]....
        /*0418*/ 	.word	0x0500000f


	//   ....[62]....
        /*041c*/ 	.word	0x0500000f


	//   ....[63]....
        /*0420*/ 	.word	0x0500000f


	//   ....[64]....
        /*0424*/ 	.word	0x0500000f


	//   ....[65]....
        /*0428*/ 	.word	0x0500000f


	//   ....[66]....
        /*042c*/ 	.word	0x0500000f


	//   ....[67]....
        /*0430*/ 	.word	0x0500000f


	//   ....[68]....
        /*0434*/ 	.word	0x0500000f


	//   ....[69]....
        /*0438*/ 	.word	0x0500000f


	//   ....[70]....
        /*043c*/ 	.word	0x0500000f


	//   ....[71]....
        /*0440*/ 	.word	0x0500000f


	//   ....[72]....
        /*0444*/ 	.word	0x0500000f


	//   ....[73]....
        /*0448*/ 	.word	0x0500000f


	//   ....[74]....
        /*044c*/ 	.word	0x0500000f


	//   ....[75]....
        /*0450*/ 	.word	0x0500000f


	//   ....[76]....
        /*0454*/ 	.word	0x0500000f


	//   ....[77]....
        /*0458*/ 	.word	0x0500000f


	//   ....[78]....
        /*045c*/ 	.word	0x0500000f


	//   ....[79]....
        /*0460*/ 	.word	0x0500000f


	//   ....[80]....
        /*0464*/ 	.word	0x0500000f


	//   ....[81]....
        /*0468*/ 	.word	0x0500000f


	//   ....[82]....
        /*046c*/ 	.word	0x0500000f


	//   ....[83]....
        /*0470*/ 	.word	0x0500000f


	//   ....[84]....
        /*0474*/ 	.word	0x0500000f


	//   ....[85]....
        /*0478*/ 	.word	0x0500000f


	//   ....[86]....
        /*047c*/ 	.word	0x0500000f


	//   ....[87]....
        /*0480*/ 	.word	0x0500000f


	//   ....[88]....
        /*0484*/ 	.word	0x0500000f


	//   ....[89]....
        /*0488*/ 	.word	0x0500000f


	//   ....[90]....
        /*048c*/ 	.word	0x0500000f


	//   ....[91]....
        /*0490*/ 	.word	0x0500000f


	//   ....[92]....
        /*0494*/ 	.word	0x0500000f


	//   ....[93]....
        /*0498*/ 	.word	0x0500000f


	//   ....[94]....
        /*049c*/ 	.word	0x0500000f


	//----- nvinfo : EIATTR_COOP_GROUP_INSTR_OFFSETS
	.align		4
.L_319:
        /*04a0*/ 	.byte	0x04, 0x28
        /*04a2*/ 	.short	(.L_321 - .L_320)


	//   ....[0]....
.L_320:
        /*04a4*/ 	.word	0x00000060


	//   ....[1]....
        /*04a8*/ 	.word	0x000001c0


	//   ....[2]....
        /*04ac*/ 	.word	0x00000270


	//   ....[3]....
        /*04b0*/ 	.word	0x00000430


	//   ....[4]....
        /*04b4*/ 	.word	0x00000590


	//   ....[5]....
        /*04b8*/ 	.word	0x000006b0


	//   ....[6]....
        /*04bc*/ 	.word	0x00000810


	//   ....[7]....
        /*04c0*/ 	.word	0x00005820


	//   ....[8]....
        /*04c4*/ 	.word	0x00009690


	//   ....[9]....
        /*04c8*/ 	.word	0x000096b0


	//   ....[10]....
        /*04cc*/ 	.word	0x00009e80


	//   ....[11]....
        /*04d0*/ 	.word	0x00009ec0


	//   ....[12]....
        /*04d4*/ 	.word	0x0000bda0


	//   ....[13]....
        /*04d8*/ 	.word	0x0000bea0


	//   ....[14]....
        /*04dc*/ 	.word	0x0000c700


	//   ....[15]....
        /*04e0*/ 	.word	0x0000c7a0


	//   ....[16]....
        /*04e4*/ 	.word	0x0000dff0


	//   ....[17]....
        /*04e8*/ 	.word	0x0000e010


	//   ....[18]....
        /*04ec*/ 	.word	0x0000e500


	//   ....[19]....
        /*04f0*/ 	.word	0x0000e640


	//   ....[20]....
        /*04f4*/ 	.word	0x0000f810


	//   ....[21]....
        /*04f8*/ 	.word	0x0000fb50


	//   ....[22]....
        /*04fc*/ 	.word	0x0000fbe0


	//   ....[23]....
        /*0500*/ 	.word	0x0000fbf0


	//   ....[24]....
        /*0504*/ 	.word	0x00011880


	//   ....[25]....
        /*0508*/ 	.word	0x00011a20


	//   ....[26]....
        /*050c*/ 	.word	0x00011a50


	//   ....[27]....
        /*0510*/ 	.word	0x00011a80


	//   ....[28]....
        /*0514*/ 	.word	0x00011ac0


	//   ....[29]....
        /*0518*/ 	.word	0x00011b10


	//   ....[30]....
        /*051c*/ 	.word	0x00011b70


	//   ....[31]....
        /*0520*/ 	.word	0x00011d30


	//   ....[32]....
        /*0524*/ 	.word	0x00011d90


	//   ....[33]....
        /*0528*/ 	.word	0x00011dd0


	//   ....[34]....
        /*052c*/ 	.word	0x00011e10


	//   ....[35]....
        /*0530*/ 	.word	0x00011e40


	//   ....[36]....
        /*0534*/ 	.word	0x00011e70


	//   ....[37]....
        /*0538*/ 	.word	0x00011f10


	//   ....[38]....
        /*053c*/ 	.word	0x00011f70


	//   ....[39]....
        /*0540*/ 	.word	0x00012010


	//   ....[40]....
        /*0544*/ 	.word	0x00015880


	//   ....[41]....
        /*0548*/ 	.word	0x00015890


	//   ....[42]....
        /*054c*/ 	.word	0x00015980


	//   ....[43]....
        /*0550*/ 	.word	0x000159e0


	//   ....[44]....
        /*0554*/ 	.word	0x00015a20


	//   ....[45]....
        /*0558*/ 	.word	0x00015a60


	//   ....[46]....
        /*055c*/ 	.word	0x00015a90


	//   ....[47]....
        /*0560*/ 	.word	0x00015ac0


	//   ....[48]....
        /*0564*/ 	.word	0x00015c30


	//   ....[49]....
        /*0568*/ 	.word	0x00015c90


	//   ....[50]....
        /*056c*/ 	.word	0x00015cd0


	//   ....[51]....
        /*0570*/ 	.word	0x00015d10


	//   ....[52]....
        /*0574*/ 	.word	0x00015d40


	//   ....[53]....
        /*0578*/ 	.word	0x00015d70


	//   ....[54]....
        /*057c*/ 	.word	0x00015e30


	//   ....[55]....
        /*0580*/ 	.word	0x00015e50


	//   ....[56]....
        /*0584*/ 	.word	0x00015ec0


	//   ....[57]....
        /*0588*/ 	.word	0x00016530


	//   ....[58]....
        /*058c*/ 	.word	0x00016930


	//   ....[59]....
        /*0590*/ 	.word	0x000169e0


	//   ....[60]....
        /*0594*/ 	.word	0x00016a80


	//   ....[61]....
        /*0598*/ 	.word	0x00016b20


	//   ....[62]....
        /*059c*/ 	.word	0x00016bc0


	//   ....[63]....
        /*05a0*/ 	.word	0x00016c60


	//   ....[64]....
        /*05a4*/ 	.word	0x00016d00


	//   ....[65]....
        /*05a8*/ 	.word	0x00016da0


	//   ....[66]....
        /*05ac*/ 	.word	0x00016e40


	//   ....[67]....
        /*05b0*/ 	.word	0x00016f30


	//   ....[68]....
        /*05b4*/ 	.word	0x00016fd0


	//   ....[69]....
        /*05b8*/ 	.word	0x00017070


	//   ....[70]....
        /*05bc*/ 	.word	0x00017110


	//   ....[71]....
        /*05c0*/ 	.word	0x000171b0


	//   ....[72]....
        /*05c4*/ 	.word	0x00017250


	//   ....[73]....
        /*05c8*/ 	.word	0x000172f0


	//   ....[74]....
        /*05cc*/ 	.word	0x00017390


	//   ....[75]....
        /*05d0*/ 	.word	0x00017690


	//   ....[76]....
        /*05d4*/ 	.word	0x00017970


	//   ....[77]....
        /*05d8*/ 	.word	0x00017d60


	//   ....[78]....
        /*05dc*/ 	.word	0x00017df0


	//   ....[79]....
        /*05e0*/ 	.word	0x00017e90


	//   ....[80]....
        /*05e4*/ 	.word	0x00017f40


	//   ....[81]....
        /*05e8*/ 	.word	0x00017fc0


	//   ....[82]....
        /*05ec*/ 	.word	0x00018040


	//   ....[83]....
        /*05f0*/ 	.word	0x000180c0


	//   ....[84]....
        /*05f4*/ 	.word	0x00018140


	//   ....[85]....
        /*05f8*/ 	.word	0x000181d0


	//   ....[86]....
        /*05fc*/ 	.word	0x00018280


	//   ....[87]....
        /*0600*/ 	.word	0x00018300


	//   ....[88]....
        /*0604*/ 	.word	0x00018380


	//   ....[89]....
        /*0608*/ 	.word	0x00018400


	//   ....[90]....
        /*060c*/ 	.word	0x00018480


	//   ....[91]....
        /*0610*/ 	.word	0x000184f0


	//   ....[92]....
        /*0614*/ 	.word	0x00018590


	//   ....[93]....
        /*0618*/ 	.word	0x00018620


	//   ....[94]....
        /*061c*/ 	.word	0x00018740


	//----- nvinfo : EIATTR_REG_RECONFIG
	.align		4
.L_321:
        /*0620*/ 	.byte	0x01, 0x54
	.zero		2


	//----- nvinfo : EIATTR_SYSCALL_OFFSETS
	.align		4
        /*0624*/ 	.byte	0x04, 0x46
        /*0626*/ 	.short	(.L_323 - .L_322)


	//   ....[0]....
.L_322:
        /*0628*/ 	.word	0x00001810


	//   ....[1]....
        /*062c*/ 	.word	0x00001960


	//   ....[2]....
        /*0630*/ 	.word	0x00005a00


	//   ....[3]....
        /*0634*/ 	.word	0x00005ee0


	//   ....[4]....
        /*0638*/ 	.word	0x00013800


	//   ....[5]....
        /*063c*/ 	.word	0x00013930


	//   ....[6]....
        /*0640*/ 	.word	0x00013a30


	//----- nvinfo : EIATTR_MBARRIER_INSTR_OFFSETS
	.align		4
.L_323:
        /*0644*/ 	.byte	0x04, 0x39
        /*0646*/ 	.short	(.L_325 - .L_324)


	//   ....[0]....
.L_324:
        /*0648*/ 	.word	0x000002e0
        /*064c*/ 	.word	0x000000ff
        /*0650*/ 	.word	0x00016800
        /*0654*/ 	.short	0x0100
        /*0656*/ 	.byte	0x08
	.zero		1


	//   ....[1]....
        /*0658*/ 	.word	0x000002f0
        /*065c*/ 	.word	0x000000ff
        /*0660*/ 	.word	0x00016820
        /*0664*/ 	.short	0x0100
        /*0666*/ 	.byte	0x08
	.zero		1


	//   ....[2]....
        /*0668*/ 	.word	0x000003e0
        /*066c*/ 	.word	0x000000ff
        /*0670*/ 	.word	0x00016830
        /*0674*/ 	.short	0x0100
        /*0676*/ 	.byte	0x08
	.zero		1


	//   ....[3]....
        /*0678*/ 	.word	0x000003f0
        /*067c*/ 	.word	0x000000ff
        /*0680*/ 	.word	0x00016840
        /*0684*/ 	.short	0x0100
        /*0686*/ 	.byte	0x08
	.zero		1


	//   ....[4]....
        /*0688*/ 	.word	0x00000400
        /*068c*/ 	.word	0x000000ff
        /*0690*/ 	.word	0x00016838
        /*0694*/ 	.short	0x0100
        /*0696*/ 	.byte	0x08
	.zero		1


	//   ....[5]....
        /*0698*/ 	.word	0x00000410
        /*069c*/ 	.word	0x000000ff
        /*06a0*/ 	.word	0x00016848
        /*06a4*/ 	.short	0x0100
        /*06a6*/ 	.byte	0x08
	.zero		1


	//   ....[6]....
        /*06a8*/ 	.word	0x00000540
        /*06ac*/ 	.word	0x000000ff
        /*06b0*/ 	.word	0x00016850
        /*06b4*/ 	.short	0x0100
        /*06b6*/ 	.byte	0x08
	.zero		1


	//   ....[7]....
        /*06b8*/ 	.word	0x00000550
        /*06bc*/ 	.word	0x000000ff
        /*06c0*/ 	.word	0x00016860
        /*06c4*/ 	.short	0x0100
        /*06c6*/ 	.byte	0x08
	.zero		1


	//   ....[8]....
        /*06c8*/ 	.word	0x00000560
        /*06cc*/ 	.word	0x000000ff
        /*06d0*/ 	.word	0x00016858
        /*06d4*/ 	.short	0x0100
        /*06d6*/ 	.byte	0x08
	.zero		1


	//   ....[9]....
        /*06d8*/ 	.word	0x00000570
        /*06dc*/ 	.word	0x000000ff
        /*06e0*/ 	.word	0x00016868
        /*06e4*/ 	.short	0x0100
        /*06e6*/ 	.byte	0x08
	.zero		1


	//   ....[10]....
        /*06e8*/ 	.word	0x00000660
        /*06ec*/ 	.word	0x000000ff
        /*06f0*/ 	.word	0x00016870
        /*06f4*/ 	.short	0x0100
        /*06f6*/ 	.byte	0x06
	.zero		1


	//   ....[11]....
        /*06f8*/ 	.word	0x00000670
        /*06fc*/ 	.word	0x000000ff
        /*0700*/ 	.word	0x00016880
        /*0704*/ 	.short	0x0100
        /*0706*/ 	.byte	0x06
	.zero		1


	//   ....[12]....
        /*0708*/ 	.word	0x00000680
        /*070c*/ 	.word	0x000000ff
        /*0710*/ 	.word	0x00016878
        /*0714*/ 	.short	0x0100
        /*0716*/ 	.byte	0x06
	.zero		1


	//   ....[13]....
        /*0718*/ 	.word	0x00000690
        /*071c*/ 	.word	0x000000ff
        /*0720*/ 	.word	0x00016888
        /*0724*/ 	.short	0x0100
        /*0726*/ 	.byte	0x06
	.zero		1


	//   ....[14]....
        /*0728*/ 	.word	0x000007c0
        /*072c*/ 	.word	0x000000ff
        /*0730*/ 	.word	0x00016890
        /*0734*/ 	.short	0x0100
        /*0736*/ 	.byte	0x08
	.zero		1


	//   ....[15]....
        /*0738*/ 	.word	0x000007d0
        /*073c*/ 	.word	0x000000ff
        /*0740*/ 	.word	0x000168a0
        /*0744*/ 	.short	0x0100
        /*0746*/ 	.byte	0x08
	.zero		1


	//   ....[16]....
        /*0748*/ 	.word	0x000007e0
        /*074c*/ 	.word	0x000000ff
        /*0750*/ 	.word	0x00016898
        /*0754*/ 	.short	0x0100
        /*0756*/ 	.byte	0x08
	.zero		1


	//   ....[17]....
        /*0758*/ 	.word	0x000007f0
        /*075c*/ 	.word	0x000000ff
        /*0760*/ 	.word	0x000168a8
        /*0764*/ 	.short	0x0100
        /*0766*/ 	.byte	0x08
	.zero		1


	//   ....[18]....
        /*0768*/ 	.word	0x00000920
        /*076c*/ 	.word	0x000000ff
        /*0770*/ 	.word	0x000168b0
        /*0774*/ 	.short	0x0100
        /*0776*/ 	.byte	0x08
	.zero		1


	//   ....[19]....
        /*0778*/ 	.word	0x00000930
        /*077c*/ 	.word	0x000000ff
        /*0780*/ 	.word	0x000168c0
        /*0784*/ 	.short	0x0100
        /*0786*/ 	.byte	0x08
	.zero		1


	//   ....[20]....
        /*0788*/ 	.word	0x00000940
        /*078c*/ 	.word	0x000000ff
        /*0790*/ 	.word	0x000168b8
        /*0794*/ 	.short	0x0100
        /*0796*/ 	.byte	0x08
	.zero		1


	//   ....[21]....
        /*0798*/ 	.word	0x00000950
        /*079c*/ 	.word	0x000000ff
        /*07a0*/ 	.word	0x000168c8
        /*07a4*/ 	.short	0x0100
        /*07a6*/ 	.byte	0x08
	.zero		1


	//   ....[22]....
        /*07a8*/ 	.word	0x00002c00
        /*07ac*/ 	.word	0x0000004f
        /*07b0*/ 	.word	0x00016890
        /*07b4*/ 	.short	0x010a
        /*07b6*/ 	.byte	0x3f
	.zero		1


	//   ....[23]....
        /*07b8*/ 	.word	0x00003e20
        /*07bc*/ 	.word	0x0000004f
        /*07c0*/ 	.word	0x00016890
        /*07c4*/ 	.short	0x010a
        /*07c6*/ 	.byte	0x3f
	.zero		1


	//   ....[24]....
        /*07c8*/ 	.word	0x00004f20
        /*07cc*/ 	.word	0x0000004f
        /*07d0*/ 	.word	0x00016890
        /*07d4*/ 	.short	0x010a
        /*07d6*/ 	.byte	0x3f
	.zero		1


	//   ....[25]....
        /*07d8*/ 	.word	0x00005140
        /*07dc*/ 	.word	0x0000000c
        /*07e0*/ 	.word	0x00000000
        /*07e4*/ 	.short	0x0101
        /*07e6*/ 	.byte	0x3f
	.zero		1


	//   ....[26]....
        /*07e8*/ 	.word	0x00005180
        /*07ec*/ 	.word	0x0000004f
        /*07f0*/ 	.word	0x000168b0
        /*07f4*/ 	.short	0x010a
        /*07f6*/ 	.byte	0x3f
	.zero		1


	//   ....[27]....
        /*07f8*/ 	.word	0x00005560
        /*07fc*/ 	.word	0x0000004f
        /*0800*/ 	.word	0x00000000
        /*0804*/ 	.short	0x0101
        /*0806*/ 	.byte	0x3f
	.zero		1


	//   ....[28]....
        /*0808*/ 	.word	0x00005aa0
        /*080c*/ 	.word	0x00000002
        /*0810*/ 	.word	0x00016800
        /*0814*/ 	.short	0x010a
        /*0816*/ 	.byte	0x3f
	.zero		1


	//   ....[29]....
        /*0818*/ 	.word	0x00005af0
        /*081c*/ 	.word	0x00000002
        /*0820*/ 	.word	0x00016800
        /*0824*/ 	.short	0x010a
        /*0826*/ 	.byte	0x3f
	.zero		1


	//   ....[30]....
        /*0828*/ 	.word	0x00006820
        /*082c*/ 	.word	0x00000002
        /*0830*/ 	.word	0x00016800
        /*0834*/ 	.short	0x010a
        /*0836*/ 	.byte	0x3f
	.zero		1


	//   ....[31]....
        /*0838*/ 	.word	0x00007c80
        /*083c*/ 	.word	0x00000002
        /*0840*/ 	.word	0x00016800
        /*0844*/ 	.short	0x010a
        /*0846*/ 	.byte	0x3f
	.zero		1


	//   ....[32]....
        /*0848*/ 	.word	0x00008c20
        /*084c*/ 	.word	0x00000004
        /*0850*/ 	.word	0x00016830
        /*0854*/ 	.short	0x010a
        /*0856*/ 	.byte	0x3f
	.zero		1


	//   ....[33]....
        /*0858*/ 	.word	0x00008cd0
        /*085c*/ 	.word	0x00000004
        /*0860*/ 	.word	0x00016830
        /*0864*/ 	.short	0x010a
        /*0866*/ 	.byte	0x3f
	.zero		1


	//   ....[34]....
        /*0868*/ 	.word	0x0000a470
        /*086c*/ 	.word	0x00000004
        /*0870*/ 	.word	0x00000000
        /*0874*/ 	.short	0x0101
        /*0876*/ 	.byte	0x3f
	.zero		1


	//   ....[35]....
        /*0878*/ 	.word	0x0000b060
        /*087c*/ 	.word	0x00000000
        /*0880*/ 	.word	0x00016830
        /*0884*/ 	.short	0x010a
        /*0886*/ 	.byte	0x3f
	.zero		1


	//   ....[36]....
        /*0888*/ 	.word	0x0000b0b0
        /*088c*/ 	.word	0x00000000
        /*0890*/ 	.word	0x00016830
        /*0894*/ 	.short	0x010a
        /*0896*/ 	.byte	0x3f
	.zero		1


	//   ....[37]....
        /*0898*/ 	.word	0x0000b3d0
        /*089c*/ 	.word	0x00000003
        /*08a0*/ 	.word	0x00016850
        /*08a4*/ 	.short	0x010a
        /*08a6*/ 	.byte	0x3f
	.zero		1


	//   ....[38]....
        /*08a8*/ 	.word	0x0000b410
        /*08ac*/ 	.word	0x00000003
        /*08b0*/ 	.word	0x00016850
        /*08b4*/ 	.short	0x010a
        /*08b6*/ 	.byte	0x3f
	.zero		1


	//   ....[39]....
        /*08b8*/ 	.word	0x0000ce20
        /*08bc*/ 	.word	0x0000001b
        /*08c0*/ 	.word	0x00000000
        /*08c4*/ 	.short	0x0101
        /*08c6*/ 	.byte	0x3f
	.zero		1


	//   ....[40]....
        /*08c8*/ 	.word	0x0000cf20
        /*08cc*/ 	.word	0x0000002b
        /*08d0*/ 	.word	0x00000000
        /*08d4*/ 	.short	0x0101
        /*08d6*/ 	.byte	0x3f
	.zero		1


	//   ....[41]....
        /*08d8*/ 	.word	0x0000d8a0
        /*08dc*/ 	.word	0x00000000
        /*08e0*/ 	.word	0x00016830
        /*08e4*/ 	.short	0x010a
        /*08e6*/ 	.byte	0x3f
	.zero		1


	//   ....[42]....
        /*08e8*/ 	.word	0x0000d8f0
        /*08ec*/ 	.word	0x00000000
        /*08f0*/ 	.word	0x00016830
        /*08f4*/ 	.short	0x010a
        /*08f6*/ 	.byte	0x3f
	.zero		1


	//   ....[43]....
        /*08f8*/ 	.word	0x0000dc10
        /*08fc*/ 	.word	0x00000003
        /*0900*/ 	.word	0x00016850
        /*0904*/ 	.short	0x010a
        /*0906*/ 	.byte	0x3f
	.zero		1


	//   ....[44]....
        /*0908*/ 	.word	0x0000dc50
        /*090c*/ 	.word	0x00000003
        /*0910*/ 	.word	0x00016850
        /*0914*/ 	.short	0x010a
        /*0916*/ 	.byte	0x3f
	.zero		1


	//   ....[45]....
        /*0918*/ 	.word	0x0000ed80
        /*091c*/ 	.word	0x0000002f
        /*0920*/ 	.word	0x00000000
        /*0924*/ 	.short	0x0101
        /*0926*/ 	.byte	0x3f
	.zero		1


	//   ....[46]....
        /*0928*/ 	.word	0x0000eed0
        /*092c*/ 	.word	0x0000002f
        /*0930*/ 	.word	0x00000000
        /*0934*/ 	.short	0x0101
        /*0936*/ 	.byte	0x3f
	.zero		1


	//   ....[47]....
        /*0938*/ 	.word	0x0000f700
        /*093c*/ 	.word	0x0000000d
        /*0940*/ 	.word	0x00016850
        /*0944*/ 	.short	0x010a
        /*0946*/ 	.byte	0x3f
	.zero		1


	//   ....[48]....
        /*0948*/ 	.word	0x0000f770
        /*094c*/ 	.word	0x0000000d
        /*0950*/ 	.word	0x00016850
        /*0954*/ 	.short	0x010a
        /*0956*/ 	.byte	0x3f
	.zero		1


	//   ....[49]....
        /*0958*/ 	.word	0x0000fd40
        /*095c*/ 	.word	0x00000008
        /*0960*/ 	.word	0x00000000
        /*0964*/ 	.short	0x0101
        /*0966*/ 	.byte	0x3f
	.zero		1


	//   ....[50]....
        /*0968*/ 	.word	0x00010b20
        /*096c*/ 	.word	0x00000000
        /*0970*/ 	.word	0x00000000
        /*0974*/ 	.short	0x0101
        /*0976*/ 	.byte	0x3f
	.zero		1


	//   ....[51]....
        /*0978*/ 	.word	0x00012d20
        /*097c*/ 	.word	0x00000006
        /*0980*/ 	.word	0x00016820
        /*0984*/ 	.short	0x010a
        /*0986*/ 	.byte	0x3f
	.zero		1


	//   ....[52]....
        /*0988*/ 	.word	0x00012d90
        /*098c*/ 	.word	0x00000005
        /*0990*/ 	.word	0x000168a0
        /*0994*/ 	.short	0x010a
        /*0996*/ 	.byte	0x3f
	.zero		1


	//   ....[53]....
        /*0998*/ 	.word	0x00012f40
        /*099c*/ 	.word	0x00000005
        /*09a0*/ 	.word	0x000168c0
        /*09a4*/ 	.short	0x010a
        /*09a6*/ 	.byte	0x3f
	.zero		1


	//   ....[54]....
        /*09a8*/ 	.word	0x000131b0
        /*09ac*/ 	.word	0x0000000a
        /*09b0*/ 	.word	0x000168a0
        /*09b4*/ 	.short	0x010a
        /*09b6*/ 	.byte	0x3f
	.zero		1


	//   ....[55]....
        /*09b8*/ 	.word	0x00013350
        /*09bc*/ 	.word	0x0000000a
        /*09c0*/ 	.word	0x000168c0
        /*09c4*/ 	.short	0x010a
        /*09c6*/ 	.byte	0x3f
	.zero		1


	//   ....[56]....
        /*09c8*/ 	.word	0x00013ee0
        /*09cc*/ 	.word	0x00000005
        /*09d0*/ 	.word	0x00016840
        /*09d4*/ 	.short	0x010a
        /*09d6*/ 	.byte	0x3f
	.zero		1


	//   ....[57]....
        /*09d8*/ 	.word	0x00014230
        /*09dc*/ 	.word	0x0000001b
        /*09e0*/ 	.word	0x00016820
        /*09e4*/ 	.short	0x010a
        /*09e6*/ 	.byte	0x3f
	.zero		1


	//   ....[58]....
        /*09e8*/ 	.word	0x00014500
        /*09ec*/ 	.word	0x00000003
        /*09f0*/ 	.word	0x00016840
        /*09f4*/ 	.short	0x010a
        /*09f6*/ 	.byte	0x3f
	.zero		1


	//   ....[59]....
        /*09f8*/ 	.word	0x000146e0
        /*09fc*/ 	.word	0x00000002
        /*0a00*/ 	.word	0x00000060
        /*0a04*/ 	.short	0x010a
        /*0a06*/ 	.byte	0x3f
	.zero		1


	//   ....[60]....
        /*0a08*/ 	.word	0x00014b50
        /*0a0c*/ 	.word	0x00000003
        /*0a10*/ 	.word	0x00016840
        /*0a14*/ 	.short	0x010a
        /*0a16*/ 	.byte	0x3f
	.zero		1


	//   ....[61]....
        /*0a18*/ 	.word	0x00014d30
        /*0a1c*/ 	.word	0x00000003
        /*0a20*/ 	.word	0x00000060
        /*0a24*/ 	.short	0x010a
        /*0a26*/ 	.byte	0x3f
	.zero		1


	//   ....[62]....
        /*0a28*/ 	.word	0x000150f0
        /*0a2c*/ 	.word	0x00000002
        /*0a30*/ 	.word	0x00016840
        /*0a34*/ 	.short	0x010a
        /*0a36*/ 	.byte	0x3f
	.zero		1


	//   ....[63]....
        /*0a38*/ 	.word	0x000152e0
        /*0a3c*/ 	.word	0x00000002
        /*0a40*/ 	.word	0x00000060
        /*0a44*/ 	.short	0x010a
        /*0a46*/ 	.byte	0x3f
	.zero		1


	//   ....[64]....
        /*0a48*/ 	.word	0x00015630
        /*0a4c*/ 	.word	0x00000003
        /*0a50*/ 	.word	0x00016860
        /*0a54*/ 	.short	0x010a
        /*0a56*/ 	.byte	0x3f
	.zero		1


	//   ....[65]....
        /*0a58*/ 	.word	0x000164b0
        /*0a5c*/ 	.word	0x00000009
        /*0a60*/ 	.word	0x00016820
        /*0a64*/ 	.short	0x010a
        /*0a66*/ 	.byte	0x3f
	.zero		1


	//   ....[66]....
        /*0a68*/ 	.word	0x00016640
        /*0a6c*/ 	.word	0x00000007
        /*0a70*/ 	.word	0x00000000
        /*0a74*/ 	.short	0x010a
        /*0a76*/ 	.byte	0x3f
	.zero		1


	//   ....[67]....
        /*0a78*/ 	.word	0x000166b0
        /*0a7c*/ 	.word	0x00000003
        /*0a80*/ 	.word	0x00000000
        /*0a84*/ 	.short	0x010a
        /*0a86*/ 	.byte	0x3f
	.zero		1


	//   ....[68]....
        /*0a88*/ 	.word	0x00016710
        /*0a8c*/ 	.word	0x00000005
        /*0a90*/ 	.word	0x00000000
        /*0a94*/ 	.short	0x010a
        /*0a96*/ 	.byte	0x3f
	.zero		1


	//   ....[69]....
        /*0a98*/ 	.word	0x00016740
        /*0a9c*/ 	.word	0x00000003
        /*0aa0*/ 	.word	0x00000000
        /*0aa4*/ 	.short	0x010a
        /*0aa6*/ 	.byte	0x3f
	.zero		1


	//   ....[70]....
        /*0aa8*/ 	.word	0x000167a0
        /*0aac*/ 	.word	0x0000004f
        /*0ab0*/ 	.word	0x00016890
        /*0ab4*/ 	.short	0x010a
        /*0ab6*/ 	.byte	0x3f
	.zero		1


	//   ....[71]....
        /*0ab8*/ 	.word	0x000167f0
        /*0abc*/ 	.word	0x0000004f
        /*0ac0*/ 	.word	0x00016890
        /*0ac4*/ 	.short	0x010a
        /*0ac6*/ 	.byte	0x3f
	.zero		1


	//   ....[72]....
        /*0ac8*/ 	.word	0x00016840
        /*0acc*/ 	.word	0x0000004f
        /*0ad0*/ 	.word	0x00016890
        /*0ad4*/ 	.short	0x010a
        /*0ad6*/ 	.byte	0x3f
	.zero		1


	//   ....[73]....
        /*0ad8*/ 	.word	0x00016890
        /*0adc*/ 	.word	0x0000004f
        /*0ae0*/ 	.word	0x000168b0
        /*0ae4*/ 	.short	0x010a
        /*0ae6*/ 	.byte	0x3f
	.zero		1


	//   ....[74]....
        /*0ae8*/ 	.word	0x00016e80
        /*0aec*/ 	.word	0x00000002
        /*0af0*/ 	.word	0x00016800
        /*0af4*/ 	.short	0x010a
        /*0af6*/ 	.byte	0x3f
	.zero		1


	//   ....[75]....
        /*0af8*/ 	.word	0x000173d0
        /*0afc*/ 	.word	0x00000002
        /*0b00*/ 	.word	0x00016800
        /*0b04*/ 	.short	0x010a
        /*0b06*/ 	.byte	0x3f
	.zero		1


	//   ....[76]....
        /*0b08*/ 	.word	0x00017420
        /*0b0c*/ 	.word	0x00000004
        /*0b10*/ 	.word	0x00016830
        /*0b14*/ 	.short	0x010a
        /*0b16*/ 	.byte	0x3f
	.zero		1


	//   ....[77]....
        /*0b18*/ 	.word	0x00017470
        /*0b1c*/ 	.word	0x00000000
        /*0b20*/ 	.word	0x00016830
        /*0b24*/ 	.short	0x010a
        /*0b26*/ 	.byte	0x3f
	.zero		1


	//   ....[78]....
        /*0b28*/ 	.word	0x000174c0
        /*0b2c*/ 	.word	0x00000003
        /*0b30*/ 	.word	0x00016850
        /*0b34*/ 	.short	0x010a
        /*0b36*/ 	.byte	0x3f
	.zero		1


	//   ....[79]....
        /*0b38*/ 	.word	0x00017510
        /*0b3c*/ 	.word	0x00000000
        /*0b40*/ 	.word	0x00016830
        /*0b44*/ 	.short	0x010a
        /*0b46*/ 	.byte	0x3f
	.zero		1


	//   ....[80]....
        /*0b48*/ 	.word	0x00017560
        /*0b4c*/ 	.word	0x00000003
        /*0b50*/ 	.word	0x00016850
        /*0b54*/ 	.short	0x010a
        /*0b56*/ 	.byte	0x3f
	.zero		1


	//   ....[81]....
        /*0b58*/ 	.word	0x000175b0
        /*0b5c*/ 	.word	0x0000000d
        /*0b60*/ 	.word	0x00016850
        /*0b64*/ 	.short	0x010a
        /*0b66*/ 	.byte	0x3f
	.zero		1


	//   ....[82]....
        /*0b68*/ 	.word	0x00017750
        /*0b6c*/ 	.word	0x00000006
        /*0b70*/ 	.word	0x00016820
        /*0b74*/ 	.short	0x010a
        /*0b76*/ 	.byte	0x3f
	.zero		1


	//   ....[83]....
        /*0b78*/ 	.word	0x000177a0
        /*0b7c*/ 	.word	0x00000005
        /*0b80*/ 	.word	0x000168a0
        /*0b84*/ 	.short	0x010a
        /*0b86*/ 	.byte	0x3f
	.zero		1


	//   ....[84]....
        /*0b88*/ 	.word	0x000177f0
        /*0b8c*/ 	.word	0x00000005
        /*0b90*/ 	.word	0x000168c0
        /*0b94*/ 	.short	0x010a
        /*0b96*/ 	.byte	0x3f
	.zero		1


	//   ....[85]....
        /*0b98*/ 	.word	0x00017840
        /*0b9c*/ 	.word	0x0000000a
        /*0ba0*/ 	.word	0x000168a0
        /*0ba4*/ 	.short	0x010a
        /*0ba6*/ 	.byte	0x3f
	.zero		1


	//   ....[86]....
        /*0ba8*/ 	.word	0x00017890
        /*0bac*/ 	.word	0x0000000a
        /*0bb0*/ 	.word	0x000168c0
        /*0bb4*/ 	.short	0x010a
        /*0bb6*/ 	.byte	0x3f
	.zero		1


	//   ....[87]....
        /*0bb8*/ 	.word	0x00017a30
        /*0bbc*/ 	.word	0x00000005
        /*0bc0*/ 	.word	0x00016840
        /*0bc4*/ 	.short	0x010a
        /*0bc6*/ 	.byte	0x3f
	.zero		1


	//   ....[88]....
        /*0bc8*/ 	.word	0x00017a80
        /*0bcc*/ 	.word	0x0000001b
        /*0bd0*/ 	.word	0x00016820
        /*0bd4*/ 	.short	0x010a
        /*0bd6*/ 	.byte	0x3f
	.zero		1


	//   ....[89]....
        /*0bd8*/ 	.word	0x00017ad0
        /*0bdc*/ 	.word	0x00000003
        /*0be0*/ 	.word	0x00016840
        /*0be4*/ 	.short	0x010a
        /*0be6*/ 	.byte	0x3f
	.zero		1


	//   ....[90]....
        /*0be8*/ 	.word	0x00017b20
        /*0bec*/ 	.word	0x00000002
        /*0bf0*/ 	.word	0x00000060
        /*0bf4*/ 	.short	0x010a
        /*0bf6*/ 	.byte	0x3f
	.zero		1


	//   ....[91]....
        /*0bf8*/ 	.word	0x00017b70
        /*0bfc*/ 	.word	0x00000003
        /*0c00*/ 	.word	0x00016840
        /*0c04*/ 	.short	0x010a
        /*0c06*/ 	.byte	0x3f
	.zero		1


	//   ....[92]....
        /*0c08*/ 	.word	0x00017bc0
        /*0c0c*/ 	.word	0x00000003
        /*0c10*/ 	.word	0x00000060
        /*0c14*/ 	.short	0x010a
        /*0c16*/ 	.byte	0x3f
	.zero		1


	//   ....[93]....
        /*0c18*/ 	.word	0x00017c10
        /*0c1c*/ 	.word	0x00000002
        /*0c20*/ 	.word	0x00016840
        /*0c24*/ 	.short	0x010a
        /*0c26*/ 	.byte	0x3f
	.zero		1


	//   ....[94]....
        /*0c28*/ 	.word	0x00017c60
        /*0c2c*/ 	.word	0x00000002
        /*0c30*/ 	.word	0x00000060
        /*0c34*/ 	.short	0x010a
        /*0c36*/ 	.byte	0x3f
	.zero		1


	//   ....[95]....
        /*0c38*/ 	.word	0x00017cb0
        /*0c3c*/ 	.word	0x00000003
        /*0c40*/ 	.word	0x00016860
        /*0c44*/ 	.short	0x010a
        /*0c46*/ 	.byte	0x3f
	.zero		1


	//   ....[96]....
        /*0c48*/ 	.word	0x00018660
        /*0c4c*/ 	.word	0x00000009
        /*0c50*/ 	.word	0x00016820
        /*0c54*/ 	.short	0x010a
        /*0c56*/ 	.byte	0x3f
	.zero		1


	//   ....[97]....
        /*0c58*/ 	.word	0x00018800
        /*0c5c*/ 	.word	0x00000007
        /*0c60*/ 	.word	0x00000000
        /*0c64*/ 	.short	0x010a
        /*0c66*/ 	.byte	0x3f
	.zero		1


	//   ....[98]....
        /*0c68*/ 	.word	0x00018850
        /*0c6c*/ 	.word	0x00000003
        /*0c70*/ 	.word	0x00000000
        /*0c74*/ 	.short	0x010a
        /*0c76*/ 	.byte	0x3f
	.zero		1


	//   ....[99]....
        /*0c78*/ 	.word	0x000188a0
        /*0c7c*/ 	.word	0x00000005
        /*0c80*/ 	.word	0x00000000
        /*0c84*/ 	.short	0x010a
        /*0c86*/ 	.byte	0x3f
	.zero		1


	//----- nvinfo : EIATTR_NUM_MBARRIERS
	.align		4
.L_325:
        /*0c88*/ 	.byte	0x03, 0x38
        /*0c8a*/ 	.short	0x0016


	//----- nvinfo : EIATTR_EXIT_INSTR_OFFSETS
	.align		4
        /*0c8c*/ 	.byte	0x04, 0x1c
        /*0c8e*/ 	.short	(.L_327 - .L_326)


	//   ....[0]....
.L_326:
        /*0c90*/ 	.word	0x00016790


	//----- nvinfo : EIATTR_MAX_THREADS
	.align		4
.L_327:
        /*0c94*/ 	.byte	0x04, 0x05
        /*0c96*/ 	.short	(.L_329 - .L_328)
.L_328:
        /*0c98*/ 	.word	0x00000200
        /*0c9c*/ 	.word	0x00000001
        /*0ca0*/ 	.word	0x00000001


	//----- nvinfo : EIATTR_CRS_STACK_SIZE
	.align		4
.L_329:
        /*0ca4*/ 	.byte	0x04, 0x1e
        /*0ca6*/ 	.short	(.L_331 - .L_330)
.L_330:
        /*0ca8*/ 	.word	0x00000000


	//----- nvinfo : EIATTR_CBANK_PARAM_SIZE
	.align		4
.L_331:
        /*0cac*/ 	.byte	0x03, 0x19
        /*0cae*/ 	.short	0x0a70


	//----- nvinfo : EIATTR_PARAM_CBANK
	.align		4
        /*0cb0*/ 	.byte	0x04, 0x0a
        /*0cb2*/ 	.short	(.L_333 - .L_332)
	.align		4
.L_332:
        /*0cb4*/ 	.word	index@(.nv.constant0._ZN7cutlass13device_kernelIN5flash11enable_sm90INS1_16FlashAttnFwdSm90INS1_25CollectiveMainloopFwdSm90ILi2EN4cute5tupleIJNS5_1CILi1EEES8_S8_EEENS6_IJNS7_ILi192EEENS7_ILi128EEENS7_ILi64EEEEEELi64ENS_6half_tEfNS_4arch4Sm90ELb1ELb0ELb0ELb1ELb0ELb1ELb0ELb1ELb1ELb0ELb0ELb0EEENS1_21CollectiveEpilogueFwdINS6_IJSA_SC_SB_EEES9_SE_SG_Li384ELb1ELb0ELb0ELb0EEENS1_36VarlenDynamicPersistentTileSchedulerILi192ELi128ELi384ELi32ELb0ELb0ELb1ELb1ELb1ELb1EEEEEEEEEvNT_6ParamsE)
        /*0cb8*/ 	.short	0x0210
        /*0cba*/ 	.short	0x0a70


	//----- nvinfo : EIATTR_SW_WAR
	.align		4
.L_333:
        /*0cbc*/ 	.byte	0x04, 0x36
        /*0cbe*/ 	.short	(.L_335 - .L_334)
.L_334:
        /*0cc0*/ 	.word	0x00000008
.L_335:


//--------------------- .nv.callgraph             --------------------------
	.section	.nv.callgraph,"",@"SHT_CUDA_CALLGRAPH"
	.align	4
	.sectionentsize	8
	.align		4
        /*0000*/ 	.word	0x00000000
	.align		4
        /*0004*/ 	.word	0xffffffff
	.align		4
        /*0008*/ 	.word	index@(_ZN7cutlass13device_kernelIN5flash11enable_sm90INS1_16FlashAttnFwdSm90INS1_25CollectiveMainloopFwdSm90ILi2EN4cute5tupleIJNS5_1CILi1EEES8_S8_EEENS6_IJNS7_ILi192EEESA_NS7_ILi64EEEEEELi64ENS_6half_tEfNS_4arch4Sm90ELb0ELb0ELb0ELb0ELb0ELb0ELb0ELb0ELb1ELb0ELb0ELb0EEENS1_21CollectiveEpilogueFwdINS6_IJSA_SB_SA_EEES9_SD_SF_Li384ELb0ELb0ELb0ELb0EEENS1_29StaticPersistentTileSchedulerILb0EEEEEEEEEvNT_6ParamsE)
	.align		4
        /*000c*/ 	.word	index@(__assertfail)
	.align		4
        /*0010*/ 	.word	index@(_ZN7cutlass13device_kernelIN5flash11enable_sm90INS1_16FlashAttnFwdSm90INS1_25CollectiveMainloopFwdSm90ILi2EN4cute5tupleIJNS5_1CILi1EEES8_S8_EEENS6_IJNS7_ILi192EEESA_NS7_ILi64EEEEEELi64ENS_6half_tEfNS_4arch4Sm90ELb0ELb0ELb0ELb1ELb0ELb0ELb0ELb0ELb1ELb0ELb0ELb0EEENS1_21CollectiveEpilogueFwdINS6_IJSA_SB_SA_EEES9_SD_SF_Li384ELb1ELb0ELb0ELb0EEENS1_36VarlenDynamicPersistentTileSchedulerILi192ELi192ELi384ELi32ELb0ELb0ELb1ELb0ELb1ELb1EEEEEEEEEvNT_6ParamsE)
	.align		4
        /*0014*/ 	.word	index@(__assertfail)
	.align		4
        /*0018*/ 	.word	index@(_ZN7cutlass13device_kernelIN5flash11enable_sm90INS1_16FlashAttnFwdSm90INS1_25CollectiveMainloopFwdSm90ILi2EN4cute5tupleIJNS5_1CILi1EEES8_S8_EEENS6_IJNS7_ILi192EEESA_NS7_ILi64EEEEEELi64ENS_6half_tEfNS_4arch4Sm90ELb0ELb0ELb0ELb1ELb0ELb1ELb0ELb0ELb1ELb0ELb0ELb0EEENS1_21CollectiveEpilogueFwdINS6_IJSA_SB_SA_EEES9_SD_SF_Li384ELb1ELb0ELb0ELb0EEENS1_36VarlenDynamicPersistentTileSchedulerILi192ELi192ELi384ELi32ELb0ELb0ELb1ELb0ELb1ELb1EEEEEEEEEvNT_6ParamsE)
	.align		4
        /*001c*/ 	.word	index@(__assertfail)
	.align		4
        /*0020*/ 	.word	index@(_ZN7cutlass13device_kernelIN5flash11enable_sm90INS1_16FlashAttnFwdSm90INS1_25CollectiveMainloopFwdSm90ILi2EN4cute5tupleIJNS5_1CILi1EEES8_S8_EEENS6_IJNS7_ILi192EEENS7_ILi128EEENS7_ILi64EEEEEELi64ENS_6half_tEfNS_4arch4Sm90ELb0ELb1ELb0ELb0ELb0ELb0ELb0ELb1ELb1ELb0ELb0ELb0EEENS1_21CollectiveEpilogueFwdINS6_IJSA_SC_SB_EEES9_SE_SG_Li384ELb0ELb0ELb0ELb0EEENS1_30DynamicPersistentTileSchedulerILi384ELi32ELb0ELb0ELb1EEEEEEEEEvNT_6ParamsE)
	.align		4
        /*0024*/ 	.word	index@(__assertfail)
	.align		4
        /*0028*/ 	.word	index@(_ZN7cutlass13device_kernelIN5flash11enable_sm90INS1_16FlashAttnFwdSm90INS1_25CollectiveMainloopFwdSm90ILi2EN4cute5tupleIJNS5_1CILi1EEES8_S8_EEENS6_IJNS7_ILi192EEENS7_ILi128EEENS7_ILi64EEEEEELi64ENS_6half_tEfNS_4arch4Sm90ELb0ELb1ELb0ELb1ELb0ELb0ELb0ELb1ELb1ELb0ELb0ELb0EEENS1_21CollectiveEpilogueFwdINS6_IJSA_SC_SB_EEES9_SE_SG_Li384ELb1ELb0ELb0ELb0EEENS1_36VarlenDynamicPersistentTileSchedulerILi192ELi128ELi384ELi32ELb0ELb0ELb1ELb1ELb0ELb1EEEEEEEEEvNT_6ParamsE)
	.align		4
        /*002c*/ 	.word	index@(__assertfail)
	.align		4
        /*0030*/ 	.word	index@(_ZN7cutlass13device_kernelIN5flash11enable_sm90INS1_16FlashAttnFwdSm90INS1_25CollectiveMainloopFwdSm90ILi2EN4cute5tupleIJNS5_1CILi1EEES8_S8_EEENS6_IJNS7_ILi192EEENS7_ILi128EEENS7_ILi64EEEEEELi64ENS_6half_tEfNS_4arch4Sm90ELb0ELb1ELb0ELb1ELb0ELb1ELb0ELb1ELb1ELb0ELb0ELb0EEENS1_21CollectiveEpilogueFwdINS6_IJSA_SC_SB_EEES9_SE_SG_Li384ELb1ELb0ELb0ELb0EEENS1_36VarlenDynamicPersistentTileSchedulerILi192ELi128ELi384ELi32ELb0ELb0ELb1ELb1ELb0ELb1EEEEEEEEEvNT_6ParamsE)
	.align		4
        /*0034*/ 	.word	index@(__assertfail)
	.align		4
        /*0038*/ 	.word	index@(_ZN7cutlass13device_kernelIN5flash11enable_sm90INS1_16FlashAttnFwdSm90INS1_25CollectiveMainloopFwdSm90ILi2EN4cute5tupleIJNS5_1CILi1EEES8_S8_EEENS6_IJNS7_ILi192EEENS7_ILi128EEENS7_ILi64EEEEEELi64ENS_6half_tEfNS_4arch4Sm90ELb1ELb0ELb0ELb0ELb0ELb0ELb0ELb1ELb1ELb0ELb0ELb0EEENS1_21CollectiveEpilogueFwdINS6_IJSA_SC_SB_EEES9_SE_SG_Li384ELb0ELb0ELb0ELb0EEENS1_30DynamicPersistentTileSchedulerILi384ELi32ELb0ELb0ELb1EEEEEEEEEvNT_6ParamsE)
	.align		4
        /*003c*/ 	.word	index@(__assertfail)
	.align		4
        /*0040*/ 	.word	index@(_ZN7cutlass13device_kernelIN5flash11enable_sm90INS1_16FlashAttnFwdSm90INS1_25CollectiveMainloopFwdSm90ILi2EN4cute5tupleIJNS5_1CILi1EEES8_S8_EEENS6_IJNS7_ILi192EEENS7_ILi128EEENS7_ILi64EEEEEELi64ENS_6half_tEfNS_4arch4Sm90ELb1ELb0ELb0ELb1ELb0ELb0ELb0ELb1ELb1ELb0ELb0ELb0EEENS1_21CollectiveEpilogueFwdINS6_IJSA_SC_SB_EEES9_SE_SG_Li384ELb1ELb0ELb0ELb0EEENS1_36VarlenDynamicPersistentTileSchedulerILi192ELi128ELi384ELi32ELb0ELb0ELb1ELb1ELb1ELb1EEEEEEEEEvNT_6ParamsE)
	.align		4
        /*0044*/ 	.word	index@(__assertfail)
	.align		4
        /*0048*/ 	.word	index@(_ZN7cutlass13device_kernelIN5flash11enable_sm90INS1_16FlashAttnFwdSm90INS1_25CollectiveMainloopFwdSm90ILi2EN4cute5tupleIJNS5_1CILi1EEES8_S8_EEENS6_IJNS7_ILi192EEENS7_ILi128EEENS7_ILi64EEEEEELi64ENS_6half_tEfNS_4arch4Sm90ELb1ELb0ELb0ELb1ELb0ELb1ELb0ELb1ELb1ELb0ELb0ELb0EEENS1_21CollectiveEpilogueFwdINS6_IJSA_SC_SB_EEES9_SE_SG_Li384ELb1ELb0ELb0ELb0EEENS1_36VarlenDynamicPersistentTileSchedulerILi192ELi128ELi384ELi32ELb0ELb0ELb1ELb1ELb1ELb1EEEEEEEEEvNT_6ParamsE)
	.align		4
        /*004c*/ 	.word	index@(__assertfail)
	.align		4
        /*0050*/ 	.word	0x00000000
	.align		4
        /*0054*/ 	.word	0xfffffffe
	.align		4
        /*0058*/ 	.word	0x00000000
	.align		4
        /*005c*/ 	.word	0xfffffffd
	.align		4
        /*0060*/ 	.word	0x00000000
	.align		4
        /*0064*/ 	.word	0xfffffffc


//--------------------- .nv.constant4             --------------------------
	.section	.nv.constant4,"a",@progbits
	.align	8
	.align		8
.nv.constant4:
        /*0000*/ 	.dword	__assertfail
	.align		8
        /*0008*/ 	.dword	__unnamed_1
	.align		8
        /*0010*/ 	.dword	__unnamed_2
	.align		8
        /*0018*/ 	.dword	__unnamed_3
	.align		8
        /*0020*/ 	.dword	__unnamed_4
	.align		8
        /*0028*/ 	.dword	__unnamed_5
	.align		8
        /*0030*/ 	.dword	__unnamed_6
	.align		8
        /*0038*/ 	.dword	__unnamed_7
	.align		8
        /*0040*/ 	.dword	__unnamed_8
	.align		8
        /*0048*/ 	.dword	__unnamed_9
	.align		8
        /*0050*/ 	.dword	_ZN65_INTERNAL_93c7e9e2_29_flash_fwd_hdim64_fp16_sm90_cu_93b96ec2_39174cuda3std3__45__cpo5beginE
	.align		8
        /*0058*/ 	.dword	_ZN65_INTERNAL_93c7e9e2_29_flash_fwd_hdim64_fp16_sm90_cu_93b96ec2_39174cuda3std3__45__cpo3endE
	.align		8
        /*0060*/ 	.dword	_ZN65_INTERNAL_93c7e9e2_29_flash_fwd_hdim64_fp16_sm90_cu_93b96ec2_39174cuda3std3__45__cpo6cbeginE
	.align		8
        /*0068*/ 	.dword	_ZN65_INTERNAL_93c7e9e2_29_flash_fwd_hdim64_fp16_sm90_cu_93b96ec2_39174cuda3std3__45__cpo4cendE
	.align		8
        /*0070*/ 	.dword	_ZN65_INTERNAL_93c7e9e2_29_flash_fwd_hdim64_fp16_sm90_cu_93b96ec2_39174cuda3std3__467_GLOBAL__N__93c7e9e2_29_flash_fwd_hdim64_fp16_sm90_cu_93b96ec2_39176ignoreE
	.align		8
        /*0078*/ 	.dword	_ZN65_INTERNAL_93c7e9e2_29_flash_fwd_hdim64_fp16_sm90_cu_93b96ec2_39174cuda3std3__419piecewise_constructE
	.align		8
        /*0080*/ 	.dword	_ZN65_INTERNAL_93c7e9e2_29_flash_fwd_hdim64_fp16_sm90_cu_93b96ec2_39174cuda3std3__48in_placeE
	.align		8
        /*0088*/ 	.dword	_ZN65_INTERNAL_93c7e9e2_29_flash_fwd_hdim64_fp16_sm90_cu_93b96ec2_39174cuda3std6ranges3__45__cpo4swapE
	.align		8
        /*0090*/ 	.dword	_ZN65_INTERNAL_93c7e9e2_29_flash_fwd_hdim64_fp16_sm90_cu_93b96ec2_39174cuda3std6ranges3__45__cpo9iter_moveE
	.align		8
        /*0098*/ 	.dword	_ZN65_INTERNAL_93c7e9e2_29_flash_fwd_hdim64_fp16_sm90_cu_93b96ec2_39174cute7productE
	.align		8
        /*00a0*/ 	.dword	_ZN65_INTERNAL_93c7e9e2_29_flash_fwd_hdim64_fp16_sm90_cu_93b96ec2_39174cute1_E
	.align		8
        /*00a8*/ 	.dword	$str$20
	.align		8
        /*00b0*/ 	.dword	$str$21


//--------------------- .text._ZN7cutlass13device_kernelIN5flash11enable_sm90INS1_16FlashAttnFwdSm90INS1_25CollectiveMainloopFwdSm90ILi2EN4cute5tupleIJNS5_1CILi1EEES8_S8_EEENS6_IJNS7_ILi192EEESA_NS7_ILi64EEEEEELi64ENS_6half_tEfNS_4arch4Sm90ELb0ELb0ELb0ELb0ELb0ELb0ELb0ELb0ELb1ELb0ELb0ELb0EEENS1_21CollectiveEpilogueFwdINS6_IJSA_SB_SA_EEES9_SD_SF_Li384ELb0ELb0ELb0ELb0EEENS1_29StaticPersistentTileSchedulerILb0EEEEEEEEEvNT_6ParamsE --------------------------
	.section	.text._ZN7cutlass13device_kernelIN5flash11enable_sm90INS1_16FlashAttnFwdSm90INS1_25CollectiveMainloopFwdSm90ILi2EN4cute5tupleIJNS5_1CILi1EEES8_S8_EEENS6_IJNS7_ILi192EEESA_NS7_ILi64EEEEEELi64ENS_6half_tEfNS_4arch4Sm90ELb0ELb0ELb0ELb0ELb0ELb0ELb0ELb0ELb1ELb0ELb0ELb0EEENS1_21CollectiveEpilogueFwdINS6_IJSA_SB_SA_EEES9_SD_SF_Li384ELb0ELb0ELb0ELb0EEENS1_29StaticPersistentTileSchedulerILb0EEEEEEEEEvNT_6ParamsE,"ax",@progbits
	.align	128
.text._ZN7cutlass13device_kernelIN5flash11enable_sm90INS1_16FlashAttnFwdSm90INS1_25CollectiveMainloopFwdSm90ILi2EN4cute5tupleIJNS5_1CILi1EEES8_S8_EEENS6_IJNS7_ILi192EEESA_NS7_ILi64EEEEEELi64ENS_6half_tEfNS_4arch4Sm90ELb0ELb0ELb0ELb0ELb0ELb0ELb0ELb0ELb1ELb0ELb0ELb0EEENS1_21CollectiveEpilogueFwdINS6_IJSA_SB_SA_EEES9_SD_SF_Li384ELb0ELb0ELb0ELb0EEENS1_29StaticPersistentTileSchedulerILb0EEEEEEEEEvNT_6ParamsE:
        .type           _ZN7cutlass13device_kernelIN5flash11enable_sm90INS1_16FlashAttnFwdSm90INS1_25CollectiveMainloopFwdSm90ILi2EN4cute5tupleIJNS5_1CILi1EEES8_S8_EEENS6_IJNS7_ILi192EEESA_NS7_ILi64EEEEEELi64ENS_6half_tEfNS_4arch4Sm90ELb0ELb0ELb0ELb0ELb0ELb0ELb0ELb0ELb1ELb0ELb0ELb0EEENS1_21CollectiveEpilogueFwdINS6_IJSA_SB_SA_EEES9_SD_SF_Li384ELb0ELb0ELb0ELb0EEENS1_29StaticPersistentTileSchedulerILb0EEEEEEEEEvNT_6ParamsE,@function
        .size           _ZN7cutlass13device_kernelIN5flash11enable_sm90INS1_16FlashAttnFwdSm90INS1_25CollectiveMainloopFwdSm90ILi2EN4cute5tupleIJNS5_1CILi1EEES8_S8_EEENS6_IJNS7_ILi192EEESA_NS7_ILi64EEEEEELi64ENS_6half_tEfNS_4arch4Sm90ELb0ELb0ELb0ELb0ELb0ELb0ELb0ELb0ELb1ELb0ELb0ELb0EEENS1_21CollectiveEpilogueFwdINS6_IJSA_SB_SA_EEES9_SD_SF_Li384ELb0ELb0ELb0ELb0EEENS1_29StaticPersistentTileSchedulerILb0EEEEEEEEEvNT_6ParamsE,(.L_x_2276 - _ZN7cutlass13device_kernelIN5flash11enable_sm90INS1_16FlashAttnFwdSm90INS1_25CollectiveMainloopFwdSm90ILi2EN4cute5tupleIJNS5_1CILi1EEES8_S8_EEENS6_IJNS7_ILi192EEESA_NS7_ILi64EEEEEELi64ENS_6half_tEfNS_4arch4Sm90ELb0ELb0ELb0ELb0ELb0ELb0ELb0ELb0ELb1ELb0ELb0ELb0EEENS1_21CollectiveEpilogueFwdINS6_IJSA_SB_SA_EEES9_SD_SF_Li384ELb0ELb0ELb0ELb0EEENS1_29StaticPersistentTileSchedulerILb0EEEEEEEEEvNT_6ParamsE)
        .other          _ZN7cutlass13device_kernelIN5flash11enable_sm90INS1_16FlashAttnFwdSm90INS1_25CollectiveMainloopFwdSm90ILi2EN4cute5tupleIJNS5_1CILi1EEES8_S8_EEENS6_IJNS7_ILi192EEESA_NS7_ILi64EEEEEELi64ENS_6half_tEfNS_4arch4Sm90ELb0ELb0ELb0ELb0ELb0ELb0ELb0ELb0ELb1ELb0ELb0ELb0EEENS1_21CollectiveEpilogueFwdINS6_IJSA_SB_SA_EEES9_SD_SF_Li384ELb0ELb0ELb0ELb0EEENS1_29StaticPersistentTileSchedulerILb0EEEEEEEEEvNT_6ParamsE,@"STO_CUDA_ENTRY STV_DEFAULT"
_ZN7cutlass13device_kernelIN5flash11enable_sm90INS1_16FlashAttnFwdSm90INS1_25CollectiveMainloopFwdSm90ILi2EN4cute5tupleIJNS5_1CILi1EEES8_S8_EEENS6_IJNS7_ILi192EEESA_NS7_ILi64EEEEEELi64ENS_6half_tEfNS_4arch4Sm90ELb0ELb0ELb0ELb0ELb0ELb0ELb0ELb0ELb1ELb0ELb0ELb0EEENS1_21CollectiveEpilogueFwdINS6_IJSA_SB_SA_EEES9_SD_SF_Li384ELb0ELb0ELb0ELb0EEENS1_29StaticPersistentTileSchedulerILb0EEEEEEEEEvNT_6ParamsE:
[----:B------:R-:W1:Y:S02]  /*0000*/  LDC R1, c[0x0][0x28] ;  /* 0x00000a00ff017b82 */ /* 0x000e640000000800 */
[----:B-1----:R-:W-:Y:S01]  /*0010*/  VIADD R1, R1, 0xffffffe8 ;  /* 0xffffffe801017836 */ /* 0x002fe20000000000 */
[----:B------:R-:W1:Y:S01]  /*0020*/  S2R R3, SR_TID.X ;  /* 0x0000000000037919 */ /* 0x000e620000002100 */
[----:B------:R-:W-:Y:S01]  /*0030*/  ELECT P0, URZ, PT ;  /* 0x00000000003f782f */ /* 0x000fe20003800000 */
[----:B------:R-:W-:Y:S01]  /*0040*/  BSSY B0, `(.L_x_0) ;  /* 0x0000013000007945 */ /* 0x000fe20003800000 */
[----:B-1----:R-:W-:-:S05]  /*0050*/  SHF.R.U32.HI R0, RZ, 0x5, R3 ;  /* 0x00000005ff007819 */ /* 0x002fca0000011603 */
[----:B------:R-:W1:Y:S02]  /*0060*/  SHFL.IDX PT, R2, R0, RZ, 0x1f ;  /* 0x00001fff00027589 */ /* 0x000e6400000e0000 */
[----:B-1----:R-:W-:-:S13]  /*0070*/  ISETP.EQ.AND P0, PT, R2, RZ, P0 ;  /* 0x000000ff0200720c */ /* 0x002fda0000702270 */
[----:B------:R-:W-:Y:S05]  /*0080*/  @!P0 BRA `(.L_x_1) ;  /* 0x0000000000388947 */ /* 0x000fea0003800000 */
[----:B------:R-:W-:Y:S02]  /*0090*/  ULDC.64 UR4, c[0x0][0x198] ;  /* 0x0000660000047ab9 */ /* 0x000fe40000000a00 */
[----:B------:R-:W-:Y:S02]  /*00a0*/  UIADD3 UR6, UP0, UR4, 0x270, URZ ;  /* 0x0000027004067890 */ /* 0x000fe4000ff1e03f */
[----:B------:R-:W-:Y:S02]  /*00b0*/  UIADD3 UR8, UP1, UR4, 0x370, URZ ;  /* 0x0000037004087890 */ /* 0x000fe4000ff3e03f */
[----:B------:R-:W-:Y:S02]  /*00c0*/  UIADD3 UR10, UP2, UR4, 0x470, URZ ;  /* 0x00000470040a7890 */ /* 0x000fe4000ff5e03f */
[----:B------:R-:W-:Y:S02]  /*00d0*/  UIADD3 UR4, UP3, UR4, 0x9f0, URZ ;  /* 0x000009f004047890 */ /* 0x000fe4000ff7e03f */
[----:B------:R-:W-:-:S02]  /*00e0*/  UIADD3.X UR7, URZ, UR5, URZ, UP0, !UPT ;  /* 0x000000053f077290 */ /* 0x000fc400087fe43f */
[----:B------:R-:W-:Y:S02]  /*00f0*/  UIADD3.X UR9, URZ, UR5, URZ, UP1, !UPT ;  /* 0x000000053f097290 */ /* 0x000fe40008ffe43f */
[----:B------:R-:W-:Y:S02]  /*0100*/  UIADD3.X UR11, URZ, UR5, URZ, UP2, !UPT ;  /* 0x000000053f0b7290 */ /* 0x000fe400097fe43f */
[----:B------:R-:W-:-:S03]  /*0110*/  UIADD3.X UR5, URZ, UR5, URZ, UP3, !UPT ;  /* 0x000000053f057290 */ /* 0x000fc60009ffe43f */
[----:B------:R1:W-:Y:S02]  /*0120*/  UTMACCTL.PF [UR6] ;  /* 0x00000000060079b9 */ /* 0x0003e40008040000 */
[----:B------:R1:W-:Y:S02]  /*0130*/  UTMACCTL.PF [UR8] ;  /* 0x00000000080079b9 */ /* 0x0003e40008040000 */
[----:B------:R1:W-:Y:S02]  /*0140*/  UTMACCTL.PF [UR10] ;  /* 0x000000000a0079b9 */ /* 0x0003e40008040000 */
[----:B------:R1:W-:Y:S02]  /*0150*/  UTMACCTL.PF [UR4] ;  /* 0x00000000040079b9 */ /* 0x0003e40008040000 */
[----:B-1----:R-:W-:Y:S01]  /*0160*/  NOP ;  /* 0x0000000000007918 */ /* 0x002fe20000000000 */
.L_x_1:
[----:B------:R-:W-:Y:S05]  /*0170*/  BSYNC B0 ;  /* 0x0000000000007941 */ /* 0x000fea0003800000 */
.L_x_0:
[----:B------:R-:W-:Y:S01]  /*0180*/  VOTEU.ANY UP0, P0 ;  /* 0x00000000003f7886 */ /* 0x000fe20000000100 */
[----:B------:R-:W1:Y:S01]  /*0190*/  SHFL.IDX PT, R2, R0, RZ, 0x1f ;  /* 0x00001fff00027589 */ /* 0x000e6200000e0000 */
[----:B------:R-:W-:Y:S01]  /*01a0*/  UMOV UR4, 0x1 ;  /* 0x0000000100047882 */ /* 0x000fe20000000000 */
[----:B------:R-:W-:Y:S01]  /*01b0*/  SHF.R.U32.HI R3, RZ, 0x7, R3 ;  /* 0x00000007ff037819 */ /* 0x000fe20000011603 */
[----:B------:R-:W-:Y:S01]  /*01c0*/  VOTEU.ANY UP1, P0 ;  /* 0x00000000003f7886 */ /* 0x000fe20000020100 */
[----:B------:R-:W2:Y:S01]  /*01d0*/  @UP0 S2UR UR7, SR_CgaCtaId ;  /* 0x00000000000709c3 */ /* 0x000ea20000008800 */
[----:B------:R-:W-:Y:S01]  /*01e0*/  @UP0 UMOV UR6, 0x400 ;  /* 0x0000040000060882 */ /* 0x000fe20000000000 */
[----:B------:R-:W-:-:S04]  /*01f0*/  @UP0 UIADD3 UR4, -UR4, 0x100000, URZ ;  /* 0x0010000004040890 */ /* 0x000fc8000fffe13f */
[----:B------:R-:W-:Y:S02]  /*0200*/  @UP0 USHF.L.U32 UR5, UR4, 0xb, URZ ;  /* 0x0000000b04050899 */ /* 0x000fe4000800063f */
[----:B------:R-:W-:Y:S01]  /*0210*/  @UP0 USHF.L.U32 UR4, UR4, 0x1, URZ ;  /* 0x0000000104040899 */ /* 0x000fe2000800063f */
[----:B-1----:R-:W-:Y:S02]  /*0220*/  ISETP.NE.AND P1, PT, R2, RZ, PT ;  /* 0x000000ff0200720c */ /* 0x002fe40003f25270 */
[----:B------:R1:W3:Y:S01]  /*0230*/  SHFL.IDX PT, R2, R3, RZ, 0x1f ;  /* 0x00001fff03027589 */ /* 0x0002e200000e0000 */
[----:B--2---:R-:W-:Y:S01]  /*0240*/  @UP0 ULEA UR6, UR7, UR6, 0x18 ;  /* 0x0000000607060291 */ /* 0x004fe2000f8ec03f */
[----:B------:R-:W-:Y:S02]  /*0250*/  VOTEU.ANY UP0, P0 ;  /* 0x00000000003f7886 */ /* 0x000fe40000000100 */
[----:B------:R-:W2:Y:S09]  /*0260*/  FENCE.VIEW.ASYNC.S ;  /* 0x00000000000073c6 */ /* 0x000eb20000000000 */
[----:B--2---:R1:W2:Y:S01]  /*0270*/  @UP0 SYNCS.EXCH.64 URZ, [UR6+0x30800], UR4 ;  /* 0x03080004063f05b2 */ /* 0x0042a20008000100 */
[----:B------:R1:W4:Y:S02]  /*0280*/  @UP1 SYNCS.EXCH.64 URZ, [UR6+0x30820], UR4 ;  /* 0x03082004063f15b2 */ /* 0x0003240008000100 */
[----:B-1----:R-:W-:Y:S05]  /*0290*/  @P1 BRA `(.L_x_2) ;  /* 0x0000000000481947 */ /* 0x002fea0003800000 */
[----:B------:R-:W1:Y:S01]  /*02a0*/  S2UR UR5, SR_CgaCtaId ;  /* 0x00000000000579c3 */ /* 0x000e620000008800 */
[----:B------:R-:W-:Y:S01]  /*02b0*/  UMOV UR4, 0x400 ;  /* 0x0000040000047882 */ /* 0x000fe20000000000 */
[----:B------:R-:W-:Y:S01]  /*02c0*/  UMOV UR6, 0x1 ;  /* 0x0000000100067882 */ /* 0x000fe20000000000 */
[----:B------:R-:W-:Y:S01]  /*02d0*/  UMOV UR9, 0x3 ;  /* 0x0000000300097882 */ /* 0x000fe20000000000 */
[----:B------:R-:W-:-:S04]  /*02e0*/  UIADD3 UR6, -UR6, 0x100000, URZ ;  /* 0x0010000006067890 */ /* 0x000fc8000fffe13f */
[----:B------:R-:W-:Y:S02]  /*02f0*/  USHF.L.U32 UR7, UR6, 0xb, URZ ;  /* 0x0000000b06077899 */ /* 0x000fe4000800063f */
[----:B------:R-:W-:Y:S01]  /*0300*/  USHF.L.U32 UR6, UR6, 0x1, URZ ;  /* 0x0000000106067899 */ /* 0x000fe2000800063f */
[----:B------:R-:W-:Y:S01]  /*0310*/  ELECT P0, URZ, PT ;  /* 0x00000000003f782f */ /* 0x000fe20003800000 */
[----:B-1----:R-:W-:Y:S02]  /*0320*/  ULEA UR8, UR5, UR4, 0x18 ;  /* 0x0000000405087291 */ /* 0x002fe4000f8ec03f */
[----:B------:R-:W-:-:S04]  /*0330*/  UIADD3 UR4, -UR9, 0x100000, URZ ;  /* 0x0010000009047890 */ /* 0x000fc8000fffe13f */
[----:B------:R-:W-:Y:S02]  /*0340*/  USHF.L.U32 UR5, UR4, 0xb, URZ ;  /* 0x0000000b04057899 */ /* 0x000fe4000800063f */
[----:B------:R-:W-:Y:S01]  /*0350*/  USHF.L.U32 UR4, UR4, 0x1, URZ ;  /* 0x0000000104047899 */ /* 0x000fe2000800063f */
[----:B------:R-:W1:Y:S03]  /*0360*/  FENCE.VIEW.ASYNC.S ;  /* 0x00000000000073c6 */ /* 0x000e660000000000 */
[----:B-1----:R1:W1:Y:S08]  /*0370*/  SYNCS.EXCH.64 URZ, [UR8+0x30830], UR6 ;  /* 0x03083006083f75b2 */ /* 0x0022700008000100 */
[----:B------:R1:W1:Y:S01]  /*0380*/  SYNCS.EXCH.64 URZ, [UR8+0x30840], UR4 ;  /* 0x03084004083f75b2 */ /* 0x0002620008000100 */
[----:B------:R1:W1:Y:S01]  /*0390*/  SYNCS.EXCH.64 URZ, [UR8+0x30838], UR6 ;  /* 0x03083806083f75b2 */ /* 0x0002620008000100 */
[----:B------:R1:W1:Y:S01]  /*03a0*/  SYNCS.EXCH.64 URZ, [UR8+0x30848], UR4 ;  /* 0x03084804083f75b2 */ /* 0x0002620008000100 */
[----:B------:R-:W-:Y:S01]  /*03b0*/  NOP ;  /* 0x0000000000007918 */ /* 0x000fe20000000000 */
.L_x_2:
[----:B------:R-:W5:Y:S01]  /*03c0*/  SHFL.IDX PT, R3, R0, RZ, 0x1f ;  /* 0x00001fff00037589 */ /* 0x000f6200000e0000 */
[----:B------:R-:W-:Y:S01]  /*03d0*/  NOP ;  /* 0x0000000000007918 */ /* 0x000fe20000000000 */
[----:B-----5:R-:W-:-:S13]  /*03e0*/  ISETP.NE.AND P0, PT, R3, RZ, PT ;  /* 0x000000ff0300720c */ /* 0x020fda0003f05270 */
[----:B------:R-:W-:Y:S05]  /*03f0*/  @P0 BRA `(.L_x_3) ;  /* 0x0000000000480947 */ /* 0x000fea0003800000 */
[----:B-1----:R-:W1:Y:S01]  /*0400*/  S2UR UR5, SR_CgaCtaId ;  /* 0x00000000000579c3 */ /* 0x002e620000008800 */
[----:B------:R-:W-:Y:S01]  /*0410*/  UMOV UR4, 0x400 ;  /* 0x0000040000047882 */ /* 0x000fe20000000000 */
[----:B------:R-:W-:Y:S01]  /*0420*/  UMOV UR6, 0x1 ;  /* 0x0000000100067882 */ /* 0x000fe20000000000 */
[----:B------:R-:W-:Y:S01]  /*0430*/  UMOV UR7, 0x3 ;  /* 0x0000000300077882 */ /* 0x000fe20000000000 */
[----:B------:R-:W-:Y:S01]  /*0440*/  ELECT P0, URZ, PT ;  /* 0x00000000003f782f */ /* 0x000fe20003800000 */
[----:B-1----:R-:W-:Y:S02]  /*0450*/  ULEA UR8, UR5, UR4, 0x18 ;  /* 0x0000000405087291 */ /* 0x002fe4000f8ec03f */
[----:B------:R-:W-:-:S04]  /*0460*/  UIADD3 UR4, -UR6, 0x100000, URZ ;  /* 0x0010000006047890 */ /* 0x000fc8000fffe13f */
[----:B------:R-:W-:Y:S02]  /*0470*/  USHF.L.U32 UR5, UR4, 0xb, URZ ;  /* 0x0000000b04057899 */ /* 0x000fe4000800063f */
[----:B------:R-:W-:Y:S02]  /*0480*/  USHF.L.U32 UR4, UR4, 0x1, URZ ;  /* 0x0000000104047899 */ /* 0x000fe4000800063f */
        /* <DEDUP_REMOVED lines=9> */
.L_x_3:
[----:B------:R-:W5:Y:S01]  /*0520*/  SHFL.IDX PT, R3, R0, RZ, 0x1f ;  /* 0x00001fff00037589 */ /* 0x000f6200000e0000 */
[----:B------:R-:W-:Y:S01]  /*0530*/  NOP ;  /* 0x0000000000007918 */ /* 0x000fe20000000000 */
[----:B-----5:R-:W-:-:S13]  /*0540*/  ISETP.NE.AND P0, PT, R3, RZ, PT ;  /* 0x000000ff0300720c */ /* 0x020fda0003f05270 */
[----:B------:R-:W-:Y:S05]  /*0550*/  @P0 BRA `(.L_x_4) ;  /* 0x0000000000380947 */ /* 0x000fea0003800000 */
[----:B-1----:R-:W1:Y:S01]  /*0560*/  S2UR UR5, SR_CgaCtaId ;  /* 0x00000000000579c3 */ /* 0x002e620000008800 */
[----:B------:R-:W-:Y:S01]  /*0570*/  UMOV UR4, 0x400 ;  /* 0x0000040000047882 */ /* 0x000fe20000000000 */
[----:B------:R-:W-:Y:S01]  /*0580*/  UMOV UR7, 0x1 ;  /* 0x0000000100077882 */ /* 0x000fe20000000000 */
[----:B------:R-:W-:Y:S01]  /*0590*/  ELECT P0, URZ, PT ;  /* 0x00000000003f782f */ /* 0x000fe20003800000 */
[----:B-1----:R-:W-:Y:S02]  /*05a0*/  ULEA UR6, UR5, UR4, 0x18 ;  /* 0x0000000405067291 */ /* 0x002fe4000f8ec03f */
[----:B------:R-:W-:-:S04]  /*05b0*/  UIADD3 UR4, -UR7, 0x100000, URZ ;  /* 0x0010000007047890 */ /* 0x000fc8000fffe13f */
[----:B------:R-:W-:Y:S02]  /*05c0*/  USHF.L.U32 UR5, UR4, 0xb, URZ ;  /* 0x0000000b04057899 */ /* 0x000fe4000800063f */
[----:B------:R-:W-:Y:S01]  /*05d0*/  USHF.L.U32 UR4, UR4, 0x1, URZ ;  /* 0x0000000104047899 */ /* 0x000fe2000800063f */
[----:B------:R-:W1:Y:S11]  /*05e0*/  FENCE.VIEW.ASYNC.S ;  /* 0x00000000000073c6 */ /* 0x000e760000000000 */
[----:B-1----:R1:W1:Y:S01]  /*05f0*/  SYNCS.EXCH.64 URZ, [UR6+0x30870], UR4 ;  /* 0x03087004063f75b2 */ /* 0x0022620008000100 */
[----:B------:R1:W1:Y:S01]  /*0600*/  SYNCS.EXCH.64 URZ, [UR6+0x30880], UR4 ;  /* 0x03088004063f75b2 */ /* 0x0002620008000100 */
[----:B------:R1:W1:Y:S01]  /*0610*/  SYNCS.EXCH.64 URZ, [UR6+0x30878], UR4 ;  /* 0x03087804063f75b2 */ /* 0x0002620008000100 */
[----:B------:R1:W1:Y:S01]  /*0620*/  SYNCS.EXCH.64 URZ, [UR6+0x30888], UR4 ;  /* 0x03088804063f75b2 */ /* 0x0002620008000100 */
[----:B------:R-:W-:Y:S01]  /*0630*/  NOP ;  /* 0x0000000000007918 */ /* 0x000fe20000000000 */
.L_x_4:
        /* <DEDUP_REMOVED lines=22> */
.L_x_5:
        /* <DEDUP_REMOVED lines=22> */
.L_x_6:
[----:B---3--:R-:W-:Y:S01]  /*0900*/  ISETP.NE.AND P0, PT, R2, RZ, PT ;  /* 0x000000ff0200720c */ /* 0x008fe20003f05270 */
[----:B------:R-:W-:Y:S01]  /*0910*/  IMAD.MOV.U32 R2, RZ, RZ, 0x1 ;  /* 0x00000001ff027424 */ /* 0x000fe200078e00ff */
[----:B------:R-:W-:Y:S01]  /*0920*/  NOP ;  /* 0x0000000000007918 */ /* 0x000fe20000000000 */
[----:B------:R-:W-:-:S03]  /*0930*/  ULDC.64 UR38, c[0x0][0x208] ;  /* 0x0000820000267ab9 */ /* 0x000fc60000000a00 */
[----:B------:R-:W-:-:S05]  /*0940*/  SEL R2, R2, 0x2, !P0 ;  /* 0x0000000202027807 */ /* 0x000fca0004000000 */
[----:B------:R3:W-:Y:S01]  /*0950*/  STL [R1+0x10], R2 ;  /* 0x0000100201007387 */ /* 0x0007e20000100800 */
[----:B-12-4-:R-:W-:Y:S06]  /*0960*/  BAR.SYNC.DEFER_BLOCKING 0x0 ;  /* 0x0000000000007b1d */ /* 0x016fec0000010000 */
[----:B------:R-:W-:Y:S05]  /*0970*/  @!P0 BRA `(.L_x_7) ;  /* 0x0000007000c48947 */ /* 0x000fea0003800000 */
.L_x_8:
[----:B------:R-:W-:-:S08]  /*0980*/  NOP ;  /* 0x0000000000007918 */ /* 0x000fd00000000000 */
[----:B------:R-:W1:Y:S02]  /*0990*/  USETMAXREG.TRY_ALLOC.CTAPOOL UP0, 0xa0 ;  /* 0x000000a0000079c8 */ /* 0x000e640008000600 */
[----:B-1----:R-:W-:-:S13]  /*09a0*/  PLOP3.LUT P0, PT, PT, PT, UP0, 0x80, 0x0 ;  /* 0x000000000000781c */ /* 0x002fda0003f0f008 */
[----:B------:R-:W-:Y:S05]  /*09b0*/  @!P0 BRA `(.L_x_8) ;  /* 0xfffffffc00f08947 */ /* 0x000fea000383ffff */
[----:B---3--:R-:W1:Y:S01]  /*09c0*/  S2R R2, SR_TID.X ;  /* 0x0000000000027919 */ /* 0x008e620000002100 */
[----:B------:R-:W2:Y:S08]  /*09d0*/  S2UR UR48, SR_CTAID.X ;  /* 0x00000000003079c3 */ /* 0x000eb00000002500 */
[----:B------:R-:W-:Y:S06]  /*09e0*/  BAR.ARV 0x8, 0x1a0 ;  /* 0x0206800000007b1d */ /* 0x000fec0000002000 */
[----:B-1----:R-:W-:-:S04]  /*09f0*/  LOP3.LUT R0, R2, 0xffffff80, RZ, 0xc0, !PT ;  /* 0xffffff8002007812 */ /* 0x002fc800078ec0ff */
[----:B------:R-:W-:Y:S02]  /*0a00*/  ISETP.NE.AND P0, PT, R0, 0x80, PT ;  /* 0x000000800000780c */ /* 0x000fe40003f05270 */
[----:B------:R-:W2:Y:S11]  /*0a10*/  LDC R0, c[0x0][0xda4] ;  /* 0x00036900ff007b82 */ /* 0x000eb60000000800 */
[----:B------:R-:W-:Y:S06]  /*0a20*/  @!P0 BAR.ARV 0x9, 0x100 ;  /* 0x0244000000008b1d */ /* 0x000fec0000002000 */
[----:B--2---:R-:W-:-:S13]  /*0a30*/  ISETP.LE.AND P0, PT, R0, UR48, PT ;  /* 0x0000003000007c0c */ /* 0x004fda000bf03270 */
[----:B------:R-:W-:Y:S05]  /*0a40*/  @P0 EXIT ;  /* 0x000000000000094d */ /* 0x000fea0003800000 */
[----:B------:R-:W-:Y:S01]  /*0a50*/  VIADD R0, R2, 0xffffff80 ;  /* 0xffffff8002007836 */ /* 0x000fe20000000000 */
[----:B------:R-:W1:Y:S01]  /*0a60*/  S2UR UR4, SR_CgaCtaId ;  /* 0x00000000000479c3 */ /* 0x000e620000008800 */
[----:B------:R-:W-:-:S03]  /*0a70*/  UMOV UR40, 0x400 ;  /* 0x0000040000287882 */ /* 0x000fc60000000000 */
[----:B------:R-:W-:-:S04]  /*0a80*/  SHF.R.S32.HI R3, RZ, 0x1f, R0 ;  /* 0x0000001fff037819 */ /* 0x000fc80000011400 */
[CC--:B------:R-:W-:Y:S01]  /*0a90*/  LEA.HI R2, R3.reuse, R0.reuse, RZ, 0x7 ;  /* 0x0000000003027211 */ /* 0x0c0fe200078f38ff */
[----:B------:R-:W2:Y:S01]  /*0aa0*/  S2UR UR6, SR_SWINHI ;  /* 0x00000000000679c3 */ /* 0x000ea20000002f00 */
[CC--:B------:R-:W-:Y:S02]  /*0ab0*/  LEA.HI R4, R3.reuse, R0.reuse, RZ, 0x4 ;  /* 0x0000000003047211 */ /* 0x0c0fe400078f20ff */
[----:B------:R-:W-:Y:S02]  /*0ac0*/  LOP3.LUT R9, R2, 0xffffff80, RZ, 0xc0, !PT ;  /* 0xffffff8002097812 */ /* 0x000fe400078ec0ff */
[----:B------:R-:W-:Y:S02]  /*0ad0*/  LOP3.LUT R5, R4, 0xfffffff0, RZ, 0xc0, !PT ;  /* 0xfffffff004057812 */ /* 0x000fe400078ec0ff */
[----:B------:R-:W-:Y:S01]  /*0ae0*/  SHF.R.S32.HI R7, RZ, 0x4, R4 ;  /* 0x00000004ff077819 */ /* 0x000fe20000011404 */
[C---:B------:R-:W-:Y:S01]  /*0af0*/  IMAD.IADD R14, R0.reuse, 0x1, -R9 ;  /* 0x00000001000e7824 */ /* 0x040fe200078e0a09 */
[----:B------:R-:W-:Y:S01]  /*0b00*/  LEA.HI R3, R3, R0, RZ, 0x5 ;  /* 0x0000000003037211 */ /* 0x000fe200078f28ff */
[----:B------:R-:W-:Y:S01]  /*0b10*/  IMAD.IADD R5, R0, 0x1, -R5 ;  /* 0x0000000100057824 */ /* 0x000fe200078e0a05 */
[----:B------:R-:W-:-:S02]  /*0b20*/  LEA.HI R6, R4, R7, RZ, 0x1 ;  /* 0x0000000704067211 */ /* 0x000fc400078f08ff */
[----:B------:R3:W-:Y:S01]  /*0b30*/  STL [R1+0x4], R14 ;  /* 0x0000040e01007387 */ /* 0x0007e20000100800 */
[----:B------:R-:W-:Y:S02]  /*0b40*/  SHF.R.S32.HI R8, RZ, 0x1f, R14 ;  /* 0x0000001fff087819 */ /* 0x000fe4000001140e */
[----:B------:R-:W-:Y:S01]  /*0b50*/  SHF.R.S32.HI R4, RZ, 0x1f, R5 ;  /* 0x0000001fff047819 */ /* 0x000fe20000011405 */
[----:B------:R-:W4:Y:S01]  /*0b60*/  LDL.LU R12, [R1+0x10] ;  /* 0x00001000010c7983 */ /* 0x000f220000300800 */
[----:B------:R-:W-:Y:S02]  /*0b70*/  LOP3.LUT R6, R6, 0x1ffffffe, RZ, 0xc0, !PT ;  /* 0x1ffffffe06067812 */ /* 0x000fe400078ec0ff */
[----:B------:R-:W-:Y:S02]  /*0b80*/  LEA.HI R4, R4, R5, RZ, 0x3 ;  /* 0x0000000504047211 */ /* 0x000fe400078f18ff */
[----:B------:R-:W-:Y:S01]  /*0b90*/  SHF.R.S32.HI R10, RZ, 0x5, R3 ;  /* 0x00000005ff0a7819 */ /* 0x000fe20000011403 */
[----:B------:R-:W-:Y:S01]  /*0ba0*/  IMAD.IADD R6, R7, 0x1, -R6 ;  /* 0x0000000107067824 */ /* 0x000fe200078e0a06 */
[----:B------:R-:W-:-:S02]  /*0bb0*/  LOP3.LUT R0, R4, 0xfffffff8, RZ, 0xc0, !PT ;  /* 0xfffffff804007812 */ /* 0x000fc400078ec0ff */
[----:B------:R-:W-:Y:S01]  /*0bc0*/  LEA.HI R9, R8, R14, RZ, 0x2 ;  /* 0x0000000e08097211 */ /* 0x000fe200078f10ff */
[----:B------:R-:W-:Y:S02]  /*0bd0*/  IMAD.SHL.U32 R7, R10, 0x400, RZ ;  /* 0x000004000a077824 */ /* 0x000fe400078e00ff */
[C---:B------:R-:W-:Y:S01]  /*0be0*/  IMAD.IADD R0, R5.reuse, 0x1, -R0 ;  /* 0x0000000105007824 */ /* 0x040fe200078e0a00 */
[--C-:B------:R-:W-:Y:S02]  /*0bf0*/  SHF.R.S32.HI R10, RZ, 0x2, R9.reuse ;  /* 0x00000002ff0a7819 */ /* 0x100fe40000011409 */
[----:B------:R-:W-:Y:S01]  /*0c00*/  SHF.R.S32.HI R11, RZ, 0x1f, R9 ;  /* 0x0000001fff0b7819 */ /* 0x000fe20000011409 */
[----:B------:R-:W-:Y:S01]  /*0c10*/  IMAD.SHL.U32 R3, R0, 0x40, RZ ;  /* 0x0000004000037824 */ /* 0x000fe200078e00ff */
[----:B------:R-:W-:Y:S01]  /*0c20*/  SHF.R.S32.HI R13, RZ, 0x7, R2 ;  /* 0x00000007ff0d7819 */ /* 0x000fe20000011402 */
[----:B------:R-:W-:Y:S01]  /*0c30*/  IMAD R5, R5, 0x40, R7 ;  /* 0x0000004005057824 */ /* 0x000fe200078e0207 */
[----:B------:R-:W-:Y:S01]  /*0c40*/  LEA.HI R11, R11, R10, RZ, 0x3 ;  /* 0x0000000a0b0b7211 */ /* 0x000fe200078f18ff */
[----:B------:R-:W-:Y:S01]  /*0c50*/  IMAD.SHL.U32 R6, R6, 0x8, RZ ;  /* 0x0000000806067824 */ /* 0x000fe200078e00ff */
[----:B------:R-:W-:-:S02]  /*0c60*/  LOP3.LUT R3, R3, 0x1c0, RZ, 0xc0, !PT ;  /* 0x000001c003037812 */ /* 0x000fc400078ec0ff */
[----:B------:R-:W-:Y:S01]  /*0c70*/  R2P PR, R0, 0x6 ;  /* 0x0000000600007804 */ /* 0x000fe20000000000 */
[----:B------:R-:W-:Y:S01]  /*0c80*/  IMAD.HI R0, R13, 0x55555556, RZ ;  /* 0x555555560d007827 */ /* 0x000fe200078e02ff */
[----:B------:R-:W-:Y:S02]  /*0c90*/  LOP3.LUT R11, R11, 0xfffffff8, RZ, 0xc0, !PT ;  /* 0xfffffff80b0b7812 */ /* 0x000fe400078ec0ff */
[----:B------:R-:W-:Y:S01]  /*0ca0*/  LEA.HI R8, R8, R14, RZ, 0x5 ;  /* 0x0000000e08087211 */ /* 0x000fe200078f28ff */
[----:B------:R-:W-:Y:S01]  /*0cb0*/  IMAD.IADD R5, R6, 0x1, R5 ;  /* 0x0000000106057824 */ /* 0x000fe200078e0205 */
[----:B------:R-:W-:Y:S01]  /*0cc0*/  LOP3.LUT R6, R3, 0x8, R6, 0xf8, !PT ;  /* 0x0000000803067812 */ /* 0x000fe200078ef806 */
[----:B------:R-:W-:Y:S01]  /*0cd0*/  IMAD.SHL.U32 R4, R4, 0x40, RZ ;  /* 0x0000004004047824 */ /* 0x000fe200078e00ff */
[----:B------:R-:W-:Y:S02]  /*0ce0*/  SHF.R.U32.HI R3, RZ, 0x3, R3 ;  /* 0x00000003ff037819 */ /* 0x000fe40000011603 */
[----:B------:R-:W-:Y:S01]  /*0cf0*/  LOP3.LUT R9, R9, 0x7ffffffc, RZ, 0xc0, !PT ;  /* 0x7ffffffc09097812 */ /* 0x000fe200078ec0ff */
[----:B------:R-:W-:Y:S01]  /*0d00*/  IMAD.IADD R11, R10, 0x1, -R11 ;  /* 0x000000010a0b7824 */ /* 0x000fe200078e0a0b */
[----:B------:R-:W-:-:S02]  /*0d10*/  LEA.HI R0, R0, R0, RZ, 0x1 ;  /* 0x0000000000007211 */ /* 0x000fc400078f08ff */
[----:B------:R-:W-:Y:S01]  /*0d20*/  SHF.R.S32.HI R8, RZ, 0x5, R8 ;  /* 0x00000005ff087819 */ /* 0x000fe20000011408 */
[----:B------:R-:W-:Y:S01]  /*0d30*/  IMAD.IADD R9, R14, 0x1, -R9 ;  /* 0x000000010e097824 */ /* 0x000fe200078e0a09 */
[----:B------:R-:W-:Y:S01]  /*0d40*/  LOP3.LUT R3, R6, R3, RZ, 0x3c, !PT ;  /* 0x0000000306037212 */ /* 0x000fe200078e3cff */
[----:B------:R-:W-:Y:S01]  /*0d50*/  IMAD.MOV.U32 R6, RZ, RZ, -0x2 ;  /* 0xfffffffeff067424 */ /* 0x000fe200078e00ff */
[----:B------:R-:W-:Y:S01]  /*0d60*/  LOP3.LUT R4, R4, 0x7ffffe00, RZ, 0xc0, !PT ;  /* 0x7ffffe0004047812 */ /* 0x000fe200078ec0ff */
[----:B------:R-:W-:Y:S02]  /*0d70*/  IMAD R0, R0, -0x3, R13 ;  /* 0xfffffffd00007824 */ /* 0x000fe400078e020d */
[----:B------:R-:W-:Y:S01]  /*0d80*/  IMAD R11, R8, 0x10, R11 ;  /* 0x00000010080b7824 */ /* 0x000fe200078e020b */
[----:B------:R-:W-:Y:S01]  /*0d90*/  IADD3 R2, R3, R4, R7 ;  /* 0x0000000403027210 */ /* 0x000fe20007ffe007 */
[----:B------:R-:W-:Y:S02]  /*0da0*/  IMAD R3, R9, R6, 0xc0 ;  /* 0x000000c009037424 */ /* 0x000fe400078e0206 */
[----:B------:R-:W-:-:S03]  /*0db0*/  IMAD R0, R0, 0x40, R11 ;  /* 0x0000004000007824 */ /* 0x000fc600078e020b */
[----:B------:R3:W-:Y:S01]  /*0dc0*/  STL [R1+0xc], R3 ;  /* 0x00000c0301007387 */ /* 0x0007e20000100800 */
[----:B-1----:R-:W-:-:S03]  /*0dd0*/  ULEA UR40, UR4, UR40, 0x18 ;  /* 0x0000002804287291 */ /* 0x002fc6000f8ec03f */
[----:B------:R3:W-:Y:S04]  /*0de0*/  STL [R1+0x8], R0 ;  /* 0x0000080001007387 */ /* 0x0007e80000100800 */
[----:B------:R3:W-:Y:S01]  /*0df0*/  STL [R1], RZ ;  /* 0x000000ff01007387 */ /* 0x0007e20000100800 */
[----:B------:R-:W-:Y:S01]  /*0e00*/  LEA R2, R2, UR40, 0x1 ;  /* 0x0000002802027c11 */ /* 0x000fe2000f8e08ff */
[----:B------:R-:W-:Y:S01]  /*0e10*/  IMAD.MOV.U32 R16, RZ, RZ, 0x40 ;  /* 0x00000040ff107424 */ /* 0x000fe200078e00ff */
[----:B------:R-:W-:Y:S01]  /*0e20*/  UMOV UR4, UR40 ;  /* 0x0000002800047c82 */ /* 0x000fe20008000000 */
[----:B--2---:R-:W-:Y:S02]  /*0e30*/  UMOV UR5, UR6 ;  /* 0x0000000600057c82 */ /* 0x004fe40008000000 */
[----:B------:R-:W-:Y:S01]  /*0e40*/  VIADD R17, R2, 0x1e800 ;  /* 0x0001e80002117836 */ /* 0x000fe20000000000 */
[----:B------:R-:W-:Y:S01]  /*0e50*/  SEL R16, R16, 0xffffffc0, !P2 ;  /* 0xffffffc010107807 */ /* 0x000fe20005000000 */
[----:B------:R-:W-:-:S02]  /*0e60*/  VIADD R152, R2, 0x1e820 ;  /* 0x0001e82002987836 */ /* 0x000fc40000000000 */
[----:B------:R-:W-:Y:S02]  /*0e70*/  IMAD.U32 R156, RZ, RZ, UR4 ;  /* 0x00000004ff9c7e24 */ /* 0x000fe4000f8e00ff */
[----:B------:R-:W-:Y:S02]  /*0e80*/  IMAD.U32 R157, RZ, RZ, UR5 ;  /* 0x00000005ff9d7e24 */ /* 0x000fe4000f8e00ff */
[C---:B------:R-:W-:Y:S02]  /*0e90*/  @P1 VIADD R152, R17.reuse, 0xffffffe0 ;  /* 0xffffffe011981836 */ /* 0x040fe40000000000 */
[----:B------:R-:W-:Y:S02]  /*0ea0*/  IMAD.IADD R17, R17, 0x1, R16 ;  /* 0x0000000111117824 */ /* 0x000fe400078e0210 */
[----:B------:R-:W-:Y:S01]  /*0eb0*/  IMAD.WIDE R156, R5, 0x2, R156 ;  /* 0x00000002059c7825 */ /* 0x000fe200078e029c */
[----:B------:R-:W-:-:S03]  /*0ec0*/  ULDC.64 UR36, c[0x0][0x198] ;  /* 0x0000660000247ab9 */ /* 0x000fc60000000a00 */
[----:B------:R-:W-:Y:S02]  /*0ed0*/  IMAD.IADD R16, R16, 0x1, R152 ;  /* 0x0000000110107824 */ /* 0x000fe400078e0298 */
[C---:B------:R-:W-:Y:S02]  /*0ee0*/  VIADD R154, R152.reuse, 0x6000 ;  /* 0x00006000989a7836 */ /* 0x040fe40000000000 */
[----:B------:R-:W-:Y:S01]  /*0ef0*/  VIADD R153, R152, 0xc000 ;  /* 0x0000c00098997836 */ /* 0x000fe20000000000 */
[----:B------:R-:W-:Y:S01]  /*0f00*/  UMOV UR47, URZ ;  /* 0x0000003f002f7c82 */ /* 0x000fe20008000000 */
[----:B------:R-:W-:Y:S01]  /*0f10*/  UMOV UR46, URZ ;  /* 0x0000003f002e7c82 */ /* 0x000fe20008000000 */
[----:B---34-:R-:W-:-:S07]  /*0f20*/  LOP3.LUT R155, R12, 0x1, RZ, 0xfc, !PT ;  /* 0x000000010c9b7812 */ /* 0x018fce00078efcff */
.L_x_31:
[----:B-1----:R-:W1:Y:S01]  /*0f30*/  S2R R0, SR_TID.X ;  /* 0x0000000000007919 */ /* 0x002e620000002100 */
[----:B------:R-:W2:Y:S01]  /*0f40*/  LDC R23, c[0x0][0x2e0] ;  /* 0x0000b800ff177b82 */ /* 0x000ea20000000800 */
[----:B------:R-:W-:Y:S01]  /*0f50*/  ULDC.64 UR6, c[0x0][0x3f8] ;  /* 0x0000fe0000067ab9 */ /* 0x000fe20000000a00 */
[----:B------:R-:W-:Y:S01]  /*0f60*/  ULDC UR4, c[0x0][0xda8] ;  /* 0x00036a0000047ab9 */ /* 0x000fe20000000800 */
[----:B------:R-:W-:Y:S02]  /*0f70*/  UISETP.NE.U32.AND UP0, UPT, UR6, URZ, UPT ;  /* 0x0000003f0600728c */ /* 0x000fe4000bf05070 */
[----:B------:R-:W-:Y:S02]  /*0f80*/  UISETP.NE.AND UP1, UPT, UR4, 0x1, UPT ;  /* 0x000000010400788c */ /* 0x000fe4000bf25270 */
[----:B------:R-:W-:Y:S01]  /*0f90*/  UISETP.NE.AND.EX UP0, UPT, UR7, URZ, UPT, UP0 ;  /* 0x0000003f0700728c */ /* 0x000fe2000bf05300 */
[----:B------:R-:W-:Y:S01]  /*0fa0*/  ULDC UR6, c[0x0][0x404] ;  /* 0x0001010000067ab9 */ /* 0x000fe20000000800 */
[----:B------:R-:W-:-:S02]  /*0fb0*/  UIADD3 UR7, UR40, 0x1e800, URZ ;  /* 0x0001e80028077890 */ /* 0x000fc4000fffe03f */
[----:B------:R-:W-:Y:S01]  /*0fc0*/  USEL UR6, UR6, 0x1, UP0 ;  /* 0x0000000106067887 */ /* 0x000fe20008000000 */
[----:B------:R-:W-:Y:S01]  /*0fd0*/  ULDC UR4, c[0x0][0xdb4] ;  /* 0x00036d0000047ab9 */ /* 0x000fe20000000800 */
[----:B------:R-:W-:Y:S02]  /*0fe0*/  ULOP3.LUT UP0, URZ, UR7, 0x3ff, URZ, 0xc0, !UPT ;  /* 0x000003ff073f7892 */ /* 0x000fe4000f80c03f */
[----:B------:R-:W-:Y:S01]  /*0ff0*/  UISETP.NE.AND UP2, UPT, UR4, 0x1, UPT ;  /* 0x000000010400788c */ /* 0x000fe2000bf45270 */
[----:B------:R-:W-:Y:S02]  /*1000*/  UMOV UR41, UR48 ;  /* 0x0000003000297c82 */ /* 0x000fe40008000000 */
[----:B------:R-:W-:Y:S01]  /*1010*/  @UP1 ULDC UR4, c[0x0][0xdac] ;  /* 0x00036b0000041ab9 */ /* 0x000fe20000000800 */
[----:B------:R-:W-:Y:S01]  /*1020*/  PLOP3.LUT P0, PT, PT, PT, UP0, 0x80, 0x0 ;  /* 0x000000000000781c */ /* 0x000fe20003f0f008 */
[----:B------:R-:W-:Y:S01]  /*1030*/  UIMAD.WIDE.U32 UR4, UR48, UR4, URZ ;  /* 0x00000004300472a5 */ /* 0x000fe2000f8e003f */
[----:B--2---:R-:W-:Y:S01]  /*1040*/  IMAD R23, R23, UR6, RZ ;  /* 0x0000000617177c24 */ /* 0x004fe2000f8e02ff */
[----:B------:R-:W-:-:S02]  /*1050*/  @UP1 ULDC UR6, c[0x0][0xdb0] ;  /* 0x00036c0000061ab9 */ /* 0x000fc40000000800 */
[----:B------:R-:W-:-:S03]  /*1060*/  @UP1 USHF.R.U32.HI UR41, URZ, UR6, UR5 ;  /* 0x000000063f291299 */ /* 0x000fc60008011605 */
[----:B------:R-:W-:Y:S01]  /*1070*/  @UP2 ULDC.64 UR6, c[0x0][0xdb8] ;  /* 0x00036e0000062ab9 */ /* 0x000fe20000000a00 */
[C---:B-1----:R-:W-:Y:S01]  /*1080*/  VIADD R3, R0.reuse, 0xffffff80 ;  /* 0xffffff8000037836 */ /* 0x042fe20000000000 */
[----:B------:R-:W-:Y:S01]  /*1090*/  UIMAD.WIDE.U32 UR4, UR41, UR6, URZ ;  /* 0x00000006290472a5 */ /* 0x000fe2000f8e003f */
[----:B------:R-:W-:Y:S01]  /*10a0*/  VIADD R0, R0, 0xffffff80 ;  /* 0xffffff8000007836 */ /* 0x000fe20000000000 */
[----:B------:R-:W-:Y:S02]  /*10b0*/  UMOV UR44, UR41 ;  /* 0x00000029002c7c82 */ /* 0x000fe40008000000 */
[----:B------:R-:W-:Y:S02]  /*10c0*/  @UP2 USHF.R.U32.HI UR44, URZ, UR7, UR5 ;  /* 0x000000073f2c2299 */ /* 0x000fe40008011605 */
[----:B------:R-:W-:-:S04]  /*10d0*/  SHF.R.S32.HI R0, RZ, 0x1f, R0 ;  /* 0x0000001fff007819 */ /* 0x000fc80000011400 */
[----:B------:R-:W-:-:S04]  /*10e0*/  LEA.HI R0, R0, R3, RZ, 0x7 ;  /* 0x0000000300007211 */ /* 0x000fc800078f38ff */
[----:B------:R-:W-:-:S05]  /*10f0*/  SHF.R.S32.HI R0, RZ, 0x7, R0 ;  /* 0x00000007ff007819 */ /* 0x000fca0000011400 */
[----:B------:R1:W2:Y:S02]  /*1100*/  SHFL.IDX PT, R22, R0, RZ, 0x1f ;  /* 0x00001fff00167589 */ /* 0x0002a400000e0000 */
[----:B-1----:R-:W-:-:S04]  /*1110*/  VIADD R0, R23, 0xbf ;  /* 0x000000bf17007836 */ /* 0x002fc80000000000 */
[----:B------:R-:W-:-:S04]  /*1120*/  IMAD.HI R0, R0, 0x2aaaaaab, RZ ;  /* 0x2aaaaaab00007827 */ /* 0x000fc800078e02ff */
[----:B--2---:R-:W-:-:S05]  /*1130*/  IMAD.HI R3, R22, 0x55555556, RZ ;  /* 0x5555555616037827 */ /* 0x004fca00078e02ff */
[----:B------:R-:W-:Y:S02]  /*1140*/  LEA.HI R5, R3, R3, RZ, 0x1 ;  /* 0x0000000303057211 */ /* 0x000fe400078f08ff */
[----:B------:R-:W-:-:S03]  /*1150*/  SHF.R.U32.HI R3, RZ, 0x1f, R0 ;  /* 0x0000001fff037819 */ /* 0x000fc60000011600 */
[----:B------:R-:W-:Y:S01]  /*1160*/  IMAD R19, R5, -0x3, R22 ;  /* 0xfffffffd05137824 */ /* 0x000fe200078e0216 */
[----:B------:R-:W-:Y:S01]  /*1170*/  LEA.HI.SX32 R18, R0, R3, 0x1b ;  /* 0x0000000300127211 */ /* 0x000fe200078fdaff */
[----:B------:R-:W-:Y:S06]  /*1180*/  @!P0 BRA `(.L_x_9) ;  /* 0x0000000000408947 */ /* 0x000fec0003800000 */
[----:B------:R-:W-:Y:S01]  /*1190*/  MOV R0, 0x0 ;  /* 0x0000000000007802 */ /* 0x000fe20000000f00 */
[----:B------:R-:W-:Y:S01]  /*11a0*/  ULDC.64 UR4, c[0x4][0xa8] ;  /* 0x01002a0000047ab9 */ /* 0x000fe20000000a00 */
[----:B------:R-:W-:Y:S01]  /*11b0*/  ULDC.64 UR6, c[0x4][0x48] ;  /* 0x0100120000067ab9 */ /* 0x000fe20000000a00 */
[----:B------:R-:W-:Y:S01]  /*11c0*/  IMAD.U32 R4, RZ, RZ, UR4 ;  /* 0x00000004ff047e24 */ /* 0x000fe2000f8e00ff */
[----:B------:R1:W2:Y:S01]  /*11d0*/  LDC.64 R14, c[0x4][R0] ;  /* 0x01000000000e7b82 */ /* 0x0002a20000000a00 */
[----:B------:R-:W-:Y:S01]  /*11e0*/  IMAD.U32 R5, RZ, RZ, UR5 ;  /* 0x00000005ff057e24 */ /* 0x000fe2000f8e00ff */
[----:B------:R-:W-:Y:S01]  /*11f0*/  ULDC.64 UR4, c[0x4][0xb0] ;  /* 0x01002c0000047ab9 */ /* 0x000fe20000000a00 */
[----:B------:R-:W-:Y:S02]  /*1200*/  IMAD.U32 R10, RZ, RZ, UR6 ;  /* 0x00000006ff0a7e24 */ /* 0x000fe4000f8e00ff */
[----:B------:R-:W-:Y:S02]  /*1210*/  IMAD.U32 R6, RZ, RZ, UR4 ;  /* 0x00000004ff067e24 */ /* 0x000fe4000f8e00ff */
[----:B------:R-:W-:-:S02]  /*1220*/  IMAD.U32 R7, RZ, RZ, UR5 ;  /* 0x00000005ff077e24 */ /* 0x000fc4000f8e00ff */
[----:B------:R-:W-:Y:S02]  /*1230*/  IMAD.U32 R11, RZ, RZ, UR7 ;  /* 0x00000007ff0b7e24 */ /* 0x000fe4000f8e00ff */
[----:B------:R-:W-:Y:S02]  /*1240*/  IMAD.MOV.U32 R8, RZ, RZ, 0x70 ;  /* 0x00000070ff087424 */ /* 0x000fe400078e00ff */
[----:B------:R-:W-:Y:S02]  /*1250*/  IMAD.MOV.U32 R12, RZ, RZ, 0x1 ;  /* 0x00000001ff0c7424 */ /* 0x000fe400078e00ff */
[----:B-1----:R-:W-:-:S07]  /*1260*/  IMAD.MOV.U32 R13, RZ, RZ, RZ ;  /* 0x000000ffff0d7224 */ /* 0x002fce00078e00ff */
[----:B------:R-:W-:-:S07]  /*1270*/  LEPC R20, `(.L_x_9) ;  /* 0x000000001014794e */ /* 0x000fce0000000000 */
[----:B--2---:R-:W-:Y:S05]  /*1280*/  CALL.ABS.NOINC R14 ;  /* 0x000000000e007343 */ /* 0x004fea0003c00000 */
.L_x_9:
[----:B------:R-:W2:Y:S01]  /*1290*/  LDL R20, [R1] ;  /* 0x0000000001147983 */ /* 0x000ea20000100800 */
[----:B------:R-:W-:Y:S02]  /*12a0*/  ISETP.NE.AND P0, PT, R155, 0x3, PT ;  /* 0x000000039b00780c */ /* 0x000fe40003f05270 */
[----:B--2---:R-:W-:-:S04]  /*12b0*/  LOP3.LUT R0, R20, 0x1, RZ, 0xc0, !PT ;  /* 0x0000000114007812 */ /* 0x004fc800078ec0ff */
[----:B------:R-:W-:-:S04]  /*12c0*/  SHF.L.U32 R0, R0, 0x1f, RZ ;  /* 0x0000001f00007819 */ /* 0x000fc800000006ff */
[----:B------:R-:W1:Y:S02]  /*12d0*/  SYNCS.PHASECHK.TRANS64.TRYWAIT P1, [UR40+0x30800], R0 ;  /* 0x03080000ff0075a7 */ /* 0x000e640008020168 */
[----:B-1----:R-:W-:Y:S05]  /*12e0*/  @!P1 BRA `(.L_x_10) ;  /* 0x0000008c00cc9947 */ /* 0x002fea0003800000 */
.L_x_87:
[----:B------:R-:W-:Y:S05]  /*12f0*/  @!P0 BRA `(.L_x_11) ;  /* 0x0000000000048947 */ /* 0x000fea0003800000 */
[----:B------:R-:W-:Y:S01]  /*1300*/  BPT.TRAP 0x1 ;  /* 0x000000040000795c */ /* 0x000fe20000300000 */
.L_x_11:
[----:B------:R-:W-:Y:S02]  /*1310*/  IMAD.U32 R4, RZ, RZ, UR46 ;  /* 0x0000002eff047e24 */ /* 0x000fe4000f8e00ff */
[----:B-1----:R-:W-:-:S03]  /*1320*/  IMAD.U32 R3, RZ, RZ, UR47 ;  /* 0x0000002fff037e24 */ /* 0x002fc6000f8e00ff */
[----:B------:R-:W-:Y:S02]  /*1330*/  LEA R4, R4, UR40, 0x3 ;  /* 0x0000002804047c11 */ /* 0x000fe4000f8e18ff */
[----:B------:R-:W-:-:S04]  /*1340*/  SHF.L.U32 R3, R3, 0x1f, RZ ;  /* 0x0000001f03037819 */ /* 0x000fc800000006ff */
[----:B------:R1:W2:Y:S01]  /*1350*/  SYNCS.PHASECHK.TRANS64.TRYWAIT P2, [R4+URZ+0x30830], R3 ;  /* 0x03083003040075a7 */ /* 0x0002a2000804017f */
[----:B------:R-:W-:Y:S05]  /*1360*/  @!P0 BRA `(.L_x_12) ;  /* 0x0000000000048947 */ /* 0x000fea0003800000 */
[----:B------:R-:W-:Y:S01]  /*1370*/  BPT.TRAP 0x1 ;  /* 0x000000040000795c */ /* 0x000fe20000300000 */
.L_x_12:
[----:B------:R-:W3:Y:S01]  /*1380*/  S2R R5, SR_TID.X ;  /* 0x0000000000057919 */ /* 0x000ee20000002100 */
[----:B------:R-:W-:-:S05]  /*1390*/  LEA R19, R19, UR40, 0xd ;  /* 0x0000002813137c11 */ /* 0x000fca000f8e68ff */
[----:B------:R-:W-:-:S05]  /*13a0*/  VIADD R0, R19, 0xc400 ;  /* 0x0000c40013007836 */ /* 0x000fca0000000000 */
[----:B------:R-:W-:-:S04]  /*13b0*/  SHF.R.U32.HI R0, RZ, 0x4, R0 ;  /* 0x00000004ff007819 */ /* 0x000fc80000011600 */
[----:B------:R-:W-:Y:S02]  /*13c0*/  LOP3.LUT R0, R0, 0x3fff, RZ, 0xc0, !PT ;  /* 0x00003fff00007812 */ /* 0x000fe400078ec0ff */
[----:B---3--:R-:W-:Y:S01]  /*13d0*/  LOP3.LUT P1, RZ, R5, 0x7f, RZ, 0xc0, !PT ;  /* 0x0000007f05ff7812 */ /* 0x008fe2000782c0ff */
[----:B--2---:R-:W-:-:S12]  /*13e0*/  @P2 BRA `(.L_x_13) ;  /* 0x0000000000082947 */ /* 0x004fd80003800000 */
[----:B------:R-:W2:Y:S02]  /*13f0*/  SYNCS.PHASECHK.TRANS64.TRYWAIT P2, [R4+URZ+0x30830], R3 ;  /* 0x03083003040075a7 */ /* 0x000ea4000804017f */
[----:B--2---:R-:W-:Y:S05]  /*1400*/  @!P2 BRA `(.L_x_14) ;  /* 0x0000008c009ca947 */ /* 0x004fea0003800000 */
.L_x_13:
[----:B------:R-:W-:Y:S05]  /*1410*/  WARPSYNC.ALL ;  /* 0x0000000000007948 */ /* 0x000fea0003800000 */
[----:B------:R-:W-:Y:S01]  /*1420*/  IMAD.MOV.U32 R151, RZ, RZ, RZ ;  /* 0x000000ffff977224 */ /* 0x000fe200078e00ff */
[----:B------:R-:W-:Y:S01]  /*1430*/  LOP3.LUT R20, R0, 0x10000, RZ, 0xfc, !PT ;  /* 0x0001000000147812 */ /* 0x000fe200078efcff */
[----:B------:R-:W-:Y:S01]  /*1440*/  IMAD.MOV.U32 R21, RZ, RZ, 0x40000040 ;  /* 0x40000040ff157424 */ /* 0x000fe200078e00ff */
[----:B------:R-:W-:Y:S02]  /*1450*/  UIADD3 UR4, UR40, 0x12400, URZ ;  /* 0x0001240028047890 */ /* 0x000fe4000fffe03f */
[C---:B------:R-:W-:Y:S01]  /*1460*/  R2UR UR8, R20.reuse ;  /* 0x00000000140872ca */ /* 0x040fe200000e0000 */
[----:B------:R-:W1:Y:S01]  /*1470*/  LDL R5, [R1+0xc] ;  /* 0x00000c0001057983 */ /* 0x000e620000100800 */
[----:B------:R-:W-:Y:S01]  /*1480*/  R2UR UR9, R21 ;  /* 0x00000000150972ca */ /* 0x000fe200000e0000 */
[----:B------:R-:W-:Y:S01]  /*1490*/  USHF.R.U32.HI UR4, URZ, 0x4, UR4 ;  /* 0x000000043f047899 */ /* 0x000fe20008011604 */
[----:B------:R-:W-:Y:S01]  /*14a0*/  WARPGROUP.ARRIVE ;  /* 0x00000000000079c5 */ /* 0x000fe20000000000 */
[----:B------:R-:W-:Y:S01]  /*14b0*/  UMOV UR11, 0x40000040 ;  /* 0x40000040000b7882 */ /* 0x000fe20000000000 */
[----:B------:R-:W-:Y:S01]  /*14c0*/  R2UR UR16, R20 ;  /* 0x00000000141072ca */ /* 0x000fe200000e0000 */
[----:B------:R-:W-:Y:S01]  /*14d0*/  ULOP3.LUT UR4, UR4, 0x3fff, URZ, 0xc0, !UPT ;  /* 0x00003fff04047892 */ /* 0x000fe2000f8ec03f */
[----:B------:R-:W-:Y:S01]  /*14e0*/  P2R R8, PR, RZ, 0x2 ;  /* 0x00000002ff087803 */ /* 0x000fe20000000000 */
[----:B------:R-:W-:Y:S01]  /*14f0*/  UMOV UR13, 0x40000040 ;  /* 0x40000040000d7882 */ /* 0x000fe20000000000 */
[----:B------:R-:W-:Y:S01]  /*1500*/  UMOV UR15, 0x40000040 ;  /* 0x40000040000f7882 */ /* 0x000fe20000000000 */
[----:B------:R-:W-:Y:S01]  /*1510*/  ULOP3.LUT UR4, UR4, 0x10000, URZ, 0xfc, !UPT ;  /* 0x0001000004047892 */ /* 0x000fe2000f8efc3f */
[----:B------:R-:W-:Y:S01]  /*1520*/  P2R R6, PR, RZ, 0x1 ;  /* 0x00000001ff067803 */ /* 0x000fe20000000000 */
[----:B------:R-:W-:Y:S01]  /*1530*/  UMOV UR17, 0x40000040 ;  /* 0x4000004000117882 */ /* 0x000fe20000000000 */
[----:B------:R-:W-:Y:S01]  /*1540*/  UMOV UR19, 0x40000040 ;  /* 0x4000004000137882 */ /* 0x000fe20000000000 */
[----:B------:R-:W-:Y:S01]  /*1550*/  UIMAD UR6, UR46, 0x600, UR4 ;  /* 0x000006002e0678a4 */ /* 0x000fe2000f8e0204 */
[--C-:B------:R-:W-:Y:S01]  /*1560*/  IMAD.MOV.U32 R150, RZ, RZ, R151.reuse ;  /* 0x000000ffff967224 */ /* 0x100fe200078e0097 */
[----:B------:R-:W-:Y:S01]  /*1570*/  ULDC UR5, c[0x0][0x988] ;  /* 0x0002620000057ab9 */ /* 0x000fe20000000800 */
[--C-:B------:R-:W-:Y:S01]  /*1580*/  IMAD.MOV.U32 R148, RZ, RZ, R151.reuse ;  /* 0x000000ffff947224 */ /* 0x100fe200078e0097 */
[----:B------:R-:W-:Y:S01]  /*1590*/  UIADD3 UR12, UR16, 0x4, URZ ;  /* 0x00000004100c7890 */ /* 0x000fe2000fffe03f */
[--C-:B------:R-:W-:Y:S01]  /*15a0*/  IMAD.MOV.U32 R146, RZ, RZ, R151.reuse ;  /* 0x000000ffff927224 */ /* 0x100fe200078e0097 */
[----:B------:R-:W-:Y:S01]  /*15b0*/  UIADD3 UR14, UR6, 0x4, URZ ;  /* 0x00000004060e7890 */ /* 0x000fe2000fffe03f */
[--C-:B------:R-:W-:Y:S01]  /*15c0*/  IMAD.MOV.U32 R144, RZ, RZ, R151.reuse ;  /* 0x000000ffff907224 */ /* 0x100fe200078e0097 */
[----:B------:R-:W-:Y:S01]  /*15d0*/  UMOV UR10, UR6 ;  /* 0x00000006000a7c82 */ /* 0x000fe20008000000 */
[----:B------:R-:W-:Y:S01]  /*15e0*/  UIADD3 UR18, UR6, 0x6, URZ ;  /* 0x0000000606127890 */ /* 0x000fe2000fffe03f */
[----:B------:R-:W-:Y:S01]  /*15f0*/  HGMMA.64x192x16.F32 R24, gdesc[UR8], RZ, !UPT, gsb0 ;  /* 0x02e00000081879f0 */ /* 0x000fe2000c0008ff */
[----:B------:R-:W-:Y:S01]  /*1600*/  UIADD3 UR8, UR16, 0x2, URZ ;  /* 0x0000000210087890 */ /* 0x000fe2000fffe03f */
[--C-:B------:R-:W-:Y:S01]  /*1610*/  IMAD.MOV.U32 R142, RZ, RZ, R151.reuse ;  /* 0x000000ffff8e7224 */ /* 0x100fe200078e0097 */
[----:B------:R-:W-:Y:S01]  /*1620*/  UIADD3 UR10, UR6, 0x2, URZ ;  /* 0x00000002060a7890 */ /* 0x000fe2000fffe03f */
[--C-:B------:R-:W-:Y:S01]  /*1630*/  IMAD.MOV.U32 R140, RZ, RZ, R151.reuse ;  /* 0x000000ffff8c7224 */ /* 0x100fe200078e0097 */
[----:B------:R-:W-:Y:S01]  /*1640*/  UMOV UR9, 0x40000040 ;  /* 0x4000004000097882 */ /* 0x000fe20000000000 */
[----:B------:R-:W-:Y:S01]  /*1650*/  UMOV UR11, 0x40000040 ;  /* 0x40000040000b7882 */ /* 0x000fe20000000000 */
[----:B------:R-:W-:Y:S01]  /*1660*/  UIADD3 UR16, UR16, 0x6, URZ ;  /* 0x0000000610107890 */ /* 0x000fe2000fffe03f */
[----:B------:R-:W-:-:S02]  /*1670*/  IMAD.MOV.U32 R138, RZ, RZ, R151 ;  /* 0x000000ffff8a7224 */ /* 0x000fc400078e0097 */
[--C-:B------:R-:W-:Y:S02]  /*1680*/  IMAD.MOV.U32 R136, RZ, RZ, R151.reuse ;  /* 0x000000ffff887224 */ /* 0x100fe400078e0097 */
[--C-:B------:R-:W-:Y:S02]  /*1690*/  IMAD.MOV.U32 R134, RZ, RZ, R151.reuse ;  /* 0x000000ffff867224 */ /* 0x100fe400078e0097 */
[--C-:B------:R-:W-:Y:S02]  /*16a0*/  IMAD.MOV.U32 R132, RZ, RZ, R151.reuse ;  /* 0x000000ffff847224 */ /* 0x100fe400078e0097 */
[--C-:B------:R-:W-:Y:S02]  /*16b0*/  IMAD.MOV.U32 R130, RZ, RZ, R151.reuse ;  /* 0x000000ffff827224 */ /* 0x100fe400078e0097 */
[--C-:B------:R-:W-:Y:S02]  /*16c0*/  IMAD.MOV.U32 R128, RZ, RZ, R151.reuse ;  /* 0x000000ffff807224 */ /* 0x100fe400078e0097 */
[----:B------:R-:W-:-:S02]  /*16d0*/  IMAD.MOV.U32 R126, RZ, RZ, R151 ;  /* 0x000000ffff7e7224 */ /* 0x000fc400078e0097 */
[--C-:B------:R-:W-:Y:S02]  /*16e0*/  IMAD.MOV.U32 R124, RZ, RZ, R151.reuse ;  /* 0x000000ffff7c7224 */ /* 0x100fe400078e0097 */
[--C-:B------:R-:W-:Y:S02]  /*16f0*/  IMAD.MOV.U32 R122, RZ, RZ, R151.reuse ;  /* 0x000000ffff7a7224 */ /* 0x100fe400078e0097 */
[----:B------:R-:W-:Y:S01]  /*1700*/  IMAD.MOV.U32 R120, RZ, RZ, R151 ;  /* 0x000000ffff787224 */ /* 0x000fe200078e0097 */
[----:B------:R-:W-:Y:S02]  /*1710*/  WARPGROUP.DEPBAR.LE gsb0, 0x0 ;  /* 0x00008000000079c5 */ /* 0x000fe40000010000 */
[----:B------:R-:W-:-:S06]  /*1720*/  WARPGROUP.ARRIVE ;  /* 0x00000000000079c5 */ /* 0x000fcc0000000000 */
[----:B------:R-:W-:Y:S01]  /*1730*/  HGMMA.64x192x16.F32 R24, gdesc[UR8], R24, gsb0 ;  /* 0x02e00000081879f0 */ /* 0x000fe20008000818 */
[----:B-12---:R-:W-:-:S04]  /*1740*/  IMAD.IADD R3, R5, 0x1, R23 ;  /* 0x0000000105037824 */ /* 0x006fc800078e0217 */
[----:B------:R-:W-:-:S05]  /*1750*/  IMAD R3, R18, -0xc0, R3 ;  /* 0xffffff4012037824 */ /* 0x000fca00078e0203 */
[C---:B------:R-:W-:Y:S02]  /*1760*/  ISETP.GT.AND P5, PT, R3.reuse, RZ, PT ;  /* 0x000000ff0300720c */ /* 0x040fe40003fa4270 */
[C---:B------:R-:W-:Y:S02]  /*1770*/  ISETP.GT.AND P4, PT, R3.reuse, 0x1, PT ;  /* 0x000000010300780c */ /* 0x040fe40003f84270 */
[C---:B------:R-:W-:Y:S02]  /*1780*/  ISETP.GT.AND P3, PT, R3.reuse, 0x8, PT ;  /* 0x000000080300780c */ /* 0x040fe40003f64270 */
[C---:B------:R-:W-:Y:S02]  /*1790*/  ISETP.GT.AND P2, PT, R3.reuse, 0x9, PT ;  /* 0x000000090300780c */ /* 0x040fe40003f44270 */
[C---:B------:R-:W-:Y:S02]  /*17a0*/  ISETP.GT.AND P6, PT, R3.reuse, 0x10, PT ;  /* 0x000000100300780c */ /* 0x040fe40003fc4270 */
[----:B------:R-:W-:-:S02]  /*17b0*/  ISETP.GT.AND P1, PT, R3, 0x99, PT ;  /* 0x000000990300780c */ /* 0x000fc40003f24270 */
[----:B------:R-:W-:Y:S01]  /*17c0*/  ISETP.GT.AND P0, PT, R3, 0xa0, PT ;  /* 0x000000a00300780c */ /* 0x000fe20003f04270 */
[----:B------:R-:W-:Y:S02]  /*17d0*/  WARPGROUP.DEPBAR.LE gsb0, 0x0 ;  /* 0x00008000000079c5 */ /* 0x000fe40000010000 */
[----:B------:R-:W-:-:S06]  /*17e0*/  WARPGROUP.ARRIVE ;  /* 0x00000000000079c5 */ /* 0x000fcc0000000000 */
[----:B------:R-:W-:Y:S03]  /*17f0*/  HGMMA.64x192x16.F32 R24, gdesc[UR12], R24, gsb0 ;  /* 0x02e000000c1879f0 */ /* 0x000fe60008000818 */
[----:B------:R-:W-:Y:S02]  /*1800*/  WARPGROUP.DEPBAR.LE gsb0, 0x0 ;  /* 0x00008000000079c5 */ /* 0x000fe40000010000 */
[----:B------:R-:W-:-:S15]  /*1810*/  WARPGROUP.ARRIVE ;  /* 0x00000000000079c5 */ /* 0x000fde0000000000 */
[----:B------:R-:W-:Y:S03]  /*1820*/  HGMMA.64x192x16.F32 R24, gdesc[UR16], R24, gsb0 ;  /* 0x02e00000101879f0 */ /* 0x000fe60008000818 */
[----:B------:R-:W-:Y:S02]  /*1830*/  WARPGROUP.DEPBAR.LE gsb0, 0x0 ;  /* 0x00008000000079c5 */ /* 0x000fe40000010000 */
[----:B------:R-:W-:Y:S02]  /*1840*/  FSEL R5, R26, -INF , P5 ;  /* 0xff8000001a057808 */ /* 0x000fe40002800000 */
[----:B------:R-:W-:Y:S02]  /*1850*/  FSEL R27, R27, -INF , P4 ;  /* 0xff8000001b1b7808 */ /* 0x000fe40002000000 */
[----:B------:R-:W-:Y:S02]  /*1860*/  FSEL R7, R30, -INF , P3 ;  /* 0xff8000001e077808 */ /* 0x000fe40001800000 */
[----:B------:R-:W-:-:S02]  /*1870*/  FMNMX.FTZ R0, R5, R27, !PT ;  /* 0x0000001b05007209 */ /* 0x000fc40007810000 */
[----:B------:R-:W-:Y:S02]  /*1880*/  FSEL R31, R31, -INF , P2 ;  /* 0xff8000001f1f7808 */ /* 0x000fe40001000000 */
[----:B------:R-:W-:Y:S02]  /*1890*/  FMNMX.FTZ R0, R7, R0, !PT ;  /* 0x0000000007007209 */ /* 0x000fe40007810000 */
[----:B------:R-:W-:Y:S02]  /*18a0*/  FSEL R11, R24, -INF , P5 ;  /* 0xff800000180b7808 */ /* 0x000fe40002800000 */
[----:B------:R-:W-:Y:S02]  /*18b0*/  ISETP.GT.AND P5, PT, R3, 0x11, PT ;  /* 0x000000110300780c */ /* 0x000fe40003fa4270 */
[----:B------:R-:W-:Y:S02]  /*18c0*/  FSEL R13, R34, -INF , P6 ;  /* 0xff800000220d7808 */ /* 0x000fe40003000000 */
[----:B------:R-:W-:-:S02]  /*18d0*/  FMNMX.FTZ R0, R31, R0, !PT ;  /* 0x000000001f007209 */ /* 0x000fc40007810000 */
[----:B------:R-:W-:Y:S02]  /*18e0*/  FSEL R25, R25, -INF , P4 ;  /* 0xff80000019197808 */ /* 0x000fe40002000000 */
[----:B------:R-:W-:Y:S02]  /*18f0*/  ISETP.GT.AND P4, PT, R3, 0x18, PT ;  /* 0x000000180300780c */ /* 0x000fe40003f84270 */
[----:B------:R-:W-:Y:S02]  /*1900*/  FSEL R35, R35, -INF , P5 ;  /* 0xff80000023237808 */ /* 0x000fe40002800000 */
[----:B------:R-:W-:Y:S02]  /*1910*/  FMNMX.FTZ R0, R13, R0, !PT ;  /* 0x000000000d007209 */ /* 0x000fe40007810000 */
[----:B------:R-:W-:Y:S02]  /*1920*/  FSEL R15, R28, -INF , P3 ;  /* 0xff8000001c0f7808 */ /* 0x000fe40001800000 */
[----:B------:R-:W-:-:S02]  /*1930*/  ISETP.GT.AND P3, PT, R3, 0x19, PT ;  /* 0x000000190300780c */ /* 0x000fc40003f64270 */
        /* <DEDUP_REMOVED lines=83> */
[----:B------:R-:W-:-:S02]  /*1e70*/  FSEL R69, R69, -INF , P2 ;  /* 0xff80000045457808 */ /* 0x000fc40001000000 */
[C---:B------:R-:W-:Y:S02]  /*1e80*/  ISETP.GT.AND P4, PT, R3.reuse, 0x79, PT ;  /* 0x000000790300780c */ /* 0x040fe40003f84270 */
[----:B------:R-:W-:Y:S02]  /*1e90*/  ISETP.GT.AND P2, PT, R3, 0x70, PT ;  /* 0x000000700300780c */ /* 0x000fe40003f44270 */
[----:B------:R-:W-:Y:S02]  /*1ea0*/  FSEL R79, R79, -INF , P3 ;  /* 0xff8000004f4f7808 */ /* 0x000fe40001800000 */
[----:B------:R-:W-:Y:S02]  /*1eb0*/  FMNMX.FTZ R0, R78, R9, !PT ;  /* 0x000000094e007209 */ /* 0x000fe40007810000 */
[----:B------:R-:W-:Y:S02]  /*1ec0*/  FSEL R14, R87, -INF , P4 ;  /* 0xff800000570e7808 */ /* 0x000fe40002000000 */
[----:B------:R-:W-:-:S02]  /*1ed0*/  FSEL R82, R82, -INF , P2 ;  /* 0xff80000052527808 */ /* 0x000fc40001000000 */
[----:B------:R-:W-:Y:S02]  /*1ee0*/  FSEL R87, R80, -INF , P2 ;  /* 0xff80000050577808 */ /* 0x000fe40001000000 */
[----:B------:R-:W-:Y:S02]  /*1ef0*/  FSEL R72, R72, -INF , P6 ;  /* 0xff80000048487808 */ /* 0x000fe40003000000 */
[C---:B------:R-:W-:Y:S02]  /*1f00*/  ISETP.GT.AND P2, PT, R3.reuse, 0x81, PT ;  /* 0x000000810300780c */ /* 0x040fe40003f44270 */
[----:B------:R-:W-:Y:S02]  /*1f10*/  ISETP.GT.AND P6, PT, R3, 0x71, PT ;  /* 0x000000710300780c */ /* 0x000fe40003fc4270 */
[----:B------:R-:W-:Y:S02]  /*1f20*/  FMNMX.FTZ R9, R79, R0, !PT ;  /* 0x000000004f097209 */ /* 0x000fe40007810000 */
[----:B------:R-:W-:-:S02]  /*1f30*/  FSEL R73, R73, -INF , P5 ;  /* 0xff80000049497808 */ /* 0x000fc40002800000 */
[----:B------:R-:W-:Y:S02]  /*1f40*/  FSEL R24, R91, -INF , P2 ;  /* 0xff8000005b187808 */ /* 0x000fe40001000000 */
[----:B------:R-:W-:Y:S02]  /*1f50*/  FSEL R89, R89, -INF , P2 ;  /* 0xff80000059597808 */ /* 0x000fe40001000000 */
[----:B------:R-:W-:Y:S02]  /*1f60*/  ISETP.GT.AND P5, PT, R3, 0x78, PT ;  /* 0x000000780300780c */ /* 0x000fe40003fa4270 */
[----:B------:R-:W-:Y:S02]  /*1f70*/  FSEL R83, R83, -INF , P6 ;  /* 0xff80000053537808 */ /* 0x000fe40003000000 */
[----:B------:R-:W-:Y:S02]  /*1f80*/  FMNMX.FTZ R0, R82, R9, !PT ;  /* 0x0000000952007209 */ /* 0x000fe40007810000 */
[----:B------:R-:W-:-:S02]  /*1f90*/  ISETP.GT.AND P2, PT, R3, 0x98, PT ;  /* 0x000000980300780c */ /* 0x000fc40003f44270 */
[----:B------:R-:W-:Y:S02]  /*1fa0*/  FSEL R30, R103, -INF , P1 ;  /* 0xff800000671e7808 */ /* 0x000fe40000800000 */
[----:B------:R-:W-:Y:S02]  /*1fb0*/  ISETP.GT.AND P1, PT, R3, 0xa1, PT ;  /* 0x000000a10300780c */ /* 0x000fe40003f24270 */
[----:B------:R-:W-:Y:S02]  /*1fc0*/  FSEL R86, R86, -INF , P5 ;  /* 0xff80000056567808 */ /* 0x000fe40002800000 */
[----:B------:R-:W-:Y:S02]  /*1fd0*/  FMNMX.FTZ R9, R83, R0, !PT ;  /* 0x0000000053097209 */ /* 0x000fe40007810000 */
[----:B------:R-:W-:Y:S02]  /*1fe0*/  FSEL R102, R102, -INF , P2 ;  /* 0xff80000066667808 */ /* 0x000fe40001000000 */
[----:B------:R-:W-:-:S02]  /*1ff0*/  FSEL R103, R100, -INF , P2 ;  /* 0xff80000064677808 */ /* 0x000fc40001000000 */
[----:B------:R-:W-:Y:S02]  /*2000*/  FSEL R107, R107, -INF , P1 ;  /* 0xff8000006b6b7808 */ /* 0x000fe40000800000 */
[----:B------:R-:W-:Y:S02]  /*2010*/  P2R R46, PR, RZ, 0x2 ;  /* 0x00000002ff2e7803 */ /* 0x000fe40000000000 */
[C---:B------:R-:W-:Y:S02]  /*2020*/  ISETP.GT.AND P2, PT, R3.reuse, 0xa9, PT ;  /* 0x000000a90300780c */ /* 0x040fe40003f44270 */
[----:B------:R-:W-:Y:S02]  /*2030*/  ISETP.GT.AND P1, PT, R3, 0xa0, PT ;  /* 0x000000a00300780c */ /* 0x000fe40003f24270 */
[----:B------:R-:W-:Y:S02]  /*2040*/  FSEL R12, R77, -INF , P3 ;  /* 0xff8000004d0c7808 */ /* 0x000fe40001800000 */
[----:B------:R-:W-:-:S02]  /*2050*/  ISETP.GT.AND P3, PT, R3, 0x80, PT ;  /* 0x000000800300780c */ /* 0x000fc40003f64270 */
[----:B------:R-:W-:Y:S02]  /*2060*/  FMNMX.FTZ R9, R86, R9, !PT ;  /* 0x0000000956097209 */ /* 0x000fe40007810000 */
[----:B------:R-:W-:Y:S02]  /*2070*/  FSEL R32, R111, -INF , P2 ;  /* 0xff8000006f207808 */ /* 0x000fe40001000000 */
[----:B------:R-:W-:Y:S02]  /*2080*/  FSEL R111, R104, -INF , P1 ;  /* 0xff800000686f7808 */ /* 0x000fe40000800000 */
[----:B------:R-:W-:Y:S02]  /*2090*/  ISETP.NE.AND P1, PT, R46, RZ, PT ;  /* 0x000000ff2e00720c */ /* 0x000fe40003f25270 */
[----:B------:R-:W-:Y:S02]  /*20a0*/  FSEL R90, R90, -INF , P3 ;  /* 0xff8000005a5a7808 */ /* 0x000fe40001800000 */
[----:B------:R-:W-:-:S02]  /*20b0*/  FMNMX.FTZ R9, R14, R9, !PT ;  /* 0x000000090e097209 */ /* 0x000fc40007810000 */
[----:B------:R-:W-:Y:S02]  /*20c0*/  FSEL R81, R81, -INF , P6 ;  /* 0xff80000051517808 */ /* 0x000fe40003000000 */
[----:B------:R-:W-:Y:S02]  /*20d0*/  FSEL R105, R105, -INF , P1 ;  /* 0xff80000069697808 */ /* 0x000fe40000800000 */
[----:B------:R-:W-:Y:S02]  /*20e0*/  ISETP.GT.AND P6, PT, R3, 0x88, PT ;  /* 0x000000880300780c */ /* 0x000fe40003fc4270 */
[----:B------:R-:W-:Y:S02]  /*20f0*/  FMNMX.FTZ R9, R90, R9, !PT ;  /* 0x000000095a097209 */ /* 0x000fe40007810000 */
[----:B------:R-:W-:Y:S02]  /*2100*/  ISETP.NE.AND P1, PT, R8, RZ, PT ;  /* 0x000000ff0800720c */ /* 0x000fe40003f25270 */
[----:B------:R-:W-:-:S02]  /*2110*/  FMNMX.FTZ R8, R11, R25, !PT ;  /* 0x000000190b087209 */ /* 0x000fc40007810000 */
[----:B------:R-:W-:Y:S02]  /*2120*/  FSEL R77, R84, -INF , P5 ;  /* 0xff800000544d7808 */ /* 0x000fe40002800000 */
[----:B------:R-:W-:Y:S02]  /*2130*/  ISETP.GT.AND P5, PT, R3, 0x89, PT ;  /* 0x000000890300780c */ /* 0x000fe40003fa4270 */
[----:B------:R-:W-:Y:S02]  /*2140*/  FSEL R94, R94, -INF , P6 ;  /* 0xff8000005e5e7808 */ /* 0x000fe40003000000 */
[----:B------:R-:W-:Y:S02]  /*2150*/  FMNMX.FTZ R9, R24, R9, !PT ;  /* 0x0000000918097209 */ /* 0x000fe40007810000 */
[----:B------:R-:W-:Y:S01]  /*2160*/  FMNMX.FTZ R8, R15, R8, !PT ;  /* 0x000000080f087209 */ /* 0x000fe20007810000 */
[----:B------:R-:W-:Y:S01]  /*2170*/  @!P1 VIADD R4, R4, 0x30840 ;  /* 0x0003084004049836 */ /* 0x000fe20000000000 */
[----:B------:R-:W-:-:S02]  /*2180*/  FSEL R85, R85, -INF , P4 ;  /* 0xff80000055557808 */ /* 0x000fc40002000000 */
[----:B------:R-:W-:Y:S02]  /*2190*/  ISETP.GT.AND P4, PT, R3, 0x90, PT ;  /* 0x000000900300780c */ /* 0x000fe40003f84270 */
[----:B------:R-:W-:Y:S02]  /*21a0*/  FSEL R26, R95, -INF , P5 ;  /* 0xff8000005f1a7808 */ /* 0x000fe40002800000 */
[----:B------:R-:W-:Y:S02]  /*21b0*/  FMNMX.FTZ R9, R94, R9, !PT ;  /* 0x000000095e097209 */ /* 0x000fe40007810000 */
[----:B------:R-:W-:Y:S02]  /*21c0*/  FMNMX.FTZ R8, R29, R8, !PT ;  /* 0x000000081d087209 */ /* 0x000fe40007810000 */
[----:B------:R-:W-:Y:S02]  /*21d0*/  FSEL R91, R88, -INF , P3 ;  /* 0xff800000585b7808 */ /* 0x000fe40001800000 */
[----:B------:R-:W-:-:S02]  /*21e0*/  ISETP.GT.AND P3, PT, R3, 0x91, PT ;  /* 0x000000910300780c */ /* 0x000fc40003f64270 */
[----:B------:R-:W-:Y:S02]  /*21f0*/  FSEL R98, R98, -INF , P4 ;  /* 0xff80000062627808 */ /* 0x000fe40002000000 */
[----:B------:R-:W-:Y:S02]  /*2200*/  FMNMX.FTZ R9, R26, R9, !PT ;  /* 0x000000091a097209 */ /* 0x000fe40007810000 */
[----:B------:R-:W-:Y:S02]  /*2210*/  FMNMX.FTZ R8, R39, R8, !PT ;  /* 0x0000000827087209 */ /* 0x000fe40007810000 */
[----:B------:R-:W-:Y:S02]  /*2220*/  FSEL R28, R99, -INF , P3 ;  /* 0xff800000631c7808 */ /* 0x000fe40001800000 */
[----:B------:R-:W-:Y:S02]  /*2230*/  FMNMX.FTZ R9, R98, R9, !PT ;  /* 0x0000000962097209 */ /* 0x000fe40007810000 */
[----:B------:R-:W-:-:S02]  /*2240*/  FMNMX.FTZ R8, R33, R8, !PT ;  /* 0x0000000821087209 */ /* 0x000fc40007810000 */
[----:B------:R-:W-:Y:S02]  /*2250*/  FMNMX.FTZ R9, R28, R9, !PT ;  /* 0x000000091c097209 */ /* 0x000fe40007810000 */
[----:B------:R-:W-:Y:S02]  /*2260*/  FMNMX.FTZ R8, R127, R8, !PT ;  /* 0x000000087f087209 */ /* 0x000fe40007810000 */
[----:B------:R-:W-:Y:S02]  /*2270*/  FMNMX.FTZ R9, R102, R9, !PT ;  /* 0x0000000966097209 */ /* 0x000fe40007810000 */
[----:B------:R-:W-:Y:S02]  /*2280*/  FMNMX.FTZ R8, R37, R8, !PT ;  /* 0x0000000825087209 */ /* 0x000fe40007810000 */
[----:B------:R-:W-:Y:S02]  /*2290*/  FSEL R106, R106, -INF , P0 ;  /* 0xff8000006a6a7808 */ /* 0x000fe40000000000 */
[----:B------:R-:W-:-:S02]  /*22a0*/  FMNMX.FTZ R9, R30, R9, !PT ;  /* 0x000000091e097209 */ /* 0x000fc40007810000 */
[----:B------:R-:W-:Y:S02]  /*22b0*/  FMNMX.FTZ R8, R47, R8, !PT ;  /* 0x000000082f087209 */ /* 0x000fe40007810000 */
[----:B------:R-:W-:Y:S02]  /*22c0*/  ISETP.GT.AND P0, PT, R3, 0xa8, PT ;  /* 0x000000a80300780c */ /* 0x000fe40003f04270 */
[----:B------:R-:W-:Y:S02]  /*22d0*/  FMNMX.FTZ R0, R106, R9, !PT ;  /* 0x000000096a007209 */ /* 0x000fe40007810000 */
[----:B------:R-:W-:Y:S02]  /*22e0*/  FMNMX.FTZ R8, R41, R8, !PT ;  /* 0x0000000829087209 */ /* 0x000fe40007810000 */
[----:B------:R-:W-:Y:S02]  /*22f0*/  FSEL R110, R110, -INF , P0 ;  /* 0xff8000006e6e7808 */ /* 0x000fe40000000000 */
[----:B------:R-:W-:-:S02]  /*2300*/  FMNMX.FTZ R9, R107, R0, !PT ;  /* 0x000000006b097209 */ /* 0x000fc40007810000 */
[----:B------:R-:W-:Y:S02]  /*2310*/  FMNMX.FTZ R8, R51, R8, !PT ;  /* 0x0000000833087209 */ /* 0x000fe40007810000 */
[----:B------:R-:W-:Y:S02]  /*2320*/  FSEL R97, R97, -INF , P3 ;  /* 0xff80000061617808 */ /* 0x000fe40001800000 */
[----:B------:R-:W-:Y:S02]  /*2330*/  FMNMX.FTZ R9, R110, R9, !PT ;  /* 0x000000096e097209 */ /* 0x000fe40007810000 */
[----:B------:R-:W-:Y:S02]  /*2340*/  ISETP.GT.AND P3, PT, R3, 0xb0, PT ;  /* 0x000000b00300780c */ /* 0x000fe40003f64270 */
[----:B------:R-:W-:Y:S02]  /*2350*/  FMNMX.FTZ R8, R45, R8, !PT ;  /* 0x000000082d087209 */ /* 0x000fe40007810000 */
[----:B------:R-:W-:-:S02]  /*2360*/  FSEL R99, R96, -INF , P4 ;  /* 0xff80000060637808 */ /* 0x000fc40002000000 */
[----:B------:R-:W-:Y:S02]  /*2370*/  FSEL R114, R114, -INF , P3 ;  /* 0xff80000072727808 */ /* 0x000fe40001800000 */
[----:B------:R-:W-:Y:S02]  /*2380*/  FMNMX.FTZ R9, R32, R9, !PT ;  /* 0x0000000920097209 */ /* 0x000fe40007810000 */
[----:B------:R-:W-:Y:S02]  /*2390*/  ISETP.GT.AND P4, PT, R3, 0xb1, PT ;  /* 0x000000b10300780c */ /* 0x000fe40003f84270 */
[----:B------:R-:W-:Y:S02]  /*23a0*/  FMNMX.FTZ R8, R139, R8, !PT ;  /* 0x000000088b087209 */ /* 0x000fe40007810000 */
[----:B------:R-:W-:Y:S02]  /*23b0*/  FSEL R93, R93, -INF , P5 ;  /* 0xff8000005d5d7808 */ /* 0x000fe40002800000 */
[----:B------:R-:W-:-:S02]  /*23c0*/  FSEL R34, R115, -INF , P4 ;  /* 0xff80000073227808 */ /* 0x000fc40002000000 */
[----:B------:R-:W-:Y:S02]  /*23d0*/  FMNMX.FTZ R9, R114, R9, !PT ;  /* 0x0000000972097209 */ /* 0x000fe40007810000 */
[----:B------:R-:W-:Y:S02]  /*23e0*/  ISETP.GT.AND P5, PT, R3, 0xb8, PT ;  /* 0x000000b80300780c */ /* 0x000fe40003fa4270 */
[----:B------:R-:W-:Y:S02]  /*23f0*/  FMNMX.FTZ R8, R49, R8, !PT ;  /* 0x0000000831087209 */ /* 0x000fe40007810000 */
[----:B------:R-:W-:Y:S02]  /*2400*/  FSEL R95, R92, -INF , P6 ;  /* 0xff8000005c5f7808 */ /* 0x000fe40003000000 */
[----:B------:R-:W-:Y:S02]  /*2410*/  FSEL R118, R118, -INF , P5 ;  /* 0xff80000076767808 */ /* 0x000fe40002800000 */
[----:B------:R-:W-:-:S02]  /*2420*/  FMNMX.FTZ R9, R34, R9, !PT ;  /* 0x0000000922097209 */ /* 0x000fc40007810000 */
[----:B------:R-:W-:Y:S02]  /*2430*/  ISETP.GT.AND P6, PT, R3, 0xb9, PT ;  /* 0x000000b90300780c */ /* 0x000fe40003fc4270 */
[----:B------:R-:W-:Y:S02]  /*2440*/  FMNMX.FTZ R8, R143, R8, !PT ;  /* 0x000000088f087209 */ /* 0x000fe40007810000 */
[----:B------:R-:W-:Y:S02]  /*2450*/  FSEL R119, R119, -INF , P6 ;  /* 0xff80000077777808 */ /* 0x000fe40003000000 */
[----:B------:R-:W-:Y:S02]  /*2460*/  FMNMX.FTZ R0, R118, R9, !PT ;  /* 0x0000000976007209 */ /* 0x000fe40007810000 */
[----:B------:R-:W-:Y:S02]  /*2470*/  FMNMX.FTZ R8, R53, R8, !PT ;  /* 0x0000000835087209 */ /* 0x000fe40007810000 */
[----:B------:R-:W-:Y:S01]  /*2480*/  FMNMX.FTZ R38, R119, R0, !PT ;  /* 0x0000000077267209 */ /* 0x000fe20007810000 */
[----:B------:R-:W-:Y:S01]  /*2490*/  IMAD.U32 R0, RZ, RZ, UR5 ;  /* 0x00000005ff007e24 */ /* 0x000fe2000f8e00ff */
[----:B------:R-:W-:-:S02]  /*24a0*/  FMNMX.FTZ R8, R63, R8, !PT ;  /* 0x000000083f087209 */ /* 0x000fc40007810000 */
[----:B------:R-:W-:Y:S01]  /*24b0*/  P2R R44, PR, RZ, 0x1 ;  /* 0x00000001ff2c7803 */ /* 0x000fe20000000000 */
[----:B------:R-:W1:Y:S01]  /*24c0*/  SHFL.BFLY PT, R9, R38, 0x2, 0x1f ;  /* 0x0c401f0026097f89 */ /* 0x000e6200000e0000 */
[----:B------:R-:W-:Y:S02]  /*24d0*/  ISETP.GT.AND P0, PT, R3, 0x99, PT ;  /* 0x000000990300780c */ /* 0x000fe40003f04270 */
[----:B------:R-:W-:Y:S02]  /*24e0*/  FMNMX.FTZ R3, R57, R8, !PT ;  /* 0x0000000839037209 */ /* 0x000fe40007810000 */
[----:B------:R-:W-:Y:S02]  /*24f0*/  P2R R42, PR, RZ, 0x4 ;  /* 0x00000004ff2a7803 */ /* 0x000fe40000000000 */
[----:B------:R-:W-:Y:S02]  /*2500*/  FMNMX.FTZ R8, R60, R3, !PT ;  /* 0x000000033c087209 */ /* 0x000fe40007810000 */
[----:B------:R-:W-:-:S02]  /*2510*/  FSEL R101, R101, -INF , P0 ;  /* 0xff80000065657808 */ /* 0x000fc40000000000 */
[----:B------:R-:W-:Y:S02]  /*2520*/  FMNMX.FTZ R3, R61, R8, !PT ;  /* 0x000000083d037209 */ /* 0x000fe40007810000 */
[----:B------:R-:W-:Y:S02]  /*2530*/  ISETP.NE.AND P0, PT, R44, RZ, PT ;  /* 0x000000ff2c00720c */ /* 0x000fe40003f05270 */
[----:B------:R-:W-:Y:S02]  /*2540*/  FMNMX.FTZ R8, R64, R3, !PT ;  /* 0x0000000340087209 */ /* 0x000fe40007810000 */
[----:B------:R-:W-:Y:S02]  /*2550*/  FSEL R115, R108, -INF , P0 ;  /* 0xff8000006c737808 */ /* 0x000fe40000000000 */
[----:B------:R-:W-:Y:S02]  /*2560*/  FMNMX.FTZ R8, R65, R8, !PT ;  /* 0x0000000841087209 */ /* 0x000fe40007810000 */
[----:B------:R-:W-:-:S02]  /*2570*/  ISETP.NE.AND P0, PT, R6, RZ, PT ;  /* 0x000000ff0600720c */ /* 0x000fc40003f05270 */
[----:B------:R-:W-:Y:S02]  /*2580*/  FMNMX.FTZ R8, R75, R8, !PT ;  /* 0x000000084b087209 */ /* 0x000fe40007810000 */
[----:B-1----:R-:W-:Y:S02]  /*2590*/  FMNMX.FTZ R40, R38, R9, !PT ;  /* 0x0000000926287209 */ /* 0x002fe40007810000 */
[----:B------:R-:W-:Y:S02]  /*25a0*/  FMNMX.FTZ R3, R69, R8, !PT ;  /* 0x0000000845037209 */ /* 0x000fe40007810000 */
[----:B------:R-:W-:Y:S01]  /*25b0*/  @!P1 PRMT R4, RZ, 0x654, R4 ;  /* 0x00000654ff049816 */ /* 0x000fe20000000004 */
[----:B------:R-:W1:Y:S01]  /*25c0*/  SHFL.BFLY PT, R9, R40, 0x1, 0x1f ;  /* 0x0c201f0028097f89 */ /* 0x000e6200000e0000 */
[----:B------:R-:W-:Y:S02]  /*25d0*/  FMNMX.FTZ R8, R72, R3, !PT ;  /* 0x0000000348087209 */ /* 0x000fe40007810000 */
[----:B------:R2:W-:Y:S02]  /*25e0*/  @!P1 SYNCS.ARRIVE.TRANS64.RED.A1T0 RZ, [R4+URZ], RZ ;  /* 0x000000ff04ff99a7 */ /* 0x0005e4000810043f */
[----:B------:R-:W-:-:S04]  /*25f0*/  FMNMX.FTZ R3, R73, R8, !PT ;  /* 0x0000000849037209 */ /* 0x000fc80007810000 */
[----:B------:R-:W-:-:S04]  /*2600*/  FMNMX.FTZ R3, R76, R3, !PT ;  /* 0x000000034c037209 */ /* 0x000fc80007810000 */
[----:B------:R-:W-:-:S04]  /*2610*/  FMNMX.FTZ R8, R12, R3, !PT ;  /* 0x000000030c087209 */ /* 0x000fc80007810000 */
[----:B------:R-:W-:-:S04]  /*2620*/  FMNMX.FTZ R8, R87, R8, !PT ;  /* 0x0000000857087209 */ /* 0x000fc80007810000 */
[----:B------:R-:W-:Y:S02]  /*2630*/  FMNMX.FTZ R8, R81, R8, !PT ;  /* 0x0000000851087209 */ /* 0x000fe40007810000 */
[----:B-1----:R-:W-:Y:S02]  /*2640*/  FMNMX.FTZ R9, R40, R9, !PT ;  /* 0x0000000928097209 */ /* 0x002fe40007810000 */
[----:B------:R-:W-:Y:S02]  /*2650*/  FMNMX.FTZ R8, R77, R8, !PT ;  /* 0x000000084d087209 */ /* 0x000fe40007810000 */
[C---:B------:R-:W-:Y:S01]  /*2660*/  FSETP.NEU.FTZ.AND P2, PT, R9.reuse, -INF , PT ;  /* 0xff8000000900780b */ /* 0x040fe20003f5d000 */
[----:B------:R-:W-:Y:S01]  /*2670*/  FMUL.FTZ R36, R9, R0 ;  /* 0x0000000009247220 */ /* 0x000fe20000410000 */
[----:B------:R-:W-:-:S04]  /*2680*/  FMNMX.FTZ R8, R85, R8, !PT ;  /* 0x0000000855087209 */ /* 0x000fc80007810000 */
[----:B------:R-:W-:Y:S02]  /*2690*/  FMNMX.FTZ R8, R91, R8, !PT ;  /* 0x000000085b087209 */ /* 0x000fe40007810000 */
[----:B------:R-:W-:Y:S02]  /*26a0*/  FSEL R36, R36, RZ, P2 ;  /* 0x000000ff24247208 */ /* 0x000fe40001000000 */
[----:B------:R-:W-:Y:S02]  /*26b0*/  FMNMX.FTZ R8, R89, R8, !PT ;  /* 0x0000000859087209 */ /* 0x000fe40007810000 */
[----:B------:R-:W-:Y:S01]  /*26c0*/  ISETP.NE.AND P2, PT, R42, RZ, PT ;  /* 0x000000ff2a00720c */ /* 0x000fe20003f45270 */
[--C-:B------:R-:W-:Y:S01]  /*26d0*/  FFMA.FTZ R6, R27, R0, -R36.reuse ;  /* 0x000000001b067223 */ /* 0x100fe20000010824 */
[----:B------:R-:W-:Y:S01]  /*26e0*/  FMNMX.FTZ R8, R95, R8, !PT ;  /* 0x000000085f087209 */ /* 0x000fe20007810000 */
[-CC-:B------:R-:W-:Y:S01]  /*26f0*/  FFMA.FTZ R27, R125, R0.reuse, -R36.reuse ;  /* 0x000000007d1b7223 */ /* 0x180fe20000010824 */
[-CC-:B------:R-:W-:Y:S01]  /*2700*/  FFMA.FTZ R125, R59, R0.reuse, -R36.reuse ;  /* 0x000000003b7d7223 */ /* 0x180fe20000010824 */
[--C-:B------:R-:W-:Y:S01]  /*2710*/  FFMA.FTZ R59, R10, R0, -R36.reuse ;  /* 0x000000000a3b7223 */ /* 0x100fe20000010824 */
[----:B------:R-:W-:Y:S01]  /*2720*/  FMNMX.FTZ R10, R93, R8, !PT ;  /* 0x000000085d0a7209 */ /* 0x000fe20007810000 */
[-CC-:B------:R-:W-:Y:S01]  /*2730*/  FFMA.FTZ R48, R133, R0.reuse, -R36.reuse ;  /* 0x0000000085307223 */ /* 0x180fe20000010824 */
[-CC-:B------:R-:W-:Y:S01]  /*2740*/  FFMA.FTZ R62, R123, R0.reuse, -R36.reuse ;  /* 0x000000007b3e7223 */ /* 0x180fe20000010824 */
[----:B------:R-:W-:Y:S01]  /*2750*/  FSEL R133, R109, -INF , P2 ;  /* 0xff8000006d857808 */ /* 0x000fe20001000000 */
[--C-:B------:R-:W-:Y:S01]  /*2760*/  FFMA.FTZ R123, R55, R0, -R36.reuse ;  /* 0x00000000377b7223 */ /* 0x100fe20000010824 */
[----:B------:R-:W-:Y:S01]  /*2770*/  FMNMX.FTZ R10, R99, R10, !PT ;  /* 0x0000000a630a7209 */ /* 0x000fe20007810000 */
[-CC-:B------:R-:W-:Y:S01]  /*2780*/  FFMA.FTZ R58, R121, R0.reuse, -R36.reuse ;  /* 0x00000000793a7223 */ /* 0x180fe20000010824 */
[-CC-:B------:R-:W-:Y:S01]  /*2790*/  FFMA.FTZ R55, R71, R0.reuse, -R36.reuse ;  /* 0x0000000047377223 */ /* 0x180fe20000010824 */
[--C-:B------:R-:W-:Y:S01]  /*27a0*/  FFMA.FTZ R121, R135, R0, -R36.reuse ;  /* 0x0000000087797223 */ /* 0x100fe20000010824 */
[----:B------:R-:W-:Y:S01]  /*27b0*/  FMNMX.FTZ R10, R97, R10, !PT ;  /* 0x0000000a610a7209 */ /* 0x000fe20007810000 */
[-CC-:B------:R-:W-:Y:S01]  /*27c0*/  FFMA.FTZ R71, R14, R0.reuse, -R36.reuse ;  /* 0x000000000e477223 */ /* 0x180fe20000010824 */
[----:B------:R-:W-:Y:S01]  /*27d0*/  FSEL R135, R112, -INF , P3 ;  /* 0xff80000070877808 */ /* 0x000fe20001800000 */
        /* <DEDUP_REMOVED lines=15> */
[----:B------:R-:W-:Y:S01]  /*28d0*/  MUFU.EX2 R6, R6 ;  /* 0x0000000600067308 */ /* 0x000fe20000000800 */
[--C-:B------:R-:W-:Y:S01]  /*28e0*/  FFMA.FTZ R50, R31, R0, -R36.reuse ;  /* 0x000000001f327223 */ /* 0x100fe20000010824 */
[----:B------:R-:W-:Y:S01]  /*28f0*/  FMNMX.FTZ R68, R115, R68, !PT ;  /* 0x0000004473447209 */ /* 0x000fe20007810000 */
[-CC-:B------:R-:W-:Y:S01]  /*2900*/  FFMA.FTZ R13, R13, R0.reuse, -R36.reuse ;  /* 0x000000000d0d7223 */ /* 0x180fe20000010824 */
[-CC-:B------:R-:W-:Y:S01]  /*2910*/  FFMA.FTZ R82, R82, R0.reuse, -R36.reuse ;  /* 0x0000000052527223 */ /* 0x180fe20000010824 */
[--C-:B------:R-:W-:Y:S01]  /*2920*/  FFMA.FTZ R56, R35, R0, -R36.reuse ;  /* 0x0000000023387223 */ /* 0x100fe20000010824 */
[----:B------:R-:W-:Y:S01]  /*2930*/  FMNMX.FTZ R14, R133, R68, !PT ;  /* 0x00000044850e7209 */ /* 0x000fe20007810000 */
[-CC-:B------:R-:W-:Y:S01]  /*2940*/  FFMA.FTZ R46, R74, R0.reuse, -R36.reuse ;  /* 0x000000004a2e7223 */ /* 0x180fe20000010824 */
[----:B------:R-:W1:Y:S01]  /*2950*/  MUFU.EX2 R5, R5 ;  /* 0x0000000500057308 */ /* 0x000e620000000800 */
[--C-:B------:R-:W-:Y:S01]  /*2960*/  FFMA.FTZ R40, R43, R0, -R36.reuse ;  /* 0x000000002b287223 */ /* 0x100fe20000010824 */
[----:B------:R-:W-:Y:S01]  /*2970*/  FMNMX.FTZ R14, R135, R14, !PT ;  /* 0x0000000e870e7209 */ /* 0x000fe20007810000 */
[-CC-:B------:R-:W-:Y:S01]  /*2980*/  FFMA.FTZ R44, R131, R0.reuse, -R36.reuse ;  /* 0x00000000832c7223 */ /* 0x180fe20000010824 */
[-CC-:B------:R-:W-:Y:S01]  /*2990*/  FFMA.FTZ R74, R94, R0.reuse, -R36.reuse ;  /* 0x000000005e4a7223 */ /* 0x180fe20000010824 */
[--C-:B------:R-:W-:Y:S01]  /*29a0*/  FFMA.FTZ R31, R129, R0, -R36.reuse ;  /* 0x00000000811f7223 */ /* 0x100fe20000010824 */
[----:B------:R-:W-:Y:S01]  /*29b0*/  FMNMX.FTZ R14, R137, R14, !PT ;  /* 0x0000000e890e7209 */ /* 0x000fe20007810000 */
[-CC-:B------:R-:W-:Y:S01]  /*29c0*/  FFMA.FTZ R42, R70, R0.reuse, -R36.reuse ;  /* 0x00000000462a7223 */ /* 0x180fe20000010824 */
[----:B------:R-:W3:Y:S01]  /*29d0*/  MUFU.EX2 R7, R7 ;  /* 0x0000000700077308 */ /* 0x000ee20000000800 */
[--C-:B------:R-:W-:Y:S01]  /*29e0*/  FFMA.FTZ R52, R78, R0, -R36.reuse ;  /* 0x000000004e347223 */ /* 0x100fe20000010824 */
[----:B------:R-:W-:Y:S01]  /*29f0*/  FMNMX.FTZ R14, R141, R14, !PT ;  /* 0x0000000e8d0e7209 */ /* 0x000fe20007810000 */
[-CC-:B------:R-:W-:Y:S01]  /*2a00*/  FFMA.FTZ R43, R83, R0.reuse, -R36.reuse ;  /* 0x00000000532b7223 */ /* 0x180fe20000010824 */
[-CC-:B------:R-:W-:Y:S01]  /*2a10*/  FFMA.FTZ R117, R32, R0.reuse, -R36.reuse ;  /* 0x0000000020757223 */ /* 0x180fe20000010824 */
[--C-:B------:R-:W-:Y:S01]  /*2a20*/  FFMA.FTZ R131, R34, R0, -R36.reuse ;  /* 0x0000000022837223 */ /* 0x100fe20000010824 */
[----:B------:R-:W-:Y:S01]  /*2a30*/  FMNMX.FTZ R14, R145, R14, !PT ;  /* 0x0000000e910e7209 */ /* 0x000fe20007810000 */
[-CC-:B------:R-:W-:Y:S01]  /*2a40*/  FFMA.FTZ R129, R147, R0.reuse, -R36.reuse ;  /* 0x0000000093817223 */ /* 0x180fe20000010824 */
[----:B------:R-:W4:Y:S01]  /*2a50*/  MUFU.EX2 R50, R50 ;  /* 0x0000003200327308 */ /* 0x000f220000000800 */
[-CC-:B------:R-:W-:Y:S01]  /*2a60*/  FFMA.FTZ R35, R149, R0.reuse, -R36.reuse ;  /* 0x0000000095237223 */ /* 0x180fe20000010824 */
[-CC-:B------:R-:W-:Y:S01]  /*2a70*/  FFMA.FTZ R86, R86, R0.reuse, -R36.reuse ;  /* 0x0000000056567223 */ /* 0x180fe20000010824 */
[----:B------:R-:W5:Y:S01]  /*2a80*/  SHFL.BFLY PT, R3, R14, 0x2, 0x1f ;  /* 0x0c401f000e037f89 */ /* 0x000f6200000e0000 */
[-CC-:B------:R-:W-:Y:S01]  /*2a90*/  FFMA.FTZ R90, R90, R0.reuse, -R36.reuse ;  /* 0x000000005a5a7223 */ /* 0x180fe20000010824 */
[-CC-:B------:R-:W-:Y:S01]  /*2aa0*/  FFMA.FTZ R109, R26, R0.reuse, -R36.reuse ;  /* 0x000000001a6d7223 */ /* 0x180fe20000010824 */
[-CC-:B------:R-:W-:Y:S01]  /*2ab0*/  FFMA.FTZ R70, R98, R0.reuse, -R36.reuse ;  /* 0x0000000062467223 */ /* 0x180fe20000010824 */
[-CC-:B------:R-:W-:Y:S01]  /*2ac0*/  FFMA.FTZ R83, R28, R0.reuse, -R36.reuse ;  /* 0x000000001c537223 */ /* 0x180fe20000010824 */
[----:B------:R-:W2:Y:S01]  /*2ad0*/  MUFU.EX2 R13, R13 ;  /* 0x0000000d000d7308 */ /* 0x000ea20000000800 */
[-CC-:B------:R-:W-:Y:S01]  /*2ae0*/  FFMA.FTZ R78, R102, R0.reuse, -R36.reuse ;  /* 0x00000000664e7223 */ /* 0x180fe20000010824 */
[-CC-:B------:R-:W-:Y:S01]  /*2af0*/  FFMA.FTZ R113, R30, R0.reuse, -R36.reuse ;  /* 0x000000001e717223 */ /* 0x180fe20000010824 */
[-CC-:B------:R-:W-:Y:S01]  /*2b00*/  FFMA.FTZ R107, R107, R0.reuse, -R36.reuse ;  /* 0x000000006b6b7223 */ /* 0x180fe20000010824 */
[-CC-:B------:R-:W-:Y:S01]  /*2b10*/  FFMA.FTZ R84, R110, R0.reuse, -R36.reuse ;  /* 0x000000006e547223 */ /* 0x180fe20000010824 */
[-CC-:B------:R-:W-:Y:S01]  /*2b20*/  FFMA.FTZ R32, R114, R0.reuse, -R36.reuse ;  /* 0x0000000072207223 */ /* 0x180fe20000010824 */
[-CC-:B------:R-:W-:Y:S01]  /*2b30*/  FFMA.FTZ R34, R118, R0.reuse, -R36.reuse ;  /* 0x0000000076227223 */ /* 0x180fe20000010824 */
[----:B------:R-:W-:Y:S01]  /*2b40*/  FFMA.FTZ R119, R119, R0, -R36 ;  /* 0x0000000077777223 */ /* 0x000fe20000010824 */
[----:B------:R1:W-:Y:S01]  /*2b50*/  MUFU.EX2 R8, R82 ;  /* 0x0000005200087308 */ /* 0x0003e20000000800 */
[----:B------:R-:W-:-:S07]  /*2b60*/  IMAD.MOV.U32 R149, RZ, RZ, R151 ;  /* 0x000000ffff957224 */ /* 0x000fce00078e0097 */
[----:B------:R-:W2:Y:S01]  /*2b70*/  MUFU.EX2 R56, R56 ;  /* 0x0000003800387308 */ /* 0x000ea20000000800 */
[----:B-1----:R-:W-:Y:S01]  /*2b80*/  FFMA.FTZ R82, R106, R0, -R36 ;  /* 0x000000006a527223 */ /* 0x002fe20000010824 */
[----:B-----5:R-:W-:-:S05]  /*2b90*/  FMNMX.FTZ R24, R14, R3, !PT ;  /* 0x000000030e187209 */ /* 0x020fca0007810000 */
[----:B------:R-:W1:Y:S01]  /*2ba0*/  SHFL.BFLY PT, R3, R24, 0x1, 0x1f ;  /* 0x0c201f0018037f89 */ /* 0x000e6200000e0000 */
[----:B------:R5:W-:Y:S08]  /*2bb0*/  MUFU.EX2 R10, R86 ;  /* 0x00000056000a7308 */ /* 0x000bf00000000800 */
[----:B------:R-:W-:Y:S08]  /*2bc0*/  MUFU.EX2 R58, R58 ;  /* 0x0000003a003a7308 */ /* 0x000ff00000000800 */
[----:B------:R-:W-:Y:S01]  /*2bd0*/  MUFU.EX2 R62, R62 ;  /* 0x0000003e003e7308 */ /* 0x000fe20000000800 */
[----:B-1----:R-:W-:-:S07]  /*2be0*/  FMNMX.FTZ R3, R24, R3, !PT ;  /* 0x0000000318037209 */ /* 0x002fce0007810000 */
[----:B------:R-:W-:Y:S01]  /*2bf0*/  MUFU.EX2 R27, R27 ;  /* 0x0000001b001b7308 */ /* 0x000fe20000000800 */
[C---:B------:R-:W-:Y:S01]  /*2c00*/  FSETP.NEU.FTZ.AND P2, PT, R3.reuse, -INF , PT ;  /* 0xff8000000300780b */ /* 0x040fe20003f5d000 */
[----:B------:R-:W-:-:S06]  /*2c10*/  FMUL.FTZ R24, R3, R0 ;  /* 0x0000000003187220 */ /* 0x000fcc0000410000 */
[----:B------:R-:W-:Y:S01]  /*2c20*/  MUFU.EX2 R40, R40 ;  /* 0x0000002800287308 */ /* 0x000fe20000000800 */
[----:B------:R-:W-:Y:S02]  /*2c30*/  FSEL R24, R24, RZ, P2 ;  /* 0x000000ff18187208 */ /* 0x000fe40001000000 */
[----:B------:R-:W-:-:S03]  /*2c40*/  ISETP.GE.AND P2, PT, R23, 0xc1, PT ;  /* 0x000000c11700780c */ /* 0x000fc60003f46270 */
[-CC-:B------:R-:W-:Y:S01]  /*2c50*/  FFMA.FTZ R14, R11, R0.reuse, -R24.reuse ;  /* 0x000000000b0e7223 */ /* 0x180fe20000010818 */
[-CC-:B------:R-:W-:Y:S01]  /*2c60*/  FFMA.FTZ R25, R25, R0.reuse, -R24.reuse ;  /* 0x0000000019197223 */ /* 0x180fe20000010818 */
[-CC-:B------:R-:W-:Y:S01]  /*2c70*/  FFMA.FTZ R92, R15, R0.reuse, -R24.reuse ;  /* 0x000000000f5c7223 */ /* 0x180fe20000010818 */
[-CC-:B------:R-:W-:Y:S01]  /*2c80*/  FFMA.FTZ R29, R29, R0.reuse, -R24.reuse ;  /* 0x000000001d1d7223 */ /* 0x180fe20000010818 */
[-CC-:B------:R-:W-:Y:S01]  /*2c90*/  FFMA.FTZ R94, R39, R0.reuse, -R24.reuse ;  /* 0x00000000275e7223 */ /* 0x180fe20000010818 */
[-CC-:B------:R-:W-:Y:S01]  /*2ca0*/  FFMA.FTZ R36, R64, R0.reuse, -R24.reuse ;  /* 0x0000000040247223 */ /* 0x180fe20000010818 */
[----:B------:R-:W-:Y:S01]  /*2cb0*/  MUFU.EX2 R14, R14 ;  /* 0x0000000e000e7308 */ /* 0x000fe20000000800 */
[-CC-:B------:R-:W-:Y:S01]  /*2cc0*/  FFMA.FTZ R64, R72, R0.reuse, -R24.reuse ;  /* 0x0000000048407223 */ /* 0x180fe20000010818 */
[-C--:B------:R-:W-:Y:S01]  /*2cd0*/  FFMA.FTZ R147, R33, R0.reuse, -R24 ;  /* 0x0000000021937223 */ /* 0x080fe20000010818 */
[----:B------:R-:W-:Y:S01]  /*2ce0*/  FADD.FTZ R72, R5, R6 ;  /* 0x0000000605487221 */ /* 0x000fe20000010000 */
[-CC-:B-----5:R-:W-:Y:S01]  /*2cf0*/  FFMA.FTZ R86, R53, R0.reuse, -R24.reuse ;  /* 0x0000000035567223 */ /* 0x1a0fe20000010818 */
[-CC-:B------:R-:W-:Y:S01]  /*2d00*/  FFMA.FTZ R96, R127, R0.reuse, -R24.reuse ;  /* 0x000000007f607223 */ /* 0x180fe20000010818 */
[-C--:B------:R-:W-:Y:S01]  /*2d10*/  FFMA.FTZ R127, R37, R0.reuse, -R24 ;  /* 0x00000000257f7223 */ /* 0x080fe20000010818 */
[----:B---3--:R-:W-:Y:S01]  /*2d20*/  FADD.FTZ R53, R7, R72 ;  /* 0x0000004807357221 */ /* 0x008fe20000010000 */
[----:B------:R-:W1:Y:S01]  /*2d30*/  MUFU.EX2 R25, R25 ;  /* 0x0000001900197308 */ /* 0x000e620000000800 */
[-CC-:B------:R-:W-:Y:S01]  /*2d40*/  FFMA.FTZ R11, R47, R0.reuse, -R24.reuse ;  /* 0x000000002f0b7223 */ /* 0x180fe20000010818 */
[-CC-:B------:R-:W-:Y:S01]  /*2d50*/  FFMA.FTZ R26, R41, R0.reuse, -R24.reuse ;  /* 0x00000000291a7223 */ /* 0x180fe20000010818 */
[----:B----4-:R-:W-:Y:S01]  /*2d60*/  FADD.FTZ R72, R50, R53 ;  /* 0x0000003532487221 */ /* 0x010fe20000010000 */
[-CC-:B------:R-:W-:Y:S01]  /*2d70*/  FFMA.FTZ R28, R51, R0.reuse, -R24.reuse ;  /* 0x00000000331c7223 */ /* 0x180fe20000010818 */
[-CC-:B------:R-:W-:Y:S01]  /*2d80*/  FFMA.FTZ R33, R45, R0.reuse, -R24.reuse ;  /* 0x000000002d217223 */ /* 0x180fe20000010818 */
[-C--:B------:R-:W-:Y:S01]  /*2d90*/  FFMA.FTZ R30, R139, R0.reuse, -R24 ;  /* 0x000000008b1e7223 */ /* 0x080fe20000010818 */
[----:B--2---:R-:W-:Y:S01]  /*2da0*/  FADD.FTZ R53, R13, R72 ;  /* 0x000000480d357221 */ /* 0x004fe20000010000 */
[----:B------:R-:W2:Y:S01]  /*2db0*/  MUFU.EX2 R92, R92 ;  /* 0x0000005c005c7308 */ /* 0x000ea20000000800 */
[-CC-:B------:R-:W-:Y:S01]  /*2dc0*/  FFMA.FTZ R23, R76, R0.reuse, -R24.reuse ;  /* 0x000000004c177223 */ /* 0x180fe20000010818 */
[----:B------:R-:W-:Y:S01]  /*2dd0*/  F2FP.F16.F32.PACK_AB R5, R6, R5 ;  /* 0x000000050605723e */ /* 0x000fe200000000ff */
[----:B------:R-:W-:Y:S01]  /*2de0*/  FADD.FTZ R53, R56, R53 ;  /* 0x0000003538357221 */ /* 0x000fe20000010000 */
[-CC-:B------:R-:W-:Y:S01]  /*2df0*/  FFMA.FTZ R41, R49, R0.reuse, -R24.reuse ;  /* 0x0000000031297223 */ /* 0x180fe20000010818 */
[-CC-:B------:R-:W-:Y:S01]  /*2e00*/  FFMA.FTZ R45, R143, R0.reuse, -R24.reuse ;  /* 0x000000008f2d7223 */ /* 0x180fe20000010818 */
[-CC-:B------:R-:W-:Y:S01]  /*2e10*/  FFMA.FTZ R47, R63, R0.reuse, -R24.reuse ;  /* 0x000000003f2f7223 */ /* 0x180fe20000010818 */
[-CC-:B------:R-:W-:Y:S01]  /*2e20*/  FFMA.FTZ R88, R57, R0.reuse, -R24.reuse ;  /* 0x0000000039587223 */ /* 0x180fe20000010818 */
[----:B------:R-:W3:Y:S01]  /*2e30*/  MUFU.EX2 R29, R29 ;  /* 0x0000001d001d7308 */ /* 0x000ee20000000800 */
[----:B-1----:R-:W-:Y:S01]  /*2e40*/  FADD.FTZ R15, R14, R25 ;  /* 0x000000190e0f7221 */ /* 0x002fe20000010000 */
[-CC-:B------:R-:W-:Y:S01]  /*2e50*/  FFMA.FTZ R49, R60, R0.reuse, -R24.reuse ;  /* 0x000000003c317223 */ /* 0x180fe20000010818 */
[-CC-:B------:R-:W-:Y:S01]  /*2e60*/  FFMA.FTZ R37, R65, R0.reuse, -R24.reuse ;  /* 0x0000000041257223 */ /* 0x180fe20000010818 */
[-CC-:B------:R-:W-:Y:S01]  /*2e70*/  FFMA.FTZ R39, R75, R0.reuse, -R24.reuse ;  /* 0x000000004b277223 */ /* 0x180fe20000010818 */
[----:B------:R-:W-:Y:S01]  /*2e80*/  F2FP.F16.F32.PACK_AB R7, R50, R7 ;  /* 0x000000073207723e */ /* 0x000fe200000000ff */
[-CC-:B------:R-:W-:Y:S01]  /*2e90*/  FFMA.FTZ R60, R69, R0.reuse, -R24.reuse ;  /* 0x00000000453c7223 */ /* 0x180fe20000010818 */
[----:B------:R-:W-:Y:S01]  /*2ea0*/  F2FP.F16.F32.PACK_AB R13, R56, R13 ;  /* 0x0000000d380d723e */ /* 0x000fe200000000ff */
[----:B------:R-:W1:Y:S01]  /*2eb0*/  MUFU.EX2 R94, R94 ;  /* 0x0000005e005e7308 */ /* 0x000e620000000800 */
[----:B--2---:R-:W-:Y:S01]  /*2ec0*/  FADD.FTZ R4, R92, R15 ;  /* 0x0000000f5c047221 */ /* 0x004fe20000010000 */
[-CC-:B------:R-:W-:Y:S01]  /*2ed0*/  FFMA.FTZ R51, R73, R0.reuse, -R24.reuse ;  /* 0x0000000049337223 */ /* 0x180fe20000010818 */
[-CC-:B------:R-:W-:Y:S01]  /*2ee0*/  FFMA.FTZ R72, R12, R0.reuse, -R24.reuse ;  /* 0x000000000c487223 */ /* 0x180fe20000010818 */
[-CC-:B------:R-:W-:Y:S01]  /*2ef0*/  FFMA.FTZ R50, R87, R0.reuse, -R24.reuse ;  /* 0x0000000057327223 */ /* 0x180fe20000010818 */
[-CC-:B------:R-:W-:Y:S01]  /*2f00*/  FFMA.FTZ R56, R77, R0.reuse, -R24.reuse ;  /* 0x000000004d387223 */ /* 0x180fe20000010818 */
[-CC-:B------:R-:W-:Y:S01]  /*2f10*/  FFMA.FTZ R57, R85, R0.reuse, -R24.reuse ;  /* 0x0000000055397223 */ /* 0x180fe20000010818 */
[----:B------:R-:W-:Y:S01]  /*2f20*/  FFMA.FTZ R63, R93, R0, -R24 ;  /* 0x000000005d3f7223 */ /* 0x000fe20000010818 */
[----:B------:R-:W2:Y:S01]  /*2f30*/  MUFU.EX2 R147, R147 ;  /* 0x0000009300937308 */ /* 0x000ea20000000800 */
[C---:B---3--:R-:W-:Y:S01]  /*2f40*/  FADD.FTZ R15, R29.reuse, R4 ;  /* 0x000000041d0f7221 */ /* 0x048fe20000010000 */
[----:B------:R-:W-:Y:S01]  /*2f50*/  F2FP.F16.F32.PACK_AB R6, R29, R92 ;  /* 0x0000005c1d06723e */ /* 0x000fe200000000ff */
[-CC-:B------:R-:W-:Y:S01]  /*2f60*/  FFMA.FTZ R99, R99, R0.reuse, -R24.reuse ;  /* 0x0000000063637223 */ /* 0x180fe20000010818 */
[-CC-:B------:R-:W-:Y:S01]  /*2f70*/  FFMA.FTZ R97, R97, R0.reuse, -R24.reuse ;  /* 0x0000000061617223 */ /* 0x180fe20000010818 */
[-CC-:B------:R-:W-:Y:S01]  /*2f80*/  FFMA.FTZ R103, R103, R0.reuse, -R24.reuse ;  /* 0x0000000067677223 */ /* 0x180fe20000010818 */
[-CC-:B------:R-:W-:Y:S01]  /*2f90*/  FFMA.FTZ R101, R101, R0.reuse, -R24.reuse ;  /* 0x0000000065657223 */ /* 0x180fe20000010818 */
[-CC-:B------:R-:W-:Y:S01]  /*2fa0*/  FFMA.FTZ R111, R111, R0.reuse, -R24.reuse ;  /* 0x000000006f6f7223 */ /* 0x180fe20000010818 */
[----:B------:R-:W3:Y:S01]  /*2fb0*/  MUFU.EX2 R96, R96 ;  /* 0x0000006000607308 */ /* 0x000ee20000000800 */
[----:B-1----:R-:W-:Y:S01]  /*2fc0*/  FADD.FTZ R4, R94, R15 ;  /* 0x0000000f5e047221 */ /* 0x002fe20000010000 */
[----:B------:R-:W-:Y:S01]  /*2fd0*/  FADD.FTZ R15, R58, R53 ;  /* 0x000000353a0f7221 */ /* 0x000fe20000010000 */
[-CC-:B------:R-:W-:Y:S01]  /*2fe0*/  FFMA.FTZ R105, R105, R0.reuse, -R24.reuse ;  /* 0x0000000069697223 */ /* 0x180fe20000010818 */
[-CC-:B------:R-:W-:Y:S01]  /*2ff0*/  FFMA.FTZ R115, R115, R0.reuse, -R24.reuse ;  /* 0x0000000073737223 */ /* 0x180fe20000010818 */
[----:B------:R-:W-:Y:S01]  /*3000*/  FFMA.FTZ R133, R133, R0, -R24 ;  /* 0x0000000085857223 */ /* 0x000fe20000010818 */
[C---:B------:R-:W-:Y:S01]  /*3010*/  FADD.FTZ R98, R62.reuse, R15 ;  /* 0x0000000f3e627221 */ /* 0x040fe20000010000 */
[----:B------:R-:W-:Y:S01]  /*3020*/  F2FP.F16.F32.PACK_AB R15, R62, R58 ;  /* 0x0000003a3e0f723e */ /* 0x000fe200000000ff */
[----:B------:R-:W1:Y:S01]  /*3030*/  MUFU.EX2 R127, R127 ;  /* 0x0000007f007f7308 */ /* 0x000e620000000800 */
[----:B--2---:R-:W-:Y:S01]  /*3040*/  FADD.FTZ R53, R147, R4 ;  /* 0x0000000493357221 */ /* 0x004fe20000010000 */
[----:B------:R-:W-:Y:S01]  /*3050*/  F2FP.F16.F32.PACK_AB R4, R25, R14 ;  /* 0x0000000e1904723e */ /* 0x000fe200000000ff */
[----:B------:R-:W-:Y:S01]  /*3060*/  FADD.FTZ R25, R27, R98 ;  /* 0x000000621b197221 */ /* 0x000fe20000010000 */
[-CC-:B------:R-:W-:Y:S01]  /*3070*/  FFMA.FTZ R58, R91, R0.reuse, -R24.reuse ;  /* 0x000000005b3a7223 */ /* 0x180fe20000010818 */
[-CC-:B------:R-:W-:Y:S01]  /*3080*/  FFMA.FTZ R62, R95, R0.reuse, -R24.reuse ;  /* 0x000000005f3e7223 */ /* 0x180fe20000010818 */
[-CC-:B------:R-:W-:Y:S01]  /*3090*/  FFMA.FTZ R135, R135, R0.reuse, -R24.reuse ;  /* 0x0000000087877223 */ /* 0x180fe20000010818 */
[----:B------:R-:W-:Y:S01]  /*30a0*/  FADD.FTZ R92, R40, R25 ;  /* 0x00000019285c7221 */ /* 0x000fe20000010000 */
[----:B------:R-:W2:Y:S01]  /*30b0*/  MUFU.EX2 R11, R11 ;  /* 0x0000000b000b7308 */ /* 0x000ea20000000800 */
[----:B---3--:R-:W-:Y:S01]  /*30c0*/  FADD.FTZ R14, R96, R53 ;  /* 0x00000035600e7221 */ /* 0x008fe20000010000 */
[-CC-:B------:R-:W-:Y:S01]  /*30d0*/  FFMA.FTZ R53, R81, R0.reuse, -R24.reuse ;  /* 0x0000000051357223 */ /* 0x180fe20000010818 */
[-CC-:B------:R-:W-:Y:S01]  /*30e0*/  FFMA.FTZ R137, R137, R0.reuse, -R24.reuse ;  /* 0x0000000089897223 */ /* 0x180fe20000010818 */
[-CC-:B------:R-:W-:Y:S01]  /*30f0*/  FFMA.FTZ R141, R141, R0.reuse, -R24.reuse ;  /* 0x000000008d8d7223 */ /* 0x180fe20000010818 */
[----:B------:R-:W-:Y:S01]  /*3100*/  FFMA.FTZ R145, R145, R0, -R24 ;  /* 0x0000000091917223 */ /* 0x000fe20000010818 */
[----:B------:R-:W-:Y:S01]  /*3110*/  F2FP.F16.F32.PACK_AB R12, R147, R94 ;  /* 0x0000005e930c723e */ /* 0x000fe200000000ff */
[----:B------:R3:W-:Y:S01]  /*3120*/  STSM.16.M88.4 [R2+0x1e800], R4 ;  /* 0x01e8000402007844 */ /* 0x0007e20000000200 */
[----:B------:R-:W4:Y:S01]  /*3130*/  MUFU.EX2 R31, R31 ;  /* 0x0000001f001f7308 */ /* 0x000f220000000800 */
[C---:B-1----:R-:W-:Y:S01]  /*3140*/  FADD.FTZ R76, R127.reuse, R14 ;  /* 0x0000000e7f4c7221 */ /* 0x042fe20000010000 */
[----:B------:R-:W-:Y:S01]  /*3150*/  F2FP.F16.F32.PACK_AB R14, R127, R96 ;  /* 0x000000607f0e723e */ /* 0x000fe200000000ff */
[----:B------:R-:W-:-:S02]  /*3160*/  IMAD.MOV.U32 R147, RZ, RZ, R151 ;  /* 0x000000ffff937224 */ /* 0x000fc400078e0097 */
[--C-:B------:R-:W-:Y:S02]  /*3170*/  IMAD.MOV.U32 R143, RZ, RZ, R151.reuse ;  /* 0x000000ffff8f7224 */ /* 0x100fe400078e0097 */
[----:B------:R1:W-:Y:S01]  /*3180*/  STSM.16.M88.4 [R152], R12 ;  /* 0x0000000c98007844 */ /* 0x0003e20000000200 */
[----:B------:R-:W5:Y:S01]  /*3190*/  MUFU.EX2 R26, R26 ;  /* 0x0000001a001a7308 */ /* 0x000f620000000800 */
[----:B--2---:R-:W-:Y:S01]  /*31a0*/  FADD.FTZ R25, R11, R76 ;  /* 0x0000004c0b197221 */ /* 0x004fe20000010000 */
[--C-:B------:R-:W-:Y:S02]  /*31b0*/  IMAD.MOV.U32 R139, RZ, RZ, R151.reuse ;  /* 0x000000ffff8b7224 */ /* 0x100fe400078e0097 */
[----:B------:R-:W-:-:S04]  /*31c0*/  IMAD.MOV.U32 R127, RZ, RZ, R151 ;  /* 0x000000ffff7f7224 */ /* 0x000fc800078e0097 */
[----:B------:R-:W2:Y:S01]  /*31d0*/  MUFU.EX2 R44, R44 ;  /* 0x0000002c002c7308 */ /* 0x000ea20000000800 */
[----:B----4-:R-:W-:-:S07]  /*31e0*/  FADD.FTZ R29, R31, R92 ;  /* 0x0000005c1f1d7221 */ /* 0x010fce0000010000 */
[----:B------:R-:W4:Y:S01]  /*31f0*/  MUFU.EX2 R28, R28 ;  /* 0x0000001c001c7308 */ /* 0x000f220000000800 */
[----:B-----5:R-:W-:-:S07]  /*3200*/  FADD.FTZ R25, R26, R25 ;  /* 0x000000191a197221 */ /* 0x020fce0000010000 */
[----:B------:R-:W5:Y:S01]  /*3210*/  MUFU.EX2 R48, R48 ;  /* 0x0000003000307308 */ /* 0x000f620000000800 */
[----:B--2---:R-:W-:-:S07]  /*3220*/  FADD.FTZ R29, R44, R29 ;  /* 0x0000001d2c1d7221 */ /* 0x004fce0000010000 */
        /* <DEDUP_REMOVED lines=23> */
[C---:B--2---:R-:W-:Y:S01]  /*33a0*/  FADD.FTZ R29, R125.reuse, R92 ;  /* 0x0000005c7d1d7221 */ /* 0x044fe20000010000 */
[----:B---3--:R-:W-:Y:S01]  /*33b0*/  F2FP.F16.F32.PACK_AB R5, R125, R66 ;  /* 0x000000427d05723e */ /* 0x008fe200000000ff */
[----:B------:R-:W-:-:S05]  /*33c0*/  IMAD.MOV.U32 R125, RZ, RZ, R151 ;  /* 0x000000ffff7d7224 */ /* 0x000fca00078e0097 */
[----:B------:R-:W2:Y:S01]  /*33d0*/  MUFU.EX2 R88, R88 ;  /* 0x0000005800587308 */ /* 0x000ea20000000800 */
[----:B----4-:R-:W-:-:S07]  /*33e0*/  FADD.FTZ R25, R47, R76 ;  /* 0x0000004c2f197221 */ /* 0x010fce0000010000 */
[----:B------:R-:W3:Y:S01]  /*33f0*/  MUFU.EX2 R129, R129 ;  /* 0x0000008100817308 */ /* 0x000ee20000000800 */
[----:B-----5:R-:W-:Y:S01]  /*3400*/  FADD.FTZ R76, R80, R29 ;  /* 0x0000001d504c7221 */ /* 0x020fe20000010000 */
[----:B------:R-:W-:Y:S01]  /*3410*/  F2FP.F16.F32.PACK_AB R29, R121, R48 ;  /* 0x00000030791d723e */ /* 0x000fe200000000ff */
[----:B------:R-:W-:-:S05]  /*3420*/  IMAD.MOV.U32 R121, RZ, RZ, R151 ;  /* 0x000000ffff797224 */ /* 0x000fca00078e0097 */
[----:B------:R4:W-:Y:S08]  /*3430*/  MUFU.EX2 R68, R90 ;  /* 0x0000005a00447308 */ /* 0x0009f00000000800 */
[----:B------:R-:W5:Y:S01]  /*3440*/  MUFU.EX2 R49, R49 ;  /* 0x0000003100317308 */ /* 0x000f620000000800 */
[-CC-:B----4-:R-:W-:Y:S01]  /*3450*/  FFMA.FTZ R90, R61, R0.reuse, -R24.reuse ;  /* 0x000000003d5a7223 */ /* 0x190fe20000010818 */
[----:B------:R-:W-:Y:S01]  /*3460*/  FFMA.FTZ R61, R89, R0, -R24 ;  /* 0x00000000593d7223 */ /* 0x000fe20000010818 */
[----:B--2---:R-:W-:Y:S01]  /*3470*/  FADD.FTZ R24, R88, R25 ;  /* 0x0000001958187221 */ /* 0x004fe20000010000 */
[----:B---3--:R-:W-:Y:S01]  /*3480*/  FADD.FTZ R76, R129, R76 ;  /* 0x0000004c814c7221 */ /* 0x008fe20000010000 */
[----:B------:R-:W-:-:S02]  /*3490*/  F2FP.F16.F32.PACK_AB R25, R40, R27 ;  /* 0x0000001b2819723e */ /* 0x000fc400000000ff */
[----:B------:R-:W-:Y:S01]  /*34a0*/  F2FP.F16.F32.PACK_AB R27, R44, R31 ;  /* 0x0000001f2c1b723e */ /* 0x000fe200000000ff */
[----:B------:R-:W2:Y:S01]  /*34b0*/  MUFU.EX2 R35, R35 ;  /* 0x0000002300237308 */ /* 0x000ea20000000800 */
[----:B------:R-:W-:Y:S01]  /*34c0*/  F2FP.F16.F32.PACK_AB R31, R123, R54 ;  /* 0x000000367b1f723e */ /* 0x000fe200000000ff */
[--C-:B------:R-:W-:Y:S01]  /*34d0*/  IMAD.MOV.U32 R123, RZ, RZ, R151.reuse ;  /* 0x000000ffff7b7224 */ /* 0x100fe200078e0097 */
[----:B------:R-:W-:Y:S01]  /*34e0*/  F2FP.F16.F32.PACK_AB R7, R129, R80 ;  /* 0x000000508107723e */ /* 0x000fe200000000ff */
[----:B------:R-:W-:-:S04]  /*34f0*/  IMAD.MOV.U32 R129, RZ, RZ, R151 ;  /* 0x000000ffff817224 */ /* 0x000fc800078e0097 */
[----:B------:R-:W3:Y:S01]  /*3500*/  MUFU.EX2 R90, R90 ;  /* 0x0000005a005a7308 */ /* 0x000ee20000000800 */
[----:B-----5:R-:W-:Y:S01]  /*3510*/  FADD.FTZ R65, R49, R24 ;  /* 0x0000001831417221 */ /* 0x020fe20000010000 */
[----:B------:R-:W-:Y:S02]  /*3520*/  F2FP.F16.F32.PACK_AB R24, R26, R11 ;  /* 0x0000000b1a18723e */ /* 0x000fe400000000ff */
[----:B------:R-:W-:Y:S02]  /*3530*/  F2FP.F16.F32.PACK_AB R26, R33, R28 ;  /* 0x0000001c211a723e */ /* 0x000fe400000000ff */
[----:B------:R-:W-:Y:S02]  /*3540*/  F2FP.F16.F32.PACK_AB R28, R41, R30 ;  /* 0x0000001e291c723e */ /* 0x000fe400000000ff */
[----:B------:R-:W4:Y:S01]  /*3550*/  MUFU.EX2 R38, R38 ;  /* 0x0000002600267308 */ /* 0x000f220000000800 */
[----:B--2---:R-:W-:Y:S01]  /*3560*/  FADD.FTZ R69, R35, R76 ;  /* 0x0000004c23457221 */ /* 0x004fe20000010000 */
[----:B------:R-:W-:Y:S01]  /*3570*/  F2FP.F16.F32.PACK_AB R30, R86, R45 ;  /* 0x0000002d561e723e */ /* 0x000fe200000000ff */
[----:B------:R2:W-:Y:S04]  /*3580*/  STSM.16.M88.4 [R17], R24 ;  /* 0x0000001811007844 */ /* 0x0005e80000000200 */
[----:B------:R-:W-:Y:S01]  /*3590*/  STSM.16.M88.4 [R16], R28 ;  /* 0x0000001c10007844 */ /* 0x000fe20000000200 */
[----:B------:R-:W5:Y:S01]  /*35a0*/  MUFU.EX2 R36, R36 ;  /* 0x0000002400247308 */ /* 0x000f620000000800 */
[----:B---3--:R-:W-:-:S07]  /*35b0*/  FADD.FTZ R65, R90, R65 ;  /* 0x000000415a417221 */ /* 0x008fce0000010000 */
[----:B------:R-:W3:Y:S01]  /*35c0*/  MUFU.EX2 R42, R42 ;  /* 0x0000002a002a7308 */ /* 0x000ee20000000800 */
[----:B----4-:R-:W-:-:S07]  /*35d0*/  FADD.FTZ R69, R38, R69 ;  /* 0x0000004526457221 */ /* 0x010fce0000010000 */
[----:B------:R-:W4:Y:S01]  /*35e0*/  MUFU.EX2 R37, R37 ;  /* 0x0000002500257308 */ /* 0x000f220000000800 */
[----:B-----5:R-:W-:-:S07]  /*35f0*/  FADD.FTZ R4, R36, R65 ;  /* 0x0000004124047221 */ /* 0x020fce0000010000 */
[----:B------:R-:W1:Y:S01]  /*3600*/  MUFU.EX2 R55, R55 ;  /* 0x0000003700377308 */ /* 0x000e620000000800 */
[----:B---3--:R-:W-:-:S07]  /*3610*/  FADD.FTZ R6, R42, R69 ;  /* 0x000000452a067221 */ /* 0x008fce0000010000 */
[----:B------:R-:W3:Y:S01]  /*3620*/  MUFU.EX2 R39, R39 ;  /* 0x0000002700277308 */ /* 0x000ee20000000800 */
[----:B----4-:R-:W-:-:S07]  /*3630*/  FADD.FTZ R4, R37, R4 ;  /* 0x0000000425047221 */ /* 0x010fce0000010000 */
[----:B------:R-:W4:Y:S01]  /*3640*/  MUFU.EX2 R46, R46 ;  /* 0x0000002e002e7308 */ /* 0x000f220000000800 */
[----:B-1----:R-:W-:Y:S01]  /*3650*/  FADD.FTZ R13, R55, R6 ;  /* 0x00000006370d7221 */ /* 0x002fe20000010000 */
[----:B------:R-:W-:-:S06]  /*3660*/  F2FP.F16.F32.PACK_AB R6, R90, R49 ;  /* 0x000000315a06723e */ /* 0x000fcc00000000ff */
[----:B------:R-:W1:Y:S01]  /*3670*/  MUFU.EX2 R60, R60 ;  /* 0x0000003c003c7308 */ /* 0x000e620000000800 */
[----:B---3--:R-:W-:-:S07]  /*3680*/  FADD.FTZ R11, R39, R4 ;  /* 0x00000004270b7221 */ /* 0x008fce0000010000 */
[----:B------:R-:W3:Y:S01]  /*3690*/  MUFU.EX2 R59, R59 ;  /* 0x0000003b003b7308 */ /* 0x000ee20000000800 */
[----:B----4-:R-:W-:-:S07]  /*36a0*/  FADD.FTZ R4, R46, R13 ;  /* 0x0000000d2e047221 */ /* 0x010fce0000010000 */
[----:B------:R-:W4:Y:S01]  /*36b0*/  MUFU.EX2 R64, R64 ;  /* 0x0000004000407308 */ /* 0x000f220000000800 */
[----:B-1----:R-:W-:-:S07]  /*36c0*/  FADD.FTZ R11, R60, R11 ;  /* 0x0000000b3c0b7221 */ /* 0x002fce0000010000 */
[----:B------:R-:W1:Y:S01]  /*36d0*/  MUFU.EX2 R52, R52 ;  /* 0x0000003400347308 */ /* 0x000e620000000800 */
[C---:B---3--:R-:W-:Y:S01]  /*36e0*/  FADD.FTZ R13, R59.reuse, R4 ;  /* 0x000000043b0d7221 */ /* 0x048fe20000010000 */
[----:B------:R-:W-:Y:S02]  /*36f0*/  F2FP.F16.F32.PACK_AB R4, R88, R47 ;  /* 0x0000002f5804723e */ /* 0x000fe400000000ff */
[----:B------:R-:W-:-:S03]  /*3700*/  F2FP.F16.F32.PACK_AB R65, R59, R46 ;  /* 0x0000002e3b41723e */ /* 0x000fc600000000ff */
[----:B------:R3:W-:Y:S01]  /*3710*/  STSM.16.M88.4 [R2+0x24800], R4 ;  /* 0x0248000402007844 */ /* 0x0007e20000000200 */
[----:B------:R-:W5:Y:S01]  /*3720*/  MUFU.EX2 R51, R51 ;  /* 0x0000003300337308 */ /* 0x000f620000000800 */
[----:B----4-:R-:W-:-:S07]  /*3730*/  FADD.FTZ R12, R64, R11 ;  /* 0x0000000b400c7221 */ /* 0x010fce0000010000 */
[----:B------:R-:W4:Y:S01]  /*3740*/  MUFU.EX2 R67, R67 ;  /* 0x0000004300437308 */ /* 0x000f220000000800 */
[----:B-1----:R-:W-:-:S07]  /*3750*/  FADD.FTZ R14, R52, R13 ;  /* 0x0000000d340e7221 */ /* 0x002fce0000010000 */
[----:B------:R-:W1:Y:S01]  /*3760*/  MUFU.EX2 R23, R23 ;  /* 0x0000001700177308 */ /* 0x000e620000000800 */
[C---:B-----5:R-:W-:Y:S01]  /*3770*/  FADD.FTZ R12, R51.reuse, R12 ;  /* 0x0000000c330c7221 */ /* 0x060fe20000010000 */
[----:B------:R-:W-:-:S06]  /*3780*/  F2FP.F16.F32.PACK_AB R64, R51, R64 ;  /* 0x000000403340723e */ /* 0x000fcc00000000ff */
[----:B------:R-:W5:Y:S01]  /*3790*/  MUFU.EX2 R72, R72 ;  /* 0x0000004800487308 */ /* 0x000f620000000800 */
[C---:B----4-:R-:W-:Y:S01]  /*37a0*/  FADD.FTZ R13, R67.reuse, R14 ;  /* 0x0000000e430d7221 */ /* 0x050fe20000010000 */
[----:B------:R-:W-:-:S06]  /*37b0*/  F2FP.F16.F32.PACK_AB R67, R67, R52 ;  /* 0x000000344343723e */ /* 0x000fcc00000000ff */
[----:B------:R-:W4:Y:S01]  /*37c0*/  MUFU.EX2 R43, R43 ;  /* 0x0000002b002b7308 */ /* 0x000f220000000800 */
[----:B-1----:R-:W-:Y:S01]  /*37d0*/  FADD.FTZ R11, R23, R12 ;  /* 0x0000000c170b7221 */ /* 0x002fe20000010000 */
[----:B------:R-:W-:Y:S01]  /*37e0*/  FADD.FTZ R12, R8, R13 ;  /* 0x0000000d080c7221 */ /* 0x000fe20000010000 */
[----:B------:R-:W-:-:S05]  /*37f0*/  F2FP.F16.F32.PACK_AB R13, R38, R35 ;  /* 0x00000023260d723e */ /* 0x000fca00000000ff */
[----:B------:R-:W1:Y:S01]  /*3800*/  MUFU.EX2 R50, R50 ;  /* 0x0000003200327308 */ /* 0x000e620000000800 */
[C---:B-----5:R-:W-:Y:S01]  /*3810*/  FADD.FTZ R11, R72.reuse, R11 ;  /* 0x0000000b480b7221 */ /* 0x060fe20000010000 */
[----:B------:R-:W-:-:S06]  /*3820*/  F2FP.F16.F32.PACK_AB R66, R72, R23 ;  /* 0x000000174842723e */ /* 0x000fcc00000000ff */
[----:B------:R-:W5:Y:S01]  /*3830*/  MUFU.EX2 R53, R53 ;  /* 0x0000003500357308 */ /* 0x000f620000000800 */
[----:B----4-:R-:W-:-:S04]  /*3840*/  FADD.FTZ R15, R43, R12 ;  /* 0x0000000c2b0f7221 */ /* 0x010fc80000010000 */
[----:B------:R-:W-:Y:S01]  /*3850*/  FADD.FTZ R14, R10, R15 ;  /* 0x0000000f0a0e7221 */ /* 0x000fe20000010000 */
[----:B------:R-:W-:Y:S02]  /*3860*/  F2FP.F16.F32.PACK_AB R15, R55, R42 ;  /* 0x0000002a370f723e */ /* 0x000fe400000000ff */
[----:B------:R-:W2:Y:S01]  /*3870*/  MUFU.EX2 R71, R71 ;  /* 0x0000004700477308 */ /* 0x000ea20000000800 */
[----:B-1----:R-:W-:-:S07]  /*3880*/  FADD.FTZ R12, R50, R11 ;  /* 0x0000000b320c7221 */ /* 0x002fce0000010000 */
[----:B------:R-:W1:Y:S01]  /*3890*/  MUFU.EX2 R56, R56 ;  /* 0x0000003800387308 */ /* 0x000e620000000800 */
[----:B-----5:R-:W-:Y:S01]  /*38a0*/  FADD.FTZ R11, R53, R12 ;  /* 0x0000000c350b7221 */ /* 0x020fe20000010000 */
[----:B------:R-:W-:-:S06]  /*38b0*/  F2FP.F16.F32.PACK_AB R12, R37, R36 ;  /* 0x00000024250c723e */ /* 0x000fcc00000000ff */
[----:B------:R-:W4:Y:S01]  /*38c0*/  MUFU.EX2 R57, R57 ;  /* 0x0000003900397308 */ /* 0x000f220000000800 */
[----:B--2---:R-:W-:Y:S01]  /*38d0*/  FADD.FTZ R25, R71, R14 ;  /* 0x0000000e47197221 */ /* 0x004fe20000010000 */
[----:B------:R-:W-:-:S03]  /*38e0*/  F2FP.F16.F32.PACK_AB R14, R60, R39 ;  /* 0x000000273c0e723e */ /* 0x000fc600000000ff */
[----:B---3--:R-:W-:Y:S02]  /*38f0*/  FADD.FTZ R6, R68, R25 ;  /* 0x0000001944067221 */ /* 0x008fe40000010000 */
[----:B------:R2:W-:Y:S01]  /*3900*/  STSM.16.M88.4 [R154], R12 ;  /* 0x0000000c9a007844 */ /* 0x0005e20000000200 */
[----:B------:R-:W3:Y:S01]  /*3910*/  MUFU.EX2 R79, R79 ;  /* 0x0000004f004f7308 */ /* 0x000ee20000000800 */
[----:B-1----:R-:W-:Y:S02]  /*3920*/  FADD.FTZ R4, R56, R11 ;  /* 0x0000000b38047221 */ /* 0x002fe40000010000 */
[----:B------:R-:W-:Y:S05]  /*3930*/  STSM.16.M88.4 [R17+0x6000], R64 ;  /* 0x0060004011007844 */ /* 0x000fea0000000200 */
[----:B------:R-:W1:Y:S01]  /*3940*/  MUFU.EX2 R58, R58 ;  /* 0x0000003a003a7308 */ /* 0x000e620000000800 */
[----:B----4-:R-:W-:-:S07]  /*3950*/  FADD.FTZ R5, R57, R4 ;  /* 0x0000000439057221 */ /* 0x010fce0000010000 */
[----:B------:R-:W4:Y:S01]  /*3960*/  MUFU.EX2 R74, R74 ;  /* 0x0000004a004a7308 */ /* 0x000f220000000800 */
[C---:B---3--:R-:W-:Y:S01]  /*3970*/  FADD.FTZ R7, R79.reuse, R6 ;  /* 0x000000064f077221 */ /* 0x048fe20000010000 */
[----:B--2---:R-:W-:-:S06]  /*3980*/  F2FP.F16.F32.PACK_AB R13, R79, R68 ;  /* 0x000000444f0d723e */ /* 0x004fcc00000000ff */
[----:B------:R-:W2:Y:S01]  /*3990*/  MUFU.EX2 R61, R61 ;  /* 0x0000003d003d7308 */ /* 0x000ea20000000800 */
[----:B-1----:R-:W-:-:S07]  /*39a0*/  FADD.FTZ R4, R58, R5 ;  /* 0x000000053a047221 */ /* 0x002fce0000010000 */
[----:B------:R-:W1:Y:S01]  /*39b0*/  MUFU.EX2 R109, R109 ;  /* 0x0000006d006d7308 */ /* 0x000e620000000800 */
[----:B----4-:R-:W-:-:S07]  /*39c0*/  FADD.FTZ R6, R74, R7 ;  /* 0x000000074a067221 */ /* 0x010fce0000010000 */
[----:B------:R-:W3:Y:S01]  /*39d0*/  MUFU.EX2 R62, R62 ;  /* 0x0000003e003e7308 */ /* 0x000ee20000000800 */
[C---:B--2---:R-:W-:Y:S01]  /*39e0*/  FADD.FTZ R5, R61.reuse, R4 ;  /* 0x000000043d057221 */ /* 0x044fe20000010000 */
[----:B------:R-:W-:-:S06]  /*39f0*/  F2FP.F16.F32.PACK_AB R12, R61, R58 ;  /* 0x0000003a3d0c723e */ /* 0x000fcc00000000ff */
[----:B------:R-:W2:Y:S01]  /*3a00*/  MUFU.EX2 R70, R70 ;  /* 0x0000004600467308 */ /* 0x000ea20000000800 */
[C---:B-1----:R-:W-:Y:S01]  /*3a10*/  FADD.FTZ R7, R109.reuse, R6 ;  /* 0x000000066d077221 */ /* 0x042fe20000010000 */
[----:B------:R-:W-:-:S06]  /*3a20*/  F2FP.F16.F32.PACK_AB R15, R109, R74 ;  /* 0x0000004a6d0f723e */ /* 0x000fcc00000000ff */
[----:B------:R-:W1:Y:S01]  /*3a30*/  MUFU.EX2 R63, R63 ;  /* 0x0000003f003f7308 */ /* 0x000e620000000800 */
[----:B---3--:R-:W-:Y:S01]  /*3a40*/  FADD.FTZ R4, R62, R5 ;  /* 0x000000053e047221 */ /* 0x008fe20000010000 */
[----:B------:R-:W-:-:S06]  /*3a50*/  F2FP.F16.F32.PACK_AB R5, R43, R8 ;  /* 0x000000082b05723e */ /* 0x000fcc00000000ff */
[----:B------:R-:W3:Y:S01]  /*3a60*/  MUFU.EX2 R83, R83 ;  /* 0x0000005300537308 */ /* 0x000ee20000000800 */
[----:B--2---:R-:W-:Y:S01]  /*3a70*/  FADD.FTZ R6, R70, R7 ;  /* 0x0000000746067221 */ /* 0x004fe20000010000 */
[----:B------:R-:W-:-:S06]  /*3a80*/  F2FP.F16.F32.PACK_AB R7, R71, R10 ;  /* 0x0000000a4707723e */ /* 0x000fcc00000000ff */
[----:B------:R-:W2:Y:S01]  /*3a90*/  MUFU.EX2 R99, R99 ;  /* 0x0000006300637308 */ /* 0x000ea20000000800 */
[C---:B-1----:R-:W-:Y:S01]  /*3aa0*/  FADD.FTZ R4, R63.reuse, R4 ;  /* 0x000000043f047221 */ /* 0x042fe20000010000 */
[----:B------:R-:W-:-:S06]  /*3ab0*/  F2FP.F16.F32.PACK_AB R14, R63, R62 ;  /* 0x0000003e3f0e723e */ /* 0x000fcc00000000ff */
[----:B------:R-:W1:Y:S01]  /*3ac0*/  MUFU.EX2 R78, R78 ;  /* 0x0000004e004e7308 */ /* 0x000e620000000800 */
[C---:B---3--:R-:W-:Y:S01]  /*3ad0*/  FADD.FTZ R23, R83.reuse, R6 ;  /* 0x0000000653177221 */ /* 0x048fe20000010000 */
[----:B------:R-:W-:-:S06]  /*3ae0*/  F2FP.F16.F32.PACK_AB R25, R83, R70 ;  /* 0x000000465319723e */ /* 0x000fcc00000000ff */
[----:B------:R-:W3:Y:S01]  /*3af0*/  MUFU.EX2 R40, R97 ;  /* 0x0000006100287308 */ /* 0x000ee20000000800 */
[----:B--2---:R-:W-:Y:S01]  /*3b00*/  FADD.FTZ R11, R99, R4 ;  /* 0x00000004630b7221 */ /* 0x004fe20000010000 */
[----:B------:R-:W-:-:S06]  /*3b10*/  F2FP.F16.F32.PACK_AB R4, R53, R50 ;  /* 0x000000323504723e */ /* 0x000fcc00000000ff */
[----:B------:R-:W2:Y:S01]  /*3b20*/  MUFU.EX2 R113, R113 ;  /* 0x0000007100717308 */ /* 0x000ea20000000800 */
[----:B-1----:R-:W-:-:S07]  /*3b30*/  FADD.FTZ R6, R78, R23 ;  /* 0x000000174e067221 */ /* 0x002fce0000010000 */
[----:B------:R-:W1:Y:S01]  /*3b40*/  MUFU.EX2 R103, R103 ;  /* 0x0000006700677308 */ /* 0x000e620000000800 */
[----:B---3--:R-:W-:-:S07]  /*3b50*/  FADD.FTZ R10, R40, R11 ;  /* 0x0000000b280a7221 */ /* 0x008fce0000010000 */
[----:B------:R-:W3:Y:S01]  /*3b60*/  MUFU.EX2 R82, R82 ;  /* 0x0000005200527308 */ /* 0x000ee20000000800 */
[----:B--2---:R-:W-:Y:S01]  /*3b70*/  FADD.FTZ R23, R113, R6 ;  /* 0x0000000671177221 */ /* 0x004fe20000010000 */
[----:B------:R-:W-:Y:S02]  /*3b80*/  F2FP.F16.F32.PACK_AB R6, R57, R56 ;  /* 0x000000383906723e */ /* 0x000fe400000000ff */
[----:B------:R-:W-:-:S03]  /*3b90*/  F2FP.F16.F32.PACK_AB R27, R113, R78 ;  /* 0x0000004e711b723e */ /* 0x000fc600000000ff */
[----:B------:R2:W-:Y:S01]  /*3ba0*/  STSM.16.M88.4 [R16+0x6000], R4 ;  /* 0x0060000410007844 */ /* 0x0005e20000000200 */
[----:B------:R-:W4:Y:S01]  /*3bb0*/  MUFU.EX2 R44, R101 ;  /* 0x00000065002c7308 */ /* 0x000f220000000800 */
[----:B-1----:R-:W-:Y:S02]  /*3bc0*/  FADD.FTZ R11, R103, R10 ;  /* 0x0000000a670b7221 */ /* 0x002fe40000010000 */
[----:B------:R1:W-:Y:S05]  /*3bd0*/  STSM.16.M88.4 [R2+0x2a800], R12 ;  /* 0x02a8000c02007844 */ /* 0x0003ea0000000200 */
[----:B------:R-:W5:Y:S01]  /*3be0*/  MUFU.EX2 R107, R107 ;  /* 0x0000006b006b7308 */ /* 0x000f620000000800 */
[----:B---3--:R-:W-:-:S07]  /*3bf0*/  FADD.FTZ R24, R82, R23 ;  /* 0x0000001752187221 */ /* 0x008fce0000010000 */
[----:B------:R-:W3:Y:S01]  /*3c00*/  MUFU.EX2 R111, R111 ;  /* 0x0000006f006f7308 */ /* 0x000ee20000000800 */
[----:B----4-:R-:W-:-:S07]  /*3c10*/  FADD.FTZ R10, R44, R11 ;  /* 0x0000000b2c0a7221 */ /* 0x010fce0000010000 */
[----:B------:R-:W4:Y:S01]  /*3c20*/  MUFU.EX2 R84, R84 ;  /* 0x0000005400547308 */ /* 0x000f220000000800 */
[C---:B-----5:R-:W-:Y:S01]  /*3c30*/  FADD.FTZ R23, R107.reuse, R24 ;  /* 0x000000186b177221 */ /* 0x060fe20000010000 */
[----:B------:R-:W-:-:S06]  /*3c40*/  F2FP.F16.F32.PACK_AB R29, R107, R82 ;  /* 0x000000526b1d723e */ /* 0x000fcc00000000ff */
        /* <DEDUP_REMOVED lines=8> */
[C---:B---3--:R-:W-:Y:S01]  /*3cd0*/  FADD.FTZ R11, R28.reuse, R11 ;  /* 0x0000000b1c0b7221 */ /* 0x048fe20000010000 */
[----:B------:R-:W-:-:S06]  /*3ce0*/  F2FP.F16.F32.PACK_AB R28, R28, R111 ;  /* 0x0000006f1c1c723e */ /* 0x000fcc00000000ff */
[----:B------:R-:W2:Y:S01]  /*3cf0*/  MUFU.EX2 R131, R131 ;  /* 0x0000008300837308 */ /* 0x000ea20000000800 */
[----:B----4-:R-:W-:-:S07]  /*3d00*/  FADD.FTZ R26, R32, R23 ;  /* 0x00000017201a7221 */ /* 0x010fce0000010000 */
[----:B------:R-:W3:Y:S01]  /*3d10*/  MUFU.EX2 R133, R133 ;  /* 0x0000008500857308 */ /* 0x000ee20000000800 */
[----:B-----5:R-:W-:-:S07]  /*3d20*/  FADD.FTZ R24, R30, R11 ;  /* 0x0000000b1e187221 */ /* 0x020fce0000010000 */
[----:B------:R-:W-:Y:S01]  /*3d30*/  MUFU.EX2 R34, R34 ;  /* 0x0000002200227308 */ /* 0x000fe20000000800 */
[C---:B--2---:R-:W-:Y:S01]  /*3d40*/  FADD.FTZ R7, R131.reuse, R26 ;  /* 0x0000001a83077221 */ /* 0x044fe20000010000 */
[----:B------:R-:W-:Y:S02]  /*3d50*/  F2FP.F16.F32.PACK_AB R26, R44, R103 ;  /* 0x000000672c1a723e */ /* 0x000fe400000000ff */
[----:B-1----:R-:W-:Y:S01]  /*3d60*/  F2FP.F16.F32.PACK_AB R13, R131, R32 ;  /* 0x00000020830d723e */ /* 0x002fe200000000ff */
[----:B------:R-:W-:-:S03]  /*3d70*/  IMAD.MOV.U32 R131, RZ, RZ, R151 ;  /* 0x000000ffff837224 */ /* 0x000fc600078e0097 */
[----:B------:R-:W1:Y:S01]  /*3d80*/  MUFU.EX2 R119, R119 ;  /* 0x0000007700777308 */ /* 0x000e620000000800 */
[C---:B---3--:R-:W-:Y:S01]  /*3d90*/  FADD.FTZ R4, R133.reuse, R24 ;  /* 0x0000001885047221 */ /* 0x048fe20000010000 */
[----:B------:R-:W-:Y:S02]  /*3da0*/  F2FP.F16.F32.PACK_AB R24, R40, R99 ;  /* 0x000000632818723e */ /* 0x000fe400000000ff */
[----:B------:R-:W-:Y:S01]  /*3db0*/  F2FP.F16.F32.PACK_AB R30, R133, R30 ;  /* 0x0000001e851e723e */ /* 0x000fe200000000ff */
[----:B------:R-:W-:Y:S02]  /*3dc0*/  IMAD.MOV.U32 R133, RZ, RZ, R151 ;  /* 0x000000ffff857224 */ /* 0x000fe400078e0097 */
[----:B------:R2:W-:Y:S01]  /*3dd0*/  STSM.16.M88.4 [R153], R24 ;  /* 0x0000001899007844 */ /* 0x0005e20000000200 */
[----:B------:R-:W3:Y:S03]  /*3de0*/  MUFU.EX2 R135, R135 ;  /* 0x0000008700877308 */ /* 0x000ee60000000800 */
[----:B------:R2:W-:Y:S05]  /*3df0*/  STSM.16.M88.4 [R17+0xc000], R28 ;  /* 0x00c0001c11007844 */ /* 0x0005ea0000000200 */
[----:B------:R4:W5:Y:S01]  /*3e00*/  MUFU.EX2 R8, R137 ;  /* 0x0000008900087308 */ /* 0x0009620000000800 */
[----:B-1----:R-:W-:Y:S01]  /*3e10*/  F2FP.F16.F32.PACK_AB R15, R119, R34 ;  /* 0x00000022770f723e */ /* 0x002fe200000000ff */
[----:B------:R-:W-:-:S06]  /*3e20*/  FADD.FTZ R34, R34, R7 ;  /* 0x0000000722227221 */ /* 0x000fcc0000010000 */
[----:B------:R-:W-:Y:S01]  /*3e30*/  MUFU.EX2 R141, R141 ;  /* 0x0000008d008d7308 */ /* 0x000fe20000000800 */
[----:B---3--:R-:W-:Y:S01]  /*3e40*/  FADD.FTZ R5, R135, R4 ;  /* 0x0000000487057221 */ /* 0x008fe20000010000 */
[----:B----4-:R-:W-:-:S06]  /*3e50*/  IMAD.MOV.U32 R137, RZ, RZ, R151 ;  /* 0x000000ffff897224 */ /* 0x010fcc00078e0097 */
[----:B------:R1:W3:Y:S01]  /*3e60*/  MUFU.EX2 R10, R145 ;  /* 0x00000091000a7308 */ /* 0x0002e20000000800 */
[C---:B-----5:R-:W-:Y:S01]  /*3e70*/  F2FP.F16.F32.PACK_AB R12, R8.reuse, R135 ;  /* 0x00000087080c723e */ /* 0x060fe200000000ff */
[----:B------:R-:W-:Y:S01]  /*3e80*/  FADD.FTZ R4, R8, R5 ;  /* 0x0000000508047221 */ /* 0x000fe20000010000 */
[----:B------:R-:W-:Y:S01]  /*3e90*/  FADD.FTZ R5, R119, R34 ;  /* 0x0000002277057221 */ /* 0x000fe20000010000 */
[--C-:B------:R-:W-:Y:S02]  /*3ea0*/  IMAD.MOV.U32 R135, RZ, RZ, R151.reuse ;  /* 0x000000ffff877224 */ /* 0x100fe400078e0097 */
[----:B-1----:R-:W-:Y:S01]  /*3eb0*/  IMAD.MOV.U32 R145, RZ, RZ, R151 ;  /* 0x000000ffff917224 */ /* 0x002fe200078e0097 */
[----:B---3--:R-:W-:Y:S01]  /*3ec0*/  F2FP.F16.F32.PACK_AB R14, R10, R141 ;  /* 0x0000008d0a0e723e */ /* 0x008fe200000000ff */
[----:B------:R-:W-:-:S04]  /*3ed0*/  FADD.FTZ R141, R141, R4 ;  /* 0x000000048d8d7221 */ /* 0x000fc80000010000 */
[----:B------:R2:W-:Y:S01]  /*3ee0*/  STSM.16.M88.4 [R16+0xc000], R12 ;  /* 0x00c0000c10007844 */ /* 0x0005e20000000200 */
[----:B------:R-:W-:Y:S01]  /*3ef0*/  FADD.FTZ R6, R10, R141 ;  /* 0x0000008d0a067221 */ /* 0x000fe20000010000 */
[----:B------:R-:W-:Y:S01]  /*3f00*/  IMAD.MOV.U32 R141, RZ, RZ, R151 ;  /* 0x000000ffff8d7224 */ /* 0x000fe200078e0097 */
[----:B------:R1:W-:Y:S06]  /*3f10*/  MEMBAR.ALL.CTA ;  /* 0x0000000000007992 */ /* 0x0003ec0000008000 */
[----:B-1----:R-:W1:Y:S02]  /*3f20*/  FENCE.VIEW.ASYNC.S ;  /* 0x00000000000073c6 */ /* 0x002e640000000000 */
[----:B-1----:R-:W-:Y:S01]  /*3f30*/  NOP ;  /* 0x0000000000007918 */ /* 0x002fe20000000000 */
[----:B------:R-:W-:Y:S05]  /*3f40*/  @!P2 BRA `(.L_x_15) ;  /* 0x0000002800d4a947 */ /* 0x000fea0003800000 */
[----:B------:R-:W-:Y:S01]  /*3f50*/  VIADD R8, R18, 0xfffffffe ;  /* 0xfffffffe12087836 */ /* 0x000fe20000000000 */
[----:B------:R-:W-:Y:S01]  /*3f60*/  CS2R R150, SRZ ;  /* 0x0000000000967805 */ /* 0x000fe2000001ff00 */
[----:B------:R-:W-:Y:S01]  /*3f70*/  IMAD.MOV.U32 R7, RZ, RZ, R9 ;  /* 0x000000ffff077224 */ /* 0x000fe200078e0009 */
[----:B------:R-:W-:Y:S01]  /*3f80*/  CS2R R148, SRZ ;  /* 0x0000000000947805 */ /* 0x000fe2000001ff00 */
[----:B------:R-:W-:Y:S01]  /*3f90*/  IMAD.MOV.U32 R4, RZ, RZ, R3 ;  /* 0x000000ffff047224 */ /* 0x000fe200078e0003 */
[----:B------:R-:W-:Y:S02]  /*3fa0*/  CS2R R146, SRZ ;  /* 0x0000000000927805 */ /* 0x000fe4000001ff00 */
[----:B------:R-:W-:Y:S02]  /*3fb0*/  CS2R R144, SRZ ;  /* 0x0000000000907805 */ /* 0x000fe4000001ff00 */
[----:B------:R-:W-:Y:S02]  /*3fc0*/  CS2R R142, SRZ ;  /* 0x00000000008e7805 */ /* 0x000fe4000001ff00 */
[----:B------:R-:W-:-:S02]  /*3fd0*/  CS2R R140, SRZ ;  /* 0x00000000008c7805 */ /* 0x000fc4000001ff00 */
[----:B------:R-:W-:Y:S02]  /*3fe0*/  CS2R R138, SRZ ;  /* 0x00000000008a7805 */ /* 0x000fe4000001ff00 */
[----:B------:R-:W-:Y:S02]  /*3ff0*/  CS2R R136, SRZ ;  /* 0x0000000000887805 */ /* 0x000fe4000001ff00 */
[----:B------:R-:W-:Y:S02]  /*4000*/  CS2R R134, SRZ ;  /* 0x0000000000867805 */ /* 0x000fe4000001ff00 */
[----:B------:R-:W-:Y:S02]  /*4010*/  CS2R R132, SRZ ;  /* 0x0000000000847805 */ /* 0x000fe4000001ff00 */
[----:B------:R-:W-:Y:S02]  /*4020*/  CS2R R130, SRZ ;  /* 0x0000000000827805 */ /* 0x000fe4000001ff00 */
[----:B------:R-:W-:-:S02]  /*4030*/  CS2R R128, SRZ ;  /* 0x0000000000807805 */ /* 0x000fc4000001ff00 */
[----:B------:R-:W-:Y:S02]  /*4040*/  CS2R R126, SRZ ;  /* 0x00000000007e7805 */ /* 0x000fe4000001ff00 */
[----:B------:R-:W-:Y:S02]  /*4050*/  CS2R R124, SRZ ;  /* 0x00000000007c7805 */ /* 0x000fe4000001ff00 */
[----:B------:R-:W-:Y:S02]  /*4060*/  CS2R R122, SRZ ;  /* 0x00000000007a7805 */ /* 0x000fe4000001ff00 */
[----:B------:R-:W-:Y:S01]  /*4070*/  CS2R R120, SRZ ;  /* 0x0000000000787805 */ /* 0x000fe2000001ff00 */
[----:B------:R-:W-:Y:S01]  /*4080*/  UMOV UR6, UR47 ;  /* 0x0000002f00067c82 */ /* 0x000fe20008000000 */
[----:B------:R-:W-:-:S05]  /*4090*/  UMOV UR5, UR46 ;  /* 0x0000002e00057c82 */ /* 0x000fca0008000000 */
.L_x_24:
[----:B------:R-:W-:Y:S01]  /*40a0*/  UIADD3 UR46, UR5, 0x1, URZ ;  /* 0x00000001052e7890 */ /* 0x000fe2000fffe03f */
[----:B------:R-:W-:-:S03]  /*40b0*/  ISETP.NE.AND P3, PT, R22, RZ, PT ;  /* 0x000000ff1600720c */ /* 0x000fc60003f65270 */
[----:B------:R-:W-:-:S04]  /*40c0*/  UISETP.NE.AND UP0, UPT, UR46, 0x2, UPT ;  /* 0x000000022e00788c */ /* 0x000fc8000bf05270 */
[----:B------:R-:W-:Y:S02]  /*40d0*/  USEL UR47, URZ, 0x1, UP0 ;  /* 0x000000013f2f7887 */ /* 0x000fe40008000000 */
[----:B------:R-:W-:Y:S02]  /*40e0*/  USEL UR46, UR46, URZ, UP0 ;  /* 0x0000003f2e2e7287 */ /* 0x000fe40008000000 */
[----:B------:R-:W-:Y:S02]  /*40f0*/  ULOP3.LUT UR47, UR6, UR47, URZ, 0x3c, !UPT ;  /* 0x0000002f062f7292 */ /* 0x000fe4000f8e3c3f */
[----:B-1----:R-:W-:Y:S10]  /*4100*/  @P3 BRA `(.L_x_16) ;  /* 0x00000000002c3947 */ /* 0x002ff40003800000 */
[----:B------:R-:W-:Y:S05]  /*4110*/  @!P0 BRA `(.L_x_17) ;  /* 0x0000000000048947 */ /* 0x000fea0003800000 */
[----:B------:R-:W-:Y:S01]  /*4120*/  BPT.TRAP 0x1 ;  /* 0x000000040000795c */ /* 0x000fe20000300000 */
.L_x_17:
[----:B------:R-:W-:Y:S01]  /*4130*/  ULEA UR7, UR46, UR40, 0x3 ;  /* 0x000000282e077291 */ /* 0x000fe2000f8e183f */
[----:B------:R-:W-:-:S05]  /*4140*/  IMAD.U32 R0, RZ, RZ, UR47 ;  /* 0x0000002fff007e24 */ /* 0x000fca000f8e00ff */
[----:B------:R-:W-:-:S04]  /*4150*/  SHF.L.U32 R0, R0, 0x1f, RZ ;  /* 0x0000001f00007819 */ /* 0x000fc800000006ff */
[----:B------:R1:W3:Y:S01]  /*4160*/  SYNCS.PHASECHK.TRANS64.TRYWAIT P2, [UR7+0x30830], R0 ;  /* 0x03083000ff0075a7 */ /* 0x0002e20008040147 */
[----:B------:R-:W-:Y:S05]  /*4170*/  @!P0 BRA `(.L_x_18) ;  /* 0x0000000000048947 */ /* 0x000fea0003800000 */
[----:B------:R-:W-:Y:S01]  /*4180*/  BPT.TRAP 0x1 ;  /* 0x000000040000795c */ /* 0x000fe20000300000 */
.L_x_18:
[----:B---3--:R-:W-:Y:S05]  /*4190*/  @P2 BRA `(.L_x_16) ;  /* 0x0000000000082947 */ /* 0x008fea0003800000 */
[----:B------:R-:W3:Y:S02]  /*41a0*/  SYNCS.PHASECHK.TRANS64.TRYWAIT P2, [UR7+0x30830], R0 ;  /* 0x03083000ff0075a7 */ /* 0x000ee40008040147 */
[----:B---3--:R-:W-:Y:S05]  /*41b0*/  @!P2 BRA `(.L_x_19) ;  /* 0x000000600044a947 */ /* 0x008fea0003800000 */
.L_x_16:
[----:B---3--:R-:W3:Y:S01]  /*41c0*/  S2R R3, SR_TID.X ;  /* 0x0000000000037919 */ /* 0x008ee20000002100 */
[----:B------:R-:W-:Y:S01]  /*41d0*/  R2UR UR20, R20 ;  /* 0x00000000141472ca */ /* 0x000fe200000e0000 */
[----:B------:R-:W-:Y:S01]  /*41e0*/  UIMAD UR22, UR46, 0x600, UR4 ;  /* 0x000006002e1678a4 */ /* 0x000fe2000f8e0204 */
[----:B------:R-:W-:Y:S01]  /*41f0*/  R2UR UR21, R21 ;  /* 0x00000000151572ca */ /* 0x000fe200000e0000 */
[----:B------:R-:W-:Y:S01]  /*4200*/  UMOV UR23, 0x40000040 ;  /* 0x4000004000177882 */ /* 0x000fe20000000000 */
[----:B------:R-:W-:Y:S01]  /*4210*/  UMOV UR11, 0x40000040 ;  /* 0x40000040000b7882 */ /* 0x000fe20000000000 */
[----:B------:R-:W-:Y:S02]  /*4220*/  UIADD3 UR10, UR22, 0x2, URZ ;  /* 0x00000002160a7890 */ /* 0x000fe4000fffe03f */
[----:B------:R-:W-:Y:S01]  /*4230*/  UIADD3 UR14, UR22, 0x4, URZ ;  /* 0x00000004160e7890 */ /* 0x000fe2000fffe03f */
[----:B------:R-:W-:Y:S01]  /*4240*/  UMOV UR15, 0x40000040 ;  /* 0x40000040000f7882 */ /* 0x000fe20000000000 */
[----:B------:R-:W-:Y:S01]  /*4250*/  UIADD3 UR18, UR22, 0x6, URZ ;  /* 0x0000000616127890 */ /* 0x000fe2000fffe03f */
[----:B------:R-:W-:Y:S01]  /*4260*/  UMOV UR19, 0x40000040 ;  /* 0x4000004000137882 */ /* 0x000fe20000000000 */
[----:B---3--:R-:W-:-:S05]  /*4270*/  SHF.R.U32.HI R3, RZ, 0x7, R3 ;  /* 0x00000007ff037819 */ /* 0x008fca0000011603 */
[----:B-1----:R-:W-:-:S05]  /*4280*/  VIADD R0, R3, 0x8 ;  /* 0x0000000803007836 */ /* 0x002fca0000000000 */
[----:B------:R1:W-:Y:S06]  /*4290*/  BAR.SYNC.DEFER_BLOCKING R0, 0x100 ;  /* 0x000400000000751d */ /* 0x0003ec0000010000 */
[----:B--2---:R-:W-:-:S06]  /*42a0*/  WARPGROUP.ARRIVE ;  /* 0x00000000000079c5 */ /* 0x004fcc0000000000 */
[----:B------:R-:W-:Y:S03]  /*42b0*/  HGMMA.64x192x16.F32 R24, gdesc[UR20], RZ, !UPT, gsb0 ;  /* 0x02e00000141879f0 */ /* 0x000fe6000c0008ff */
[----:B------:R-:W-:Y:S02]  /*42c0*/  WARPGROUP.DEPBAR.LE gsb0, 0x0 ;  /* 0x00008000000079c5 */ /* 0x000fe40000010000 */
[----:B------:R-:W-:-:S15]  /*42d0*/  WARPGROUP.ARRIVE ;  /* 0x00000000000079c5 */ /* 0x000fde0000000000 */
[----:B------:R-:W-:Y:S03]  /*42e0*/  HGMMA.64x192x16.F32 R24, gdesc[UR8], R24, gsb0 ;  /* 0x02e00000081879f0 */ /* 0x000fe60008000818 */
[----:B------:R-:W-:Y:S02]  /*42f0*/  WARPGROUP.DEPBAR.LE gsb0, 0x0 ;  /* 0x00008000000079c5 */ /* 0x000fe40000010000 */
[----:B------:R-:W-:-:S15]  /*4300*/  WARPGROUP.ARRIVE ;  /* 0x00000000000079c5 */ /* 0x000fde0000000000 */
[----:B------:R-:W-:Y:S03]  /*4310*/  HGMMA.64x192x16.F32 R24, gdesc[UR12], R24, gsb0 ;  /* 0x02e000000c1879f0 */ /* 0x000fe60008000818 */
[----:B------:R-:W-:Y:S02]  /*4320*/  WARPGROUP.DEPBAR.LE gsb0, 0x0 ;  /* 0x00008000000079c5 */ /* 0x000fe40000010000 */
[----:B------:R-:W-:-:S15]  /*4330*/  WARPGROUP.ARRIVE ;  /* 0x00000000000079c5 */ /* 0x000fde0000000000 */
[----:B------:R-:W-:Y:S03]  /*4340*/  HGMMA.64x192x16.F32 R24, gdesc[UR16], R24, gsb0 ;  /* 0x02e00000101879f0 */ /* 0x000fe60008000818 */
[----:B------:R-:W-:Y:S02]  /*4350*/  WARPGROUP.DEPBAR.LE gsb0, 0x0 ;  /* 0x00008000000079c5 */ /* 0x000fe40000010000 */
[----:B-1----:R-:W-:Y:S05]  /*4360*/  @P3 BRA `(.L_x_20) ;  /* 0x00000000002c3947 */ /* 0x002fea0003800000 */
[----:B------:R-:W-:Y:S05]  /*4370*/  @!P0 BRA `(.L_x_21) ;  /* 0x0000000000048947 */ /* 0x000fea0003800000 */
[----:B------:R-:W-:Y:S01]  /*4380*/  BPT.TRAP 0x1 ;  /* 0x000000040000795c */ /* 0x000fe20000300000 */
.L_x_21:
[----:B------:R-:W-:Y:S01]  /*4390*/  ULEA UR7, UR5, UR40, 0x3 ;  /* 0x0000002805077291 */ /* 0x000fe2000f8e183f */
[----:B------:R-:W-:-:S05]  /*43a0*/  IMAD.U32 R0, RZ, RZ, UR6 ;  /* 0x00000006ff007e24 */ /* 0x000fca000f8e00ff */
[----:B------:R-:W-:-:S04]  /*43b0*/  SHF.L.U32 R0, R0, 0x1f, RZ ;  /* 0x0000001f00007819 */ /* 0x000fc800000006ff */
[----:B------:R1:W2:Y:S01]  /*43c0*/  SYNCS.PHASECHK.TRANS64.TRYWAIT P2, [UR7+0x30850], R0 ;  /* 0x03085000ff0075a7 */ /* 0x0002a20008040147 */
[----:B------:R-:W-:Y:S05]  /*43d0*/  @!P0 BRA `(.L_x_22) ;  /* 0x0000000000048947 */ /* 0x000fea0003800000 */
[----:B------:R-:W-:Y:S01]  /*43e0*/  BPT.TRAP 0x1 ;  /* 0x000000040000795c */ /* 0x000fe20000300000 */
.L_x_22:
[----:B--2---:R-:W-:Y:S05]  /*43f0*/  @P2 BRA `(.L_x_20) ;  /* 0x0000000000082947 */ /* 0x004fea0003800000 */
[----:B------:R-:W2:Y:S02]  /*4400*/  SYNCS.PHASECHK.TRANS64.TRYWAIT P2, [UR7+0x30850], R0 ;  /* 0x03085000ff0075a7 */ /* 0x000ea40008040147 */
[----:B--2---:R-:W-:Y:S05]  /*4410*/  @!P2 BRA `(.L_x_23) ;  /* 0x0000005c00c4a947 */ /* 0x004fea0003800000 */
.L_x_20:
[----:B------:R-:W-:Y:S01]  /*4420*/  R2UR UR7, R19 ;  /* 0x00000000130772ca */ /* 0x000fe200000e0000 */
[----:B------:R-:W-:Y:S01]  /*4430*/  UIADD3 UR6, UR40, 0x400, URZ ;  /* 0x0000040028067890 */ /* 0x000fe2000fffe03f */
[----:B------:R-:W-:Y:S01]  /*4440*/  WARPGROUP.ARRIVE ;  /* 0x00000000000079c5 */ /* 0x000fe20000000000 */
[----:B------:R-:W-:Y:S01]  /*4450*/  UMOV UR23, 0x40000040 ;  /* 0x4000004000177882 */ /* 0x000fe20000000000 */
[----:B------:R-:W-:Y:S01]  /*4460*/  UMOV UR21, 0x40000040 ;  /* 0x4000004000157882 */ /* 0x000fe20000000000 */
[----:B------:R-:W-:Y:S01]  /*4470*/  USHF.R.U32.HI UR6, URZ, 0x4, UR6 ;  /* 0x000000043f067899 */ /* 0x000fe20008011606 */
[----:B-12---:R-:W-:Y:S02]  /*4480*/  FMNMX.FTZ R0, R24, R4, !PT ;  /* 0x0000000418007209 */ /* 0x006fe40007810000 */
[----:B------:R-:W-:Y:S01]  /*4490*/  FMNMX.FTZ R14, R26, R7, !PT ;  /* 0x000000071a0e7209 */ /* 0x000fe20007810000 */
[----:B------:R-:W-:Y:S01]  /*44a0*/  ULOP3.LUT UR6, UR6, 0x3fff, URZ, 0xc0, !UPT ;  /* 0x00003fff06067892 */ /* 0x000fe2000f8ec03f */
[----:B------:R-:W-:-:S03]  /*44b0*/  FMNMX.FTZ R3, R25, R0, !PT ;  /* 0x0000000019037209 */ /* 0x000fc60007810000 */
[----:B------:R-:W-:Y:S01]  /*44c0*/  UIADD3 UR7, UR7, 0x1e800, URZ ;  /* 0x0001e80007077890 */ /* 0x000fe2000fffe03f */
[----:B------:R-:W-:-:S03]  /*44d0*/  FMNMX.FTZ R0, R28, R3, !PT ;  /* 0x000000031c007209 */ /* 0x000fc60007810000 */
[----:B------:R-:W-:Y:S01]  /*44e0*/  USHF.R.U32.HI UR7, URZ, 0x4, UR7 ;  /* 0x000000043f077899 */ /* 0x000fe20008011607 */
[----:B------:R-:W-:-:S03]  /*44f0*/  FMNMX.FTZ R3, R29, R0, !PT ;  /* 0x000000001d037209 */ /* 0x000fc60007810000 */
[----:B------:R-:W-:Y:S01]  /*4500*/  ULOP3.LUT UR10, UR7, 0x3fff, URZ, 0xc0, !UPT ;  /* 0x00003fff070a7892 */ /* 0x000fe2000f8ec03f */
[----:B------:R-:W-:Y:S01]  /*4510*/  FMNMX.FTZ R0, R32, R3, !PT ;  /* 0x0000000320007209 */ /* 0x000fe20007810000 */
[----:B------:R-:W-:Y:S02]  /*4520*/  UIMAD UR7, UR5, 0x600, UR6 ;  /* 0x00000600050778a4 */ /* 0x000fe4000f8e0206 */
[----:B------:R-:W-:Y:S01]  /*4530*/  ULOP3.LUT UR6, UR10, 0x10000, URZ, 0xfc, !UPT ;  /* 0x000100000a067892 */ /* 0x000fe2000f8efc3f */
[----:B------:R-:W-:-:S04]  /*4540*/  FMNMX.FTZ R3, R33, R0, !PT ;  /* 0x0000000021037209 */ /* 0x000fc80007810000 */
[----:B------:R-:W-:Y:S01]  /*4550*/  UMOV UR22, UR7 ;  /* 0x0000000700167c82 */ /* 0x000fe20008000000 */
[----:B------:R-:W-:Y:S01]  /*4560*/  FMNMX.FTZ R0, R36, R3, !PT ;  /* 0x0000000324007209 */ /* 0x000fe20007810000 */
[----:B------:R-:W-:Y:S02]  /*4570*/  UMOV UR20, UR6 ;  /* 0x0000000600147c82 */ /* 0x000fe40008000000 */
[----:B------:R-:W-:Y:S01]  /*4580*/  HGMMA.64x64x16.F32 R120, gdesc[UR20].tnspB, R120, gsb0 ;  /* 0x40e00000147879f0 */ /* 0x000fe20008000878 */
[----:B------:R-:W-:Y:S01]  /*4590*/  UIADD3 UR22, UR7, 0x80, URZ ;  /* 0x0000008007167890 */ /* 0x000fe2000fffe03f */
[----:B------:R-:W-:Y:S01]  /*45a0*/  FMNMX.FTZ R3, R37, R0, !PT ;  /* 0x0000000025037209 */ /* 0x000fe20007810000 */
[----:B------:R-:W-:Y:S01]  /*45b0*/  UIADD3 UR20, UR6, 0x2, URZ ;  /* 0x0000000206147890 */ /* 0x000fe2000fffe03f */
[----:B------:R-:W-:Y:S01]  /*45c0*/  UMOV UR23, 0x40000040 ;  /* 0x4000004000177882 */ /* 0x000fe20000000000 */
[----:B------:R-:W-:Y:S01]  /*45d0*/  UMOV UR21, 0x40000040 ;  /* 0x4000004000157882 */ /* 0x000fe20000000000 */
[----:B------:R-:W-:-:S04]  /*45e0*/  FMNMX.FTZ R0, R40, R3, !PT ;  /* 0x0000000328007209 */ /* 0x000fc80007810000 */
        /* <DEDUP_REMOVED lines=16> */
[----:B------:R-:W-:Y:S01]  /*46f0*/  FMNMX.FTZ R3, R73, R0, !PT ;  /* 0x0000000049037209 */ /* 0x000fe20007810000 */
[----:B------:R-:W-:Y:S02]  /*4700*/  WARPGROUP.DEPBAR.LE gsb0, 0x0 ;  /* 0x00008000000079c5 */ /* 0x000fe40000010000 */
[----:B------:R-:W-:Y:S01]  /*4710*/  WARPGROUP.ARRIVE ;  /* 0x00000000000079c5 */ /* 0x000fe20000000000 */
[----:B------:R-:W-:-:S04]  /*4720*/  FMNMX.FTZ R0, R76, R3, !PT ;  /* 0x000000034c007209 */ /* 0x000fc80007810000 */
[----:B------:R-:W-:Y:S01]  /*4730*/  FMNMX.FTZ R3, R77, R0, !PT ;  /* 0x000000004d037209 */ /* 0x000fe20007810000 */
[----:B------:R-:W-:Y:S01]  /*4740*/  HGMMA.64x64x16.F32 R120, gdesc[UR20].tnspB, R120, gsb0 ;  /* 0x40e00000147879f0 */ /* 0x000fe20008000878 */
[----:B------:R-:W-:Y:S02]  /*4750*/  UIADD3 UR22, UR7, 0x100, URZ ;  /* 0x0000010007167890 */ /* 0x000fe4000fffe03f */
[----:B------:R-:W-:Y:S01]  /*4760*/  UIADD3 UR20, UR6, 0x4, URZ ;  /* 0x0000000406147890 */ /* 0x000fe2000fffe03f */
[----:B------:R-:W-:Y:S01]  /*4770*/  FMNMX.FTZ R0, R80, R3, !PT ;  /* 0x0000000350007209 */ /* 0x000fe20007810000 */
[----:B------:R-:W-:Y:S01]  /*4780*/  UMOV UR23, 0x40000040 ;  /* 0x4000004000177882 */ /* 0x000fe20000000000 */
[----:B------:R-:W-:Y:S02]  /*4790*/  UMOV UR21, 0x40000040 ;  /* 0x4000004000157882 */ /* 0x000fe40000000000 */
        /* <DEDUP_REMOVED lines=24> */
[----:B------:R-:W1:Y:S01]  /*4920*/  SHFL.BFLY PT, R3, R10, 0x2, 0x1f ;  /* 0x0c401f000a037f89 */ /* 0x000e6200000e0000 */
[----:B------:R-:W-:Y:S01]  /*4930*/  UMOV UR23, 0x40000040 ;  /* 0x4000004000177882 */ /* 0x000fe20000000000 */
[----:B------:R-:W-:Y:S01]  /*4940*/  UMOV UR21, 0x40000040 ;  /* 0x4000004000157882 */ /* 0x000fe20000000000 */
[----:B-1----:R-:W-:-:S05]  /*4950*/  FMNMX.FTZ R11, R10, R3, !PT ;  /* 0x000000030a0b7209 */ /* 0x002fca0007810000 */
[----:B------:R-:W1:Y:S02]  /*4960*/  SHFL.BFLY PT, R0, R11, 0x1, 0x1f ;  /* 0x0c201f000b007f89 */ /* 0x000e6400000e0000 */
[----:B-1----:R-:W-:Y:S02]  /*4970*/  FMNMX.FTZ R3, R11, R0, !PT ;  /* 0x000000000b037209 */ /* 0x002fe40007810000 */
[----:B------:R-:W1:Y:S03]  /*4980*/  LDC R0, c[0x0][0x988] ;  /* 0x00026200ff007b82 */ /* 0x000e660000000800 */
[C---:B------:R-:W-:Y:S01]  /*4990*/  FADD.FTZ R4, -R3.reuse, R4 ;  /* 0x0000000403047221 */ /* 0x040fe20000010100 */
[----:B------:R-:W-:Y:S02]  /*49a0*/  WARPGROUP.DEPBAR.LE gsb0, 0x0 ;  /* 0x00008000000079c5 */ /* 0x000fe40000010000 */
[----:B------:R-:W-:Y:S01]  /*49b0*/  WARPGROUP.ARRIVE ;  /* 0x00000000000079c5 */ /* 0x000fe20000000000 */
[----:B-1----:R-:W-:-:S05]  /*49c0*/  FMUL.FTZ R9, R3, R0 ;  /* 0x0000000003097220 */ /* 0x002fca0000410000 */
[----:B------:R-:W-:Y:S01]  /*49d0*/  HGMMA.64x64x16.F32 R120, gdesc[UR20].tnspB, R120, gsb0 ;  /* 0x40e00000147879f0 */ /* 0x000fe20008000878 */
[----:B------:R-:W-:Y:S01]  /*49e0*/  UIADD3 UR22, UR7, 0x200, URZ ;  /* 0x0000020007167890 */ /* 0x000fe2000fffe03f */
[-C--:B------:R-:W-:Y:S01]  /*49f0*/  FMUL.FTZ R4, R4, R0.reuse ;  /* 0x0000000004047220 */ /* 0x080fe20000410000 */
[----:B------:R-:W-:Y:S01]  /*4a00*/  UIADD3 UR20, UR6, 0x600, URZ ;  /* 0x0000060006147890 */ /* 0x000fe2000fffe03f */
[-CC-:B------:R-:W-:Y:S01]  /*4a10*/  FFMA.FTZ R24, R24, R0.reuse, -R9.reuse ;  /* 0x0000000018187223 */ /* 0x180fe20000010809 */
[----:B------:R-:W-:Y:S01]  /*4a20*/  UMOV UR23, 0x40000040 ;  /* 0x4000004000177882 */ /* 0x000fe20000000000 */
[----:B------:R-:W-:Y:S01]  /*4a30*/  UMOV UR21, 0x40000040 ;  /* 0x4000004000157882 */ /* 0x000fe20000000000 */
[-CC-:B------:R-:W-:Y:S01]  /*4a40*/  FFMA.FTZ R25, R25, R0.reuse, -R9.reuse ;  /* 0x0000000019197223 */ /* 0x180fe20000010809 */
        /* <DEDUP_REMOVED lines=45> */
[----:B------:R-:W-:Y:S01]  /*4d20*/  FFMA.FTZ R117, R117, R0, -R9 ;  /* 0x0000000075757223 */ /* 0x000fe20000010809 */
[----:B------:R-:W-:Y:S08]  /*4d30*/  MUFU.EX2 R10, R4 ;  /* 0x00000004000a7308 */ /* 0x000ff00000000800 */
[----:B------:R1:W2:Y:S08]  /*4d40*/  MUFU.EX2 R9, R24 ;  /* 0x0000001800097308 */ /* 0x0002b00000000800 */
[----:B------:R-:W3:Y:S01]  /*4d50*/  MUFU.EX2 R4, R25 ;  /* 0x0000001900047308 */ /* 0x000ee20000000800 */
[----:B-1----:R-:W1:Y:S01]  /*4d60*/  S2R R24, SR_TID.X ;  /* 0x0000000000187919 */ /* 0x002e620000002100 */
[----:B------:R-:W-:-:S02]  /*4d70*/  WARPGROUP.DEPBAR.LE gsb0, 0x0 ;  /* 0x00008000000079c5 */ /* 0x000fc40000010000 */
[----:B------:R-:W-:Y:S01]  /*4d80*/  WARPGROUP.ARRIVE ;  /* 0x00000000000079c5 */ /* 0x000fe20000000000 */
[----:B--2---:R-:W-:-:S03]  /*4d90*/  FFMA.FTZ R11, R10, R6, R9 ;  /* 0x000000060a0b7223 */ /* 0x004fc60000010009 */
[----:B------:R-:W-:Y:S02]  /*4da0*/  MUFU.EX2 R29, R29 ;  /* 0x0000001d001d7308 */ /* 0x000fe40000000800 */
[----:B------:R-:W-:Y:S01]  /*4db0*/  HGMMA.64x64x16.F32 R120, gdesc[UR20].tnspB, R120, gsb0 ;  /* 0x40e00000147879f0 */ /* 0x000fe20008000878 */
[----:B------:R-:W-:Y:S02]  /*4dc0*/  UIADD3 UR22, UR7, 0x280, URZ ;  /* 0x0000028007167890 */ /* 0x000fe4000fffe03f */
[----:B------:R-:W-:Y:S01]  /*4dd0*/  UIADD3 UR20, UR6, 0x602, URZ ;  /* 0x0000060206147890 */ /* 0x000fe2000fffe03f */
[C---:B---3--:R-:W-:Y:S01]  /*4de0*/  FADD.FTZ R6, R4.reuse, R11 ;  /* 0x0000000b04067221 */ /* 0x048fe20000010000 */
[----:B------:R-:W-:Y:S01]  /*4df0*/  UMOV UR23, 0x40000040 ;  /* 0x4000004000177882 */ /* 0x000fe20000000000 */
[----:B------:R-:W-:Y:S01]  /*4e00*/  UMOV UR21, 0x40000040 ;  /* 0x4000004000157882 */ /* 0x000fe20000000000 */
[----:B------:R-:W-:Y:S01]  /*4e10*/  F2FP.F16.F32.PACK_AB R4, R4, R9 ;  /* 0x000000090404723e */ /* 0x000fe200000000ff */
[----:B------:R-:W-:Y:S08]  /*4e20*/  MUFU.EX2 R12, R32 ;  /* 0x00000020000c7308 */ /* 0x000ff00000000800 */
[----:B------:R-:W2:Y:S01]  /*4e30*/  MUFU.EX2 R9, R28 ;  /* 0x0000001c00097308 */ /* 0x000ea20000000800 */
[----:B-1----:R-:W-:-:S02]  /*4e40*/  SHF.R.U32.HI R23, RZ, 0x7, R24 ;  /* 0x00000007ff177819 */ /* 0x002fc40000011618 */
[----:B------:R-:W-:-:S05]  /*4e50*/  ISETP.GE.U32.AND P2, PT, R24, 0x180, PT ;  /* 0x000001801800780c */ /* 0x000fca0003f46070 */
[----:B------:R-:W1:Y:S08]  /*4e60*/  MUFU.EX2 R33, R33 ;  /* 0x0000002100217308 */ /* 0x000e700000000800 */
[----:B------:R-:W3:Y:S01]  /*4e70*/  MUFU.EX2 R36, R36 ;  /* 0x0000002400247308 */ /* 0x000ee20000000800 */
[----:B--2---:R-:W-:-:S04]  /*4e80*/  FADD.FTZ R6, R9, R6 ;  /* 0x0000000609067221 */ /* 0x004fc80000010000 */
[C---:B------:R-:W-:Y:S01]  /*4e90*/  FADD.FTZ R11, R29.reuse, R6 ;  /* 0x000000061d0b7221 */ /* 0x040fe20000010000 */
[----:B------:R-:W-:Y:S02]  /*4ea0*/  F2FP.F16.F32.PACK_AB R6, R29, R9 ;  /* 0x000000091d06723e */ /* 0x000fe400000000ff */
[----:B------:R-:W-:Y:S01]  /*4eb0*/  FMNMX.FTZ R9, R27, R14, !PT ;  /* 0x0000000e1b097209 */ /* 0x000fe20007810000 */
[----:B------:R-:W-:Y:S01]  /*4ec0*/  FADD.FTZ R11, R12, R11 ;  /* 0x0000000b0c0b7221 */ /* 0x000fe20000010000 */
[----:B------:R-:W-:Y:S01]  /*4ed0*/  MUFU.EX2 R41, R41 ;  /* 0x0000002900297308 */ /* 0x000fe20000000800 */
[C---:B-1----:R-:W-:Y:S02]  /*4ee0*/  F2FP.F16.F32.PACK_AB R12, R33.reuse, R12 ;  /* 0x0000000c210c723e */ /* 0x042fe400000000ff */
[----:B------:R-:W-:Y:S01]  /*4ef0*/  FMNMX.FTZ R14, R30, R9, !PT ;  /* 0x000000091e0e7209 */ /* 0x000fe20007810000 */
[----:B------:R-:W-:-:S03]  /*4f00*/  FADD.FTZ R11, R33, R11 ;  /* 0x0000000b210b7221 */ /* 0x000fc60000010000 */
[----:B------:R-:W-:Y:S01]  /*4f10*/  FMNMX.FTZ R9, R31, R14, !PT ;  /* 0x0000000e1f097209 */ /* 0x000fe20007810000 */
[----:B---3--:R-:W-:Y:S01]  /*4f20*/  FADD.FTZ R11, R36, R11 ;  /* 0x0000000b240b7221 */ /* 0x008fe20000010000 */
[----:B------:R-:W-:Y:S02]  /*4f30*/  MUFU.EX2 R45, R45 ;  /* 0x0000002d002d7308 */ /* 0x000fe40000000800 */
[----:B------:R-:W-:-:S04]  /*4f40*/  FMNMX.FTZ R14, R34, R9, !PT ;  /* 0x00000009220e7209 */ /* 0x000fc80007810000 */
[----:B------:R-:W-:Y:S02]  /*4f50*/  FMNMX.FTZ R9, R35, R14, !PT ;  /* 0x0000000e23097209 */ /* 0x000fe40007810000 */
[----:B------:R-:W-:Y:S02]  /*4f60*/  MUFU.EX2 R48, R48 ;  /* 0x0000003000307308 */ /* 0x000fe40000000800 */
[----:B------:R-:W-:-:S04]  /*4f70*/  FMNMX.FTZ R14, R38, R9, !PT ;  /* 0x00000009260e7209 */ /* 0x000fc80007810000 */
[----:B------:R-:W-:Y:S02]  /*4f80*/  FMNMX.FTZ R9, R39, R14, !PT ;  /* 0x0000000e27097209 */ /* 0x000fe40007810000 */
[----:B------:R-:W-:Y:S02]  /*4f90*/  MUFU.EX2 R49, R49 ;  /* 0x0000003100317308 */ /* 0x000fe40000000800 */
[----:B------:R-:W-:-:S04]  /*4fa0*/  FMNMX.FTZ R14, R42, R9, !PT ;  /* 0x000000092a0e7209 */ /* 0x000fc80007810000 */
[----:B------:R-:W-:Y:S02]  /*4fb0*/  FMNMX.FTZ R9, R43, R14, !PT ;  /* 0x0000000e2b097209 */ /* 0x000fe40007810000 */
[----:B------:R-:W-:Y:S01]  /*4fc0*/  MUFU.EX2 R52, R52 ;  /* 0x0000003400347308 */ /* 0x000fe20000000800 */
[----:B------:R-:W-:Y:S02]  /*4fd0*/  WARPGROUP.DEPBAR.LE gsb0, 0x0 ;  /* 0x00008000000079c5 */ /* 0x000fe40000010000 */
[----:B------:R-:W-:Y:S01]  /*4fe0*/  WARPGROUP.ARRIVE ;  /* 0x00000000000079c5 */ /* 0x000fe20000000000 */
[----:B------:R-:W-:-:S04]  /*4ff0*/  FMNMX.FTZ R14, R46, R9, !PT ;  /* 0x000000092e0e7209 */ /* 0x000fc80007810000 */
[----:B------:R-:W-:Y:S01]  /*5000*/  FMNMX.FTZ R9, R47, R14, !PT ;  /* 0x0000000e2f097209 */ /* 0x000fe20007810000 */
[----:B------:R-:W-:Y:S01]  /*5010*/  HGMMA.64x64x16.F32 R120, gdesc[UR20].tnspB, R120, gsb0 ;  /* 0x40e00000147879f0 */ /* 0x000fe20008000878 */
[----:B------:R-:W-:Y:S01]  /*5020*/  UIADD3 UR22, UR7, 0x300, URZ ;  /* 0x0000030007167890 */ /* 0x000fe2000fffe03f */
[----:B------:R-:W-:Y:S01]  /*5030*/  MUFU.EX2 R53, R53 ;  /* 0x0000003500357308 */ /* 0x000fe20000000800 */
[----:B------:R-:W-:Y:S01]  /*5040*/  UIADD3 UR20, UR6, 0x604, URZ ;  /* 0x0000060406147890 */ /* 0x000fe2000fffe03f */
[----:B------:R-:W-:Y:S01]  /*5050*/  FMNMX.FTZ R14, R50, R9, !PT ;  /* 0x00000009320e7209 */ /* 0x000fe20007810000 */
[----:B------:R-:W-:Y:S01]  /*5060*/  UMOV UR23, 0x40000040 ;  /* 0x4000004000177882 */ /* 0x000fe20000000000 */
[----:B------:R-:W-:Y:S02]  /*5070*/  UMOV UR21, 0x40000040 ;  /* 0x4000004000157882 */ /* 0x000fe40000000000 */
[----:B------:R-:W-:Y:S02]  /*5080*/  FMNMX.FTZ R9, R51, R14, !PT ;  /* 0x0000000e33097209 */ /* 0x000fe40007810000 */
        /* <DEDUP_REMOVED lines=28> */
[----:B------:R-:W-:Y:S01]  /*5250*/  MUFU.EX2 R73, R73 ;  /* 0x0000004900497308 */ /* 0x000fe20000000800 */
[----:B------:R-:W-:Y:S01]  /*5260*/  FMNMX.FTZ R9, R87, R14, !PT ;  /* 0x0000000e57097209 */ /* 0x000fe20007810000 */
[----:B------:R-:W-:Y:S01]  /*5270*/  HGMMA.64x64x16.F32 R120, gdesc[UR20].tnspB, R120, gsb0 ;  /* 0x40e00000147879f0 */ /* 0x000fe20008000878 */
[----:B------:R-:W-:Y:S02]  /*5280*/  UIADD3 UR22, UR7, 0x380, URZ ;  /* 0x0000038007167890 */ /* 0x000fe4000fffe03f */
[----:B------:R-:W-:Y:S01]  /*5290*/  UIADD3 UR20, UR6, 0x606, URZ ;  /* 0x0000060606147890 */ /* 0x000fe2000fffe03f */
[----:B------:R-:W-:Y:S01]  /*52a0*/  FMNMX.FTZ R14, R90, R9, !PT ;  /* 0x000000095a0e7209 */ /* 0x000fe20007810000 */
[----:B------:R-:W-:Y:S01]  /*52b0*/  UMOV UR23, 0x40000040 ;  /* 0x4000004000177882 */ /* 0x000fe20000000000 */
[----:B------:R-:W-:Y:S01]  /*52c0*/  UMOV UR21, 0x40000040 ;  /* 0x4000004000157882 */ /* 0x000fe20000000000 */
[----:B------:R-:W-:Y:S01]  /*52d0*/  MUFU.EX2 R76, R76 ;  /* 0x0000004c004c7308 */ /* 0x000fe20000000800 */
[----:B------:R-:W-:-:S04]  /*52e0*/  FMNMX.FTZ R9, R91, R14, !PT ;  /* 0x0000000e5b097209 */ /* 0x000fc80007810000 */
[----:B------:R-:W-:-:S03]  /*52f0*/  FMNMX.FTZ R14, R94, R9, !PT ;  /* 0x000000095e0e7209 */ /* 0x000fc60007810000 */
        /* <DEDUP_REMOVED lines=19> */
[----:B------:R-:W-:-:S05]  /*5430*/  FMNMX.FTZ R14, R119, R14, !PT ;  /* 0x0000000e770e7209 */ /* 0x000fca0007810000 */
[----:B------:R-:W1:Y:S02]  /*5440*/  SHFL.BFLY PT, R9, R14, 0x2, 0x1f ;  /* 0x0c401f000e097f89 */ /* 0x000e6400000e0000 */
[----:B------:R-:W-:Y:S01]  /*5450*/  MUFU.EX2 R92, R92 ;  /* 0x0000005c005c7308 */ /* 0x000fe20000000800 */
[----:B------:R-:W-:Y:S02]  /*5460*/  WARPGROUP.DEPBAR.LE gsb0, 0x0 ;  /* 0x00008000000079c5 */ /* 0x000fe40000010000 */
[----:B------:R-:W-:-:S05]  /*5470*/  WARPGROUP.ARRIVE ;  /* 0x00000000000079c5 */ /* 0x000fca0000000000 */
[----:B------:R-:W-:Y:S01]  /*5480*/  MUFU.EX2 R93, R93 ;  /* 0x0000005d005d7308 */ /* 0x000fe20000000800 */
[----:B------:R-:W-:Y:S01]  /*5490*/  HGMMA.64x64x16.F32 R120, gdesc[UR20].tnspB, R120, gsb0 ;  /* 0x40e00000147879f0 */ /* 0x000fe20008000878 */
[----:B------:R-:W-:Y:S02]  /*54a0*/  UIADD3 UR22, UR7, 0x400, URZ ;  /* 0x0000040007167890 */ /* 0x000fe4000fffe03f */
[----:B------:R-:W-:-:S04]  /*54b0*/  UIADD3 UR20, UR6, 0xc00, URZ ;  /* 0x00000c0006147890 */ /* 0x000fc8000fffe03f */
[----:B------:R-:W-:Y:S01]  /*54c0*/  MUFU.EX2 R96, R96 ;  /* 0x0000006000607308 */ /* 0x000fe20000000800 */
[----:B------:R-:W-:Y:S01]  /*54d0*/  UMOV UR23, 0x40000040 ;  /* 0x4000004000177882 */ /* 0x000fe20000000000 */
[----:B------:R-:W-:Y:S01]  /*54e0*/  UMOV UR21, 0x40000040 ;  /* 0x4000004000157882 */ /* 0x000fe20000000000 */
[----:B-1----:R-:W-:-:S05]  /*54f0*/  FMNMX.FTZ R15, R14, R9, !PT ;  /* 0x000000090e0f7209 */ /* 0x002fca0007810000 */
[----:B------:R-:W-:Y:S01]  /*5500*/  MUFU.EX2 R97, R97 ;  /* 0x0000006100617308 */ /* 0x000fe20000000800 */
[----:B------:R-:W1:Y:S07]  /*5510*/  SHFL.BFLY PT, R18, R15, 0x1, 0x1f ;  /* 0x0c201f000f127f89 */ /* 0x000e6e00000e0000 */
[----:B------:R-:W-:Y:S08]  /*5520*/  MUFU.EX2 R100, R100 ;  /* 0x0000006400647308 */ /* 0x000ff00000000800 */
[----:B------:R-:W-:Y:S08]  /*5530*/  MUFU.EX2 R101, R101 ;  /* 0x0000006500657308 */ /* 0x000ff00000000800 */
[----:B------:R-:W-:Y:S01]  /*5540*/  MUFU.EX2 R104, R104 ;  /* 0x0000006800687308 */ /* 0x000fe20000000800 */
[----:B-1----:R-:W-:Y:S01]  /*5550*/  FMNMX.FTZ R9, R15, R18, !PT ;  /* 0x000000120f097209 */ /* 0x002fe20007810000 */
[----:B------:R-:W-:-:S04]  /*5560*/  IMAD.U32 R15, RZ, RZ, UR46 ;  /* 0x0000002eff0f7e24 */ /* 0x000fc8000f8e00ff */
[----:B------:R-:W-:Y:S01]  /*5570*/  FADD.FTZ R7, -R9, R7 ;  /* 0x0000000709077221 */ /* 0x000fe20000010100 */
[----:B------:R-:W-:Y:S01]  /*5580*/  @!P1 LEA R15, R15, UR40, 0x3 ;  /* 0x000000280f0f9c11 */ /* 0x000fe2000f8e18ff */
[-C--:B------:R-:W-:Y:S01]  /*5590*/  FMUL.FTZ R13, R9, R0.reuse ;  /* 0x00000000090d7220 */ /* 0x080fe20000410000 */
[----:B------:R-:W-:Y:S01]  /*55a0*/  MUFU.EX2 R105, R105 ;  /* 0x0000006900697308 */ /* 0x000fe20000000800 */
[-C--:B------:R-:W-:Y:S01]  /*55b0*/  FMUL.FTZ R18, R7, R0.reuse ;  /* 0x0000000007127220 */ /* 0x080fe20000410000 */
[----:B------:R-:W-:Y:S02]  /*55c0*/  VIADD R7, R23, 0x9 ;  /* 0x0000000917077836 */ /* 0x000fe40000000000 */
[-CC-:B------:R-:W-:Y:S01]  /*55d0*/  FFMA.FTZ R26, R26, R0.reuse, -R13.reuse ;  /* 0x000000001a1a7223 */ /* 0x180fe2000001080d */
[----:B------:R-:W-:Y:S02]  /*55e0*/  @!P1 VIADD R15, R15, 0x30840 ;  /* 0x000308400f0f9836 */ /* 0x000fe40000000000 */
        /* <DEDUP_REMOVED lines=25> */
[----:B------:R-:W-:-:S02]  /*5780*/  WARPGROUP.DEPBAR.LE gsb0, 0x0 ;  /* 0x00008000000079c5 */ /* 0x000fc40000010000 */
[----:B------:R-:W-:Y:S01]  /*5790*/  WARPGROUP.ARRIVE ;  /* 0x00000000000079c5 */ /* 0x000fe20000000000 */
[-CC-:B------:R-:W-:Y:S01]  /*57a0*/  FFMA.FTZ R78, R78, R0.reuse, -R13.reuse ;  /* 0x000000004e4e7223 */ /* 0x180fe2000001080d */
[-CC-:B------:R-:W-:Y:S01]  /*57b0*/  FFMA.FTZ R79, R79, R0.reuse, -R13.reuse ;  /* 0x000000004f4f7223 */ /* 0x180fe2000001080d */
[-CC-:B------:R-:W-:Y:S01]  /*57c0*/  FFMA.FTZ R82, R82, R0.reuse, -R13.reuse ;  /* 0x0000000052527223 */ /* 0x180fe2000001080d */
[-CC-:B------:R-:W-:Y:S01]  /*57d0*/  FFMA.FTZ R83, R83, R0.reuse, -R13.reuse ;  /* 0x0000000053537223 */ /* 0x180fe2000001080d */
[-CC-:B------:R-:W-:Y:S01]  /*57e0*/  FFMA.FTZ R86, R86, R0.reuse, -R13.reuse ;  /* 0x0000000056567223 */ /* 0x180fe2000001080d */
[----:B------:R-:W-:Y:S01]  /*57f0*/  HGMMA.64x64x16.F32 R120, gdesc[UR20].tnspB, R120, gsb0 ;  /* 0x40e00000147879f0 */ /* 0x000fe20008000878 */
[----:B------:R-:W-:Y:S01]  /*5800*/  UIADD3 UR22, UR7, 0x480, URZ ;  /* 0x0000048007167890 */ /* 0x000fe2000fffe03f */
[-CC-:B------:R-:W-:Y:S01]  /*5810*/  FFMA.FTZ R87, R87, R0.reuse, -R13.reuse ;  /* 0x0000000057577223 */ /* 0x180fe2000001080d */
        /* <DEDUP_REMOVED lines=19> */
[----:B------:R-:W-:Y:S01]  /*5950*/  SEL R13, R7, 0x9, !P2 ;  /* 0x00000009070d7807 */ /* 0x000fe20005000000 */
[----:B------:R-:W-:Y:S01]  /*5960*/  MUFU.EX2 R18, R18 ;  /* 0x0000001200127308 */ /* 0x000fe20000000800 */
[----:B------:R-:W-:-:S02]  /*5970*/  @!P1 PRMT R15, RZ, 0x654, R15 ;  /* 0x00000654ff0f9816 */ /* 0x000fc4000000000f */
[C---:B------:R-:W-:Y:S01]  /*5980*/  ISETP.GT.AND P2, PT, R8.reuse, RZ, PT ;  /* 0x000000ff0800720c */ /* 0x040fe20003f44270 */
[----:B------:R-:W-:-:S04]  /*5990*/  VIADD R8, R8, 0xffffffff ;  /* 0xffffffff08087836 */ /* 0x000fc80000000000 */
[----:B------:R-:W1:Y:S08]  /*59a0*/  MUFU.EX2 R7, R26 ;  /* 0x0000001a00077308 */ /* 0x000e700000000800 */
[----:B------:R-:W2:Y:S08]  /*59b0*/  MUFU.EX2 R14, R27 ;  /* 0x0000001b000e7308 */ /* 0x000eb00000000800 */
[----:B------:R-:W-:Y:S08]  /*59c0*/  MUFU.EX2 R30, R30 ;  /* 0x0000001e001e7308 */ /* 0x000ff00000000800 */
[----:B------:R-:W3:Y:S08]  /*59d0*/  MUFU.EX2 R31, R31 ;  /* 0x0000001f001f7308 */ /* 0x000ef00000000800 */
[----:B------:R-:W-:Y:S08]  /*59e0*/  MUFU.EX2 R34, R34 ;  /* 0x0000002200227308 */ /* 0x000ff00000000800 */
[----:B------:R-:W4:Y:S01]  /*59f0*/  MUFU.EX2 R35, R35 ;  /* 0x0000002300237308 */ /* 0x000f220000000800 */
[----:B------:R-:W-:-:S02]  /*5a00*/  WARPGROUP.DEPBAR.LE gsb0, 0x0 ;  /* 0x00008000000079c5 */ /* 0x000fc40000010000 */
[----:B------:R-:W-:-:S05]  /*5a10*/  WARPGROUP.ARRIVE ;  /* 0x00000000000079c5 */ /* 0x000fca0000000000 */
[----:B------:R-:W-:Y:S01]  /*5a20*/  MUFU.EX2 R39, R39 ;  /* 0x0000002700277308 */ /* 0x000fe20000000800 */
[----:B------:R-:W-:Y:S01]  /*5a30*/  HGMMA.64x64x16.F32 R120, gdesc[UR20].tnspB, R120, gsb0 ;  /* 0x40e00000147879f0 */ /* 0x000fe20008000878 */
[----:B------:R-:W-:Y:S02]  /*5a40*/  UIADD3 UR22, UR7, 0x500, URZ ;  /* 0x0000050007167890 */ /* 0x000fe4000fffe03f */
[----:B------:R-:W-:-:S04]  /*5a50*/  UIADD3 UR20, UR6, 0xc04, URZ ;  /* 0x00000c0406147890 */ /* 0x000fc8000fffe03f */
[----:B------:R-:W-:Y:S01]  /*5a60*/  MUFU.EX2 R43, R43 ;  /* 0x0000002b002b7308 */ /* 0x000fe20000000800 */
[----:B------:R-:W-:Y:S01]  /*5a70*/  UMOV UR23, 0x40000040 ;  /* 0x4000004000177882 */ /* 0x000fe20000000000 */
[----:B------:R-:W-:-:S06]  /*5a80*/  UMOV UR21, 0x40000040 ;  /* 0x4000004000157882 */ /* 0x000fcc0000000000 */
[----:B------:R-:W-:Y:S08]  /*5a90*/  MUFU.EX2 R47, R47 ;  /* 0x0000002f002f7308 */ /* 0x000ff00000000800 */
[----:B------:R-:W-:Y:S08]  /*5aa0*/  MUFU.EX2 R50, R50 ;  /* 0x0000003200327308 */ /* 0x000ff00000000800 */
[----:B------:R-:W-:Y:S08]  /*5ab0*/  MUFU.EX2 R26, R51 ;  /* 0x00000033001a7308 */ /* 0x000ff00000000800 */
[----:B------:R-:W-:Y:S08]  /*5ac0*/  MUFU.EX2 R51, R54 ;  /* 0x0000003600337308 */ /* 0x000ff00000000800 */
[----:B------:R-:W-:Y:S08]  /*5ad0*/  MUFU.EX2 R55, R55 ;  /* 0x0000003700377308 */ /* 0x000ff00000000800 */
[----:B------:R-:W-:Y:S08]  /*5ae0*/  MUFU.EX2 R58, R58 ;  /* 0x0000003a003a7308 */ /* 0x000ff00000000800 */
[----:B------:R-:W-:Y:S08]  /*5af0*/  MUFU.EX2 R25, R59 ;  /* 0x0000003b00197308 */ /* 0x000ff00000000800 */
[----:B------:R-:W-:Y:S01]  /*5b00*/  MUFU.EX2 R59, R62 ;  /* 0x0000003e003b7308 */ /* 0x000fe20000000800 */
        /* <DEDUP_REMOVED lines=9> */
[----:B------:R-:W-:-:S05]  /*5ba0*/  UMOV UR6, UR47 ;  /* 0x0000002f00067c82 */ /* 0x000fca0008000000 */
        /* <DEDUP_REMOVED lines=11> */
[----:B------:R-:W-:Y:S07]  /*5c60*/  HGMMA.64x64x16.F32 R120, gdesc[UR20].tnspB, R120, gsb0 ;  /* 0x40e00000147879f0 */ /* 0x000fee0008000878 */
[----:B------:R-:W-:Y:S08]  /*5c70*/  MUFU.EX2 R86, R86 ;  /* 0x0000005600567308 */ /* 0x000ff00000000800 */
        /* <DEDUP_REMOVED lines=10> */
[----:B------:R5:W-:Y:S06]  /*5d20*/  BAR.ARV R13, 0x100 ;  /* 0x0004000d0000751d */ /* 0x000bec0000002000 */
[----:B------:R1:W-:Y:S01]  /*5d30*/  @!P1 SYNCS.ARRIVE.TRANS64.RED.A1T0 RZ, [R15+URZ], RZ ;  /* 0x000000ff0fff99a7 */ /* 0x0003e2000810043f */
[----:B------:R-:W-:Y:S01]  /*5d40*/  MUFU.EX2 R108, R108 ;  /* 0x0000006c006c7308 */ /* 0x000fe20000000800 */
[-C--:B------:R-:W-:Y:S01]  /*5d50*/  FMUL.FTZ R120, R120, R10.reuse ;  /* 0x0000000a78787220 */ /* 0x080fe20000410000 */
[-C--:B------:R-:W-:Y:S01]  /*5d60*/  FMUL.FTZ R121, R121, R10.reuse ;  /* 0x0000000a79797220 */ /* 0x080fe20000410000 */
[-C--:B------:R-:W-:Y:S01]  /*5d70*/  FMUL.FTZ R124, R124, R10.reuse ;  /* 0x0000000a7c7c7220 */ /* 0x080fe20000410000 */
[-C--:B------:R-:W-:Y:S01]  /*5d80*/  FMUL.FTZ R125, R125, R10.reuse ;  /* 0x0000000a7d7d7220 */ /* 0x080fe20000410000 */
[-C--:B------:R-:W-:Y:S01]  /*5d90*/  FMUL.FTZ R128, R128, R10.reuse ;  /* 0x0000000a80807220 */ /* 0x080fe20000410000 */
[-C--:B------:R-:W-:Y:S01]  /*5da0*/  FMUL.FTZ R129, R129, R10.reuse ;  /* 0x0000000a81817220 */ /* 0x080fe20000410000 */
[----:B-1----:R-:W-:Y:S01]  /*5db0*/  IMAD.U32 R15, RZ, RZ, UR5 ;  /* 0x00000005ff0f7e24 */ /* 0x002fe2000f8e00ff */
[----:B------:R-:W-:Y:S01]  /*5dc0*/  MUFU.EX2 R109, R109 ;  /* 0x0000006d006d7308 */ /* 0x000fe20000000800 */
[----:B------:R-:W-:Y:S01]  /*5dd0*/  UMOV UR5, UR46 ;  /* 0x0000002e00057c82 */ /* 0x000fe20008000000 */
[-C--:B------:R-:W-:Y:S01]  /*5de0*/  FMUL.FTZ R132, R132, R10.reuse ;  /* 0x0000000a84847220 */ /* 0x080fe20000410000 */
[-C--:B------:R-:W-:Y:S01]  /*5df0*/  FMUL.FTZ R133, R133, R10.reuse ;  /* 0x0000000a85857220 */ /* 0x080fe20000410000 */
[----:B------:R-:W-:Y:S01]  /*5e00*/  @!P1 LEA R15, R15, UR40, 0x3 ;  /* 0x000000280f0f9c11 */ /* 0x000fe2000f8e18ff */
[-C--:B------:R-:W-:Y:S01]  /*5e10*/  FMUL.FTZ R136, R136, R10.reuse ;  /* 0x0000000a88887220 */ /* 0x080fe20000410000 */
[-C--:B------:R-:W-:Y:S01]  /*5e20*/  FMUL.FTZ R137, R137, R10.reuse ;  /* 0x0000000a89897220 */ /* 0x080fe20000410000 */
[----:B------:R-:W-:Y:S01]  /*5e30*/  FMUL.FTZ R140, R140, R10 ;  /* 0x0000000a8c8c7220 */ /* 0x000fe20000410000 */
[----:B------:R-:W-:Y:S01]  /*5e40*/  MUFU.EX2 R111, R111 ;  /* 0x0000006f006f7308 */ /* 0x000fe20000000800 */
[----:B-----5:R-:W-:-:S02]  /*5e50*/  @!P1 VIADD R13, R15, 0x30860 ;  /* 0x000308600f0d9836 */ /* 0x020fc40000000000 */
[-C--:B------:R-:W-:Y:S01]  /*5e60*/  FMUL.FTZ R141, R141, R10.reuse ;  /* 0x0000000a8d8d7220 */ /* 0x080fe20000410000 */
[-C--:B------:R-:W-:Y:S01]  /*5e70*/  FMUL.FTZ R144, R144, R10.reuse ;  /* 0x0000000a90907220 */ /* 0x080fe20000410000 */
[-C--:B------:R-:W-:Y:S01]  /*5e80*/  FMUL.FTZ R145, R145, R10.reuse ;  /* 0x0000000a91917220 */ /* 0x080fe20000410000 */
[----:B------:R-:W-:Y:S01]  /*5e90*/  FMUL.FTZ R148, R148, R10 ;  /* 0x0000000a94947220 */ /* 0x000fe20000410000 */
[----:B------:R-:W-:Y:S01]  /*5ea0*/  @!P1 PRMT R15, RZ, 0x654, R13 ;  /* 0x00000654ff0f9816 */ /* 0x000fe2000000000d */
[----:B------:R-:W-:Y:S01]  /*5eb0*/  FFMA.FTZ R13, R18, R5, R7 ;  /* 0x00000005120d7223 */ /* 0x000fe20000010007 */
[C---:B--2---:R-:W-:Y:S01]  /*5ec0*/  F2FP.F16.F32.PACK_AB R5, R14.reuse, R7 ;  /* 0x000000070e05723e */ /* 0x044fe200000000ff */
[----:B------:R-:W-:Y:S01]  /*5ed0*/  MUFU.EX2 R112, R112 ;  /* 0x0000007000707308 */ /* 0x000fe20000000800 */
[----:B---3--:R-:W-:Y:S01]  /*5ee0*/  F2FP.F16.F32.PACK_AB R7, R31, R30 ;  /* 0x0000001e1f07723e */ /* 0x008fe200000000ff */
[----:B------:R-:W-:Y:S01]  /*5ef0*/  FADD.FTZ R13, R14, R13 ;  /* 0x0000000d0e0d7221 */ /* 0x000fe20000010000 */
[----:B------:R1:W-:Y:S01]  /*5f00*/  @!P1 SYNCS.ARRIVE.TRANS64.RED.A1T0 RZ, [R15+URZ], RZ ;  /* 0x000000ff0fff99a7 */ /* 0x0003e2000810043f */
[----:B------:R-:W-:Y:S01]  /*5f10*/  FMUL.FTZ R149, R149, R10 ;  /* 0x0000000a95957220 */ /* 0x000fe20000410000 */
[----:B------:R-:W-:Y:S01]  /*5f20*/  FMUL.FTZ R122, R122, R18 ;  /* 0x000000127a7a7220 */ /* 0x000fe20000410000 */
[----:B------:R-:W-:Y:S01]  /*5f30*/  FADD.FTZ R30, R30, R13 ;  /* 0x0000000d1e1e7221 */ /* 0x000fe20000010000 */
[----:B------:R2:W-:Y:S01]  /*5f40*/  STSM.16.M88.4 [R2+0x1e800], R4 ;  /* 0x01e8000402007844 */ /* 0x0005e20000000200 */
[----:B------:R-:W3:Y:S01]  /*5f50*/  MUFU.EX2 R14, R37 ;  /* 0x00000025000e7308 */ /* 0x000ee20000000800 */
[----:B----4-:R-:W-:Y:S01]  /*5f60*/  F2FP.F16.F32.PACK_AB R13, R35, R34 ;  /* 0x00000022230d723e */ /* 0x010fe200000000ff */
[----:B------:R-:W-:Y:S01]  /*5f70*/  FADD.FTZ R31, R31, R30 ;  /* 0x0000001e1f1f7221 */ /* 0x000fe20000010000 */
[-C--:B------:R-:W-:Y:S01]  /*5f80*/  FMUL.FTZ R123, R123, R18.reuse ;  /* 0x000000127b7b7220 */ /* 0x080fe20000410000 */
[-C--:B------:R-:W-:Y:S01]  /*5f90*/  FMUL.FTZ R126, R126, R18.reuse ;  /* 0x000000127e7e7220 */ /* 0x080fe20000410000 */
[-C--:B------:R-:W-:Y:S01]  /*5fa0*/  FMUL.FTZ R127, R127, R18.reuse ;  /* 0x000000127f7f7220 */ /* 0x080fe20000410000 */
[----:B------:R-:W-:Y:S01]  /*5fb0*/  FADD.FTZ R28, R34, R31 ;  /* 0x0000001f221c7221 */ /* 0x000fe20000010000 */
[-C--:B------:R-:W-:Y:S01]  /*5fc0*/  FMUL.FTZ R130, R130, R18.reuse ;  /* 0x0000001282827220 */ /* 0x080fe20000410000 */
[----:B-1----:R-:W1:Y:S01]  /*5fd0*/  MUFU.EX2 R15, R38 ;  /* 0x00000026000f7308 */ /* 0x002e620000000800 */
[-C--:B------:R-:W-:Y:S01]  /*5fe0*/  FMUL.FTZ R131, R131, R18.reuse ;  /* 0x0000001283837220 */ /* 0x080fe20000410000 */
[----:B------:R-:W-:Y:S01]  /*5ff0*/  FADD.FTZ R28, R35, R28 ;  /* 0x0000001c231c7221 */ /* 0x000fe20000010000 */
[-C--:B------:R-:W-:Y:S01]  /*6000*/  FMUL.FTZ R134, R134, R18.reuse ;  /* 0x0000001286867220 */ /* 0x080fe20000410000 */
[-C--:B------:R-:W-:Y:S01]  /*6010*/  FMUL.FTZ R135, R135, R18.reuse ;  /* 0x0000001287877220 */ /* 0x080fe20000410000 */
[-C--:B------:R-:W-:Y:S01]  /*6020*/  FMUL.FTZ R138, R138, R18.reuse ;  /* 0x000000128a8a7220 */ /* 0x080fe20000410000 */
[-C--:B------:R-:W-:Y:S01]  /*6030*/  FMUL.FTZ R139, R139, R18.reuse ;  /* 0x000000128b8b7220 */ /* 0x080fe20000410000 */
[----:B------:R-:W-:Y:S01]  /*6040*/  FMUL.FTZ R142, R142, R18 ;  /* 0x000000128e8e7220 */ /* 0x000fe20000410000 */
[----:B--2---:R-:W2:Y:S01]  /*6050*/  MUFU.EX2 R4, R40 ;  /* 0x0000002800047308 */ /* 0x004ea20000000800 */
[C---:B---3--:R-:W-:Y:S01]  /*6060*/  FADD.FTZ R11, R14.reuse, R11 ;  /* 0x0000000b0e0b7221 */ /* 0x048fe20000010000 */
[----:B------:R-:W-:Y:S01]  /*6070*/  F2FP.F16.F32.PACK_AB R14, R14, R36 ;  /* 0x000000240e0e723e */ /* 0x000fe200000000ff */
[-C--:B------:R-:W-:Y:S01]  /*6080*/  FMUL.FTZ R143, R143, R18.reuse ;  /* 0x000000128f8f7220 */ /* 0x080fe20000410000 */
[-C--:B------:R-:W-:Y:S01]  /*6090*/  FMUL.FTZ R146, R146, R18.reuse ;  /* 0x0000001292927220 */ /* 0x080fe20000410000 */
[-C--:B------:R-:W-:Y:S01]  /*60a0*/  FMUL.FTZ R147, R147, R18.reuse ;  /* 0x0000001293937220 */ /* 0x080fe20000410000 */
[-C--:B------:R-:W-:Y:S01]  /*60b0*/  FMUL.FTZ R150, R150, R18.reuse ;  /* 0x0000001296967220 */ /* 0x080fe20000410000 */
[----:B------:R-:W-:Y:S01]  /*60c0*/  FMUL.FTZ R151, R151, R18 ;  /* 0x0000001297977220 */ /* 0x000fe20000410000 */
[----:B------:R-:W3:Y:S01]  /*60d0*/  MUFU.EX2 R5, R42 ;  /* 0x0000002a00057308 */ /* 0x000ee20000000800 */
[----:B-1----:R-:W-:Y:S01]  /*60e0*/  FADD.FTZ R28, R15, R28 ;  /* 0x0000001c0f1c7221 */ /* 0x002fe20000010000 */
[----:B------:R-:W-:-:S03]  /*60f0*/  F2FP.F16.F32.PACK_AB R15, R39, R15 ;  /* 0x0000000f270f723e */ /* 0x000fc600000000ff */
[----:B------:R-:W-:Y:S02]  /*6100*/  FADD.FTZ R28, R39, R28 ;  /* 0x0000001c271c7221 */ /* 0x000fe40000010000 */
[----:B------:R1:W-:Y:S01]  /*6110*/  STSM.16.M88.4 [R152], R12 ;  /* 0x0000000c98007844 */ /* 0x0003e20000000200 */
[----:B------:R-:W4:Y:S01]  /*6120*/  MUFU.EX2 R6, R44 ;  /* 0x0000002c00067308 */ /* 0x000f220000000800 */
[----:B--2---:R-:W-:Y:S01]  /*6130*/  FADD.FTZ R30, R4, R11 ;  /* 0x0000000b041e7221 */ /* 0x004fe20000010000 */
[----:B------:R-:W-:-:S03]  /*6140*/  F2FP.F16.F32.PACK_AB R4, R41, R4 ;  /* 0x000000042904723e */ /* 0x000fc600000000ff */
[----:B------:R-:W-:-:S03]  /*6150*/  FADD.FTZ R11, R41, R30 ;  /* 0x0000001e290b7221 */ /* 0x000fc60000010000 */
[----:B------:R-:W2:Y:S01]  /*6160*/  MUFU.EX2 R7, R46 ;  /* 0x0000002e00077308 */ /* 0x000ea20000000800 */
[----:B---3--:R-:W-:Y:S01]  /*6170*/  FADD.FTZ R28, R5, R28 ;  /* 0x0000001c051c7221 */ /* 0x008fe20000010000 */
[----:B------:R-:W-:-:S03]  /*6180*/  F2FP.F16.F32.PACK_AB R5, R43, R5 ;  /* 0x000000052b05723e */ /* 0x000fc600000000ff */
[----:B------:R-:W-:-:S03]  /*6190*/  FADD.FTZ R28, R43, R28 ;  /* 0x0000001c2b1c7221 */ /* 0x000fc60000010000 */
[----:B-1----:R-:W-:Y:S01]  /*61a0*/  MUFU.EX2 R13, R110 ;  /* 0x0000006e000d7308 */ /* 0x002fe20000000800 */
[----:B----4-:R-:W-:Y:S01]  /*61b0*/  FADD.FTZ R30, R6, R11 ;  /* 0x0000000b061e7221 */ /* 0x010fe20000010000 */
[----:B------:R-:W-:-:S03]  /*61c0*/  F2FP.F16.F32.PACK_AB R6, R45, R6 ;  /* 0x000000062d06723e */ /* 0x000fc600000000ff */
[----:B------:R-:W-:-:S03]  /*61d0*/  FADD.FTZ R11, R45, R30 ;  /* 0x0000001e2d0b7221 */ /* 0x000fc60000010000 */
[----:B------:R-:W-:Y:S01]  /*61e0*/  MUFU.EX2 R15, R114 ;  /* 0x00000072000f7308 */ /* 0x000fe20000000800 */
[----:B--2---:R-:W-:Y:S01]  /*61f0*/  FADD.FTZ R28, R7, R28 ;  /* 0x0000001c071c7221 */ /* 0x004fe20000010000 */
[----:B------:R-:W-:Y:S01]  /*6200*/  FADD.FTZ R30, R48, R11 ;  /* 0x0000000b301e7221 */ /* 0x000fe20000010000 */
[----:B------:R-:W-:Y:S02]  /*6210*/  F2FP.F16.F32.PACK_AB R48, R49, R48 ;  /* 0x000000303130723e */ /* 0x000fe400000000ff */
[----:B------:R-:W-:Y:S01]  /*6220*/  FADD.FTZ R11, R47, R28 ;  /* 0x0000001c2f0b7221 */ /* 0x000fe20000010000 */
[----:B------:R-:W-:Y:S01]  /*6230*/  FADD.FTZ R27, R49, R30 ;  /* 0x0000001e311b7221 */ /* 0x000fe20000010000 */
[----:B------:R-:W-:Y:S01]  /*6240*/  F2FP.F16.F32.PACK_AB R49, R26, R50 ;  /* 0x000000321a31723e */ /* 0x000fe200000000ff */
[----:B------:R-:W-:Y:S01]  /*6250*/  MUFU.EX2 R113, R113 ;  /* 0x0000007100717308 */ /* 0x000fe20000000800 */
[----:B------:R-:W-:Y:S01]  /*6260*/  FADD.FTZ R11, R50, R11 ;  /* 0x0000000b320b7221 */ /* 0x000fe20000010000 */
[----:B------:R-:W-:Y:S01]  /*6270*/  FADD.FTZ R30, R52, R27 ;  /* 0x0000001b341e7221 */ /* 0x000fe20000010000 */
[----:B------:R-:W-:-:S02]  /*6280*/  F2FP.F16.F32.PACK_AB R7, R47, R7 ;  /* 0x000000072f07723e */ /* 0x000fc400000000ff */
[----:B------:R-:W-:Y:S01]  /*6290*/  FADD.FTZ R28, R26, R11 ;  /* 0x0000000b1a1c7221 */ /* 0x000fe20000010000 */
[C---:B------:R-:W-:Y:S01]  /*62a0*/  FADD.FTZ R27, R53.reuse, R30 ;  /* 0x0000001e351b7221 */ /* 0x040fe20000010000 */
[----:B------:R-:W-:Y:S01]  /*62b0*/  F2FP.F16.F32.PACK_AB R50, R53, R52 ;  /* 0x000000343532723e */ /* 0x000fe200000000ff */
[----:B------:R1:W-:Y:S01]  /*62c0*/  STSM.16.M88.4 [R17], R4 ;  /* 0x0000000411007844 */ /* 0x0003e20000000200 */
[----:B------:R-:W-:Y:S01]  /*62d0*/  FADD.FTZ R28, R51, R28 ;  /* 0x0000001c331c7221 */ /* 0x000fe20000010000 */
[----:B------:R-:W-:Y:S01]  /*62e0*/  FADD.FTZ R30, R56, R27 ;  /* 0x0000001b381e7221 */ /* 0x000fe20000010000 */
[----:B------:R-:W2:Y:S01]  /*62f0*/  MUFU.EX2 R11, R91 ;  /* 0x0000005b000b7308 */ /* 0x000ea20000000800 */
[----:B------:R-:W-:Y:S01]  /*6300*/  F2FP.F16.F32.PACK_AB R56, R57, R56 ;  /* 0x000000383938723e */ /* 0x000fe200000000ff */
[----:B------:R-:W-:Y:S01]  /*6310*/  FADD.FTZ R27, R55, R28 ;  /* 0x0000001c371b7221 */ /* 0x000fe20000010000 */
[----:B------:R-:W-:Y:S01]  /*6320*/  FADD.FTZ R29, R57, R30 ;  /* 0x0000001e391d7221 */ /* 0x000fe20000010000 */
[----:B------:R-:W-:-:S02]  /*6330*/  F2FP.F16.F32.PACK_AB R51, R55, R51 ;  /* 0x000000333733723e */ /* 0x000fc400000000ff */
[----:B------:R-:W-:Y:S01]  /*6340*/  FADD.FTZ R28, R58, R27 ;  /* 0x0000001b3a1c7221 */ /* 0x000fe20000010000 */
[----:B------:R-:W-:Y:S01]  /*6350*/  FADD.FTZ R30, R60, R29 ;  /* 0x0000001d3c1e7221 */ /* 0x000fe20000010000 */
[----:B------:R-:W3:Y:S01]  /*6360*/  MUFU.EX2 R91, R94 ;  /* 0x0000005e005b7308 */ /* 0x000ee20000000800 */
[C---:B------:R-:W-:Y:S01]  /*6370*/  F2FP.F16.F32.PACK_AB R57, R25.reuse, R58 ;  /* 0x0000003a1939723e */ /* 0x040fe200000000ff */
[----:B------:R-:W-:Y:S01]  /*6380*/  FADD.FTZ R28, R25, R28 ;  /* 0x0000001c191c7221 */ /* 0x000fe20000010000 */
[C---:B------:R-:W-:Y:S01]  /*6390*/  FADD.FTZ R27, R61.reuse, R30 ;  /* 0x0000001e3d1b7221 */ /* 0x040fe20000010000 */
[----:B------:R-:W-:Y:S01]  /*63a0*/  F2FP.F16.F32.PACK_AB R58, R61, R60 ;  /* 0x0000003c3d3a723e */ /* 0x000fe200000000ff */
[----:B------:R4:W-:Y:S01]  /*63b0*/  STSM.16.M88.4 [R16], R48 ;  /* 0x0000003010007844 */ /* 0x0009e20000000200 */
[----:B------:R-:W-:Y:S01]  /*63c0*/  FADD.FTZ R28, R59, R28 ;  /* 0x0000001c3b1c7221 */ /* 0x000fe20000010000 */
[----:B------:R-:W-:Y:S01]  /*63d0*/  FADD.FTZ R30, R64, R27 ;  /* 0x0000001b401e7221 */ /* 0x000fe20000010000 */
[----:B------:R-:W5:Y:S01]  /*63e0*/  MUFU.EX2 R115, R115 ;  /* 0x0000007300737308 */ /* 0x000f620000000800 */
[----:B------:R-:W-:Y:S01]  /*63f0*/  F2FP.F16.F32.PACK_AB R64, R65, R64 ;  /* 0x000000404140723e */ /* 0x000fe200000000ff */
[----:B------:R-:W-:Y:S01]  /*6400*/  FADD.FTZ R27, R63, R28 ;  /* 0x0000001c3f1b7221 */ /* 0x000fe20000010000 */
[----:B------:R-:W-:Y:S01]  /*6410*/  FADD.FTZ R29, R65, R30 ;  /* 0x0000001e411d7221 */ /* 0x000fe20000010000 */
[----:B------:R-:W-:-:S02]  /*6420*/  F2FP.F16.F32.PACK_AB R59, R63, R59 ;  /* 0x0000003b3f3b723e */ /* 0x000fc400000000ff */
[----:B------:R-:W-:Y:S01]  /*6430*/  FADD.FTZ R27, R66, R27 ;  /* 0x0000001b421b7221 */ /* 0x000fe20000010000 */
[----:B------:R-:W-:Y:S01]  /*6440*/  FADD.FTZ R28, R68, R29 ;  /* 0x0000001d441c7221 */ /* 0x000fe20000010000 */
[----:B------:R-:W4:Y:S01]  /*6450*/  MUFU.EX2 R116, R116 ;  /* 0x0000007400747308 */ /* 0x000f220000000800 */
[C---:B------:R-:W-:Y:S01]  /*6460*/  F2FP.F16.F32.PACK_AB R65, R24.reuse, R66 ;  /* 0x000000421841723e */ /* 0x040fe200000000ff */
[----:B------:R-:W-:Y:S01]  /*6470*/  FADD.FTZ R26, R24, R27 ;  /* 0x0000001b181a7221 */ /* 0x000fe20000010000 */
[C---:B------:R-:W-:Y:S01]  /*6480*/  FADD.FTZ R27, R69.reuse, R28 ;  /* 0x0000001c451b7221 */ /* 0x040fe20000010000 */
[----:B------:R-:W-:Y:S01]  /*6490*/  F2FP.F16.F32.PACK_AB R66, R69, R68 ;  /* 0x000000444542723e */ /* 0x000fe200000000ff */
[----:B------:R2:W-:Y:S01]  /*64a0*/  STSM.16.M88.4 [R2+0x24800], R56 ;  /* 0x0248003802007844 */ /* 0x0005e20000000200 */
[----:B------:R-:W-:Y:S01]  /*64b0*/  FADD.FTZ R26, R67, R26 ;  /* 0x0000001a431a7221 */ /* 0x000fe20000010000 */
[----:B------:R-:W-:Y:S01]  /*64c0*/  FADD.FTZ R28, R72, R27 ;  /* 0x0000001b481c7221 */ /* 0x000fe20000010000 */
[----:B------:R-:W4:Y:S01]  /*64d0*/  MUFU.EX2 R117, R117 ;  /* 0x0000007500757308 */ /* 0x000f220000000800 */
[----:B------:R-:W-:Y:S01]  /*64e0*/  F2FP.F16.F32.PACK_AB R72, R73, R72 ;  /* 0x000000484948723e */ /* 0x000fe200000000ff */
[----:B------:R-:W-:Y:S01]  /*64f0*/  FADD.FTZ R27, R71, R26 ;  /* 0x0000001a471b7221 */ /* 0x000fe20000010000 */
[----:B------:R-:W-:Y:S01]  /*6500*/  FADD.FTZ R29, R73, R28 ;  /* 0x0000001c491d7221 */ /* 0x000fe20000010000 */
[----:B------:R-:W-:-:S02]  /*6510*/  F2FP.F16.F32.PACK_AB R67, R71, R67 ;  /* 0x000000434743723e */ /* 0x000fc400000000ff */
[----:B------:R-:W-:Y:S01]  /*6520*/  FADD.FTZ R26, R74, R27 ;  /* 0x0000001b4a1a7221 */ /* 0x000fe20000010000 */
[----:B------:R-:W-:Y:S01]  /*6530*/  FADD.FTZ R28, R76, R29 ;  /* 0x0000001d4c1c7221 */ /* 0x000fe20000010000 */
[----:B------:R-:W-:Y:S01]  /*6540*/  MUFU.EX2 R119, R119 ;  /* 0x0000007700777308 */ /* 0x000fe20000000800 */
[C---:B------:R-:W-:Y:S01]  /*6550*/  F2FP.F16.F32.PACK_AB R73, R23.reuse, R74 ;  /* 0x0000004a1749723e */ /* 0x040fe200000000ff */
[----:B------:R-:W-:Y:S01]  /*6560*/  FADD.FTZ R26, R23, R26 ;  /* 0x0000001a171a7221 */ /* 0x000fe20000010000 */
[C---:B-1----:R-:W-:Y:S01]  /*6570*/  FADD.FTZ R5, R77.reuse, R28 ;  /* 0x0000001c4d057221 */ /* 0x042fe20000010000 */
[----:B------:R-:W-:Y:S01]  /*6580*/  F2FP.F16.F32.PACK_AB R74, R77, R76 ;  /* 0x0000004c4d4a723e */ /* 0x000fe200000000ff */
[----:B------:R1:W-:Y:S01]  /*6590*/  STSM.16.M88.4 [R154], R64 ;  /* 0x000000409a007844 */ /* 0x0003e20000000200 */
[----:B------:R-:W-:Y:S01]  /*65a0*/  FADD.FTZ R26, R75, R26 ;  /* 0x0000001a4b1a7221 */ /* 0x000fe20000010000 */
[----:B------:R-:W-:Y:S01]  /*65b0*/  FADD.FTZ R4, R80, R5 ;  /* 0x0000000550047221 */ /* 0x000fe20000010000 */
[----:B------:R-:W-:-:S02]  /*65c0*/  F2FP.F16.F32.PACK_AB R80, R81, R80 ;  /* 0x000000505150723e */ /* 0x000fc400000000ff */
[----:B------:R-:W-:Y:S01]  /*65d0*/  FADD.FTZ R5, R79, R26 ;  /* 0x0000001a4f057221 */ /* 0x000fe20000010000 */
[----:B------:R-:W-:Y:S01]  /*65e0*/  FADD.FTZ R7, R81, R4 ;  /* 0x0000000451077221 */ /* 0x000fe20000010000 */
[----:B------:R-:W-:Y:S02]  /*65f0*/  F2FP.F16.F32.PACK_AB R75, R79, R75 ;  /* 0x0000004b4f4b723e */ /* 0x000fe400000000ff */
[----:B------:R-:W-:Y:S01]  /*6600*/  FADD.FTZ R4, R82, R5 ;  /* 0x0000000552047221 */ /* 0x000fe20000010000 */
[----:B------:R-:W-:Y:S01]  /*6610*/  FADD.FTZ R6, R84, R7 ;  /* 0x0000000754067221 */ /* 0x000fe20000010000 */
[C---:B------:R-:W-:Y:S01]  /*6620*/  F2FP.F16.F32.PACK_AB R81, R83.reuse, R82 ;  /* 0x000000525351723e */ /* 0x040fe200000000ff */
[----:B------:R1:W-:Y:S01]  /*6630*/  STSM.16.M88.4 [R17+0x6000], R72 ;  /* 0x0060004811007844 */ /* 0x0003e20000000200 */
[----:B------:R-:W-:Y:S01]  /*6640*/  FADD.FTZ R5, R83, R4 ;  /* 0x0000000453057221 */ /* 0x000fe20000010000 */
[C---:B------:R-:W-:Y:S01]  /*6650*/  FADD.FTZ R7, R85.reuse, R6 ;  /* 0x0000000655077221 */ /* 0x040fe20000010000 */
[----:B------:R-:W-:-:S02]  /*6660*/  F2FP.F16.F32.PACK_AB R82, R85, R84 ;  /* 0x000000545552723e */ /* 0x000fc400000000ff */
[----:B------:R-:W-:Y:S01]  /*6670*/  FADD.FTZ R4, R86, R5 ;  /* 0x0000000556047221 */ /* 0x000fe20000010000 */
[----:B------:R-:W-:Y:S01]  /*6680*/  FADD.FTZ R6, R88, R7 ;  /* 0x0000000758067221 */ /* 0x000fe20000010000 */
[----:B------:R-:W-:Y:S02]  /*6690*/  F2FP.F16.F32.PACK_AB R88, R89, R88 ;  /* 0x000000585958723e */ /* 0x000fe400000000ff */
[----:B------:R-:W-:Y:S01]  /*66a0*/  FADD.FTZ R5, R87, R4 ;  /* 0x0000000457057221 */ /* 0x000fe20000010000 */
[----:B------:R-:W-:Y:S01]  /*66b0*/  FADD.FTZ R7, R89, R6 ;  /* 0x0000000659077221 */ /* 0x000fe20000010000 */
[----:B--2---:R-:W-:Y:S02]  /*66c0*/  F2FP.F16.F32.PACK_AB R89, R11, R90 ;  /* 0x0000005a0b59723e */ /* 0x004fe400000000ff */
[----:B------:R-:W-:Y:S01]  /*66d0*/  FADD.FTZ R4, R90, R5 ;  /* 0x000000055a047221 */ /* 0x000fe20000010000 */
[----:B------:R-:W-:Y:S01]  /*66e0*/  FADD.FTZ R6, R92, R7 ;  /* 0x000000075c067221 */ /* 0x000fe20000010000 */
[----:B------:R-:W-:-:S02]  /*66f0*/  F2FP.F16.F32.PACK_AB R83, R87, R86 ;  /* 0x000000565753723e */ /* 0x000fc400000000ff */
[----:B------:R-:W-:Y:S01]  /*6700*/  FADD.FTZ R4, R11, R4 ;  /* 0x000000040b047221 */ /* 0x000fe20000010000 */
[C---:B------:R-:W-:Y:S01]  /*6710*/  FADD.FTZ R5, R93.reuse, R6 ;  /* 0x000000065d057221 */ /* 0x040fe20000010000 */
[----:B------:R-:W2:Y:S01]  /*6720*/  MUFU.EX2 R11, R118 ;  /* 0x00000076000b7308 */ /* 0x000ea20000000800 */
[----:B------:R-:W-:Y:S01]  /*6730*/  F2FP.F16.F32.PACK_AB R90, R93, R92 ;  /* 0x0000005c5d5a723e */ /* 0x000fe200000000ff */
[----:B---3--:R-:W-:Y:S01]  /*6740*/  FADD.FTZ R4, R91, R4 ;  /* 0x000000045b047221 */ /* 0x008fe20000010000 */
[----:B------:R-:W-:Y:S01]  /*6750*/  FADD.FTZ R6, R96, R5 ;  /* 0x0000000560067221 */ /* 0x000fe20000010000 */
[----:B------:R-:W-:Y:S01]  /*6760*/  F2FP.F16.F32.PACK_AB R96, R97, R96 ;  /* 0x000000606160723e */ /* 0x000fe200000000ff */
[----:B------:R1:W-:Y:S01]  /*6770*/  STSM.16.M88.4 [R16+0x6000], R80 ;  /* 0x0060005010007844 */ /* 0x0003e20000000200 */
[----:B------:R-:W-:Y:S01]  /*6780*/  FADD.FTZ R5, R95, R4 ;  /* 0x000000045f057221 */ /* 0x000fe20000010000 */
[----:B------:R-:W-:Y:S01]  /*6790*/  FADD.FTZ R7, R97, R6 ;  /* 0x0000000661077221 */ /* 0x000fe20000010000 */
[----:B------:R-:W-:-:S02]  /*67a0*/  F2FP.F16.F32.PACK_AB R91, R95, R91 ;  /* 0x0000005b5f5b723e */ /* 0x000fc400000000ff */
[----:B------:R-:W-:Y:S01]  /*67b0*/  FADD.FTZ R4, R98, R5 ;  /* 0x0000000562047221 */ /* 0x000fe20000010000 */
[----:B------:R-:W-:Y:S01]  /*67c0*/  FADD.FTZ R6, R100, R7 ;  /* 0x0000000764067221 */ /* 0x000fe20000010000 */
[C---:B------:R-:W-:Y:S01]  /*67d0*/  F2FP.F16.F32.PACK_AB R97, R99.reuse, R98 ;  /* 0x000000626361723e */ /* 0x040fe200000000ff */
[----:B------:R1:W-:Y:S01]  /*67e0*/  STSM.16.M88.4 [R2+0x2a800], R88 ;  /* 0x02a8005802007844 */ /* 0x0003e20000000200 */
[----:B------:R-:W-:Y:S01]  /*67f0*/  FADD.FTZ R5, R99, R4 ;  /* 0x0000000463057221 */ /* 0x000fe20000010000 */
[C---:B------:R-:W-:Y:S01]  /*6800*/  FADD.FTZ R7, R101.reuse, R6 ;  /* 0x0000000665077221 */ /* 0x040fe20000010000 */
[----:B------:R-:W-:Y:S02]  /*6810*/  F2FP.F16.F32.PACK_AB R98, R101, R100 ;  /* 0x000000646562723e */ /* 0x000fe400000000ff */
        /* <DEDUP_REMOVED lines=9> */
[----:B------:R1:W-:Y:S01]  /*68b0*/  STSM.16.M88.4 [R153], R96 ;  /* 0x0000006099007844 */ /* 0x0003e20000000200 */
[----:B------:R-:W-:Y:S01]  /*68c0*/  FADD.FTZ R4, R107, R4 ;  /* 0x000000046b047221 */ /* 0x000fe20000010000 */
[C---:B------:R-:W-:Y:S01]  /*68d0*/  FADD.FTZ R5, R109.reuse, R6 ;  /* 0x000000066d057221 */ /* 0x040fe20000010000 */
[----:B------:R-:W-:Y:S01]  /*68e0*/  F2FP.F16.F32.PACK_AB R106, R109, R108 ;  /* 0x0000006c6d6a723e */ /* 0x000fe200000000ff */
[----:B------:R-:W-:-:S02]  /*68f0*/  IMAD.MOV.U32 R7, RZ, RZ, R9 ;  /* 0x000000ffff077224 */ /* 0x000fc400078e0009 */
[----:B------:R-:W-:Y:S01]  /*6900*/  FADD.FTZ R4, R13, R4 ;  /* 0x000000040d047221 */ /* 0x000fe20000010000 */
[----:B------:R-:W-:Y:S01]  /*6910*/  FADD.FTZ R6, R112, R5 ;  /* 0x0000000570067221 */ /* 0x000fe20000010000 */
[----:B------:R-:W-:Y:S02]  /*6920*/  F2FP.F16.F32.PACK_AB R112, R113, R112 ;  /* 0x000000707170723e */ /* 0x000fe400000000ff */
[----:B------:R-:W-:Y:S01]  /*6930*/  FADD.FTZ R4, R111, R4 ;  /* 0x000000046f047221 */ /* 0x000fe20000010000 */
[----:B------:R-:W-:Y:S01]  /*6940*/  FADD.FTZ R5, R113, R6 ;  /* 0x0000000671057221 */ /* 0x000fe20000010000 */
[----:B------:R-:W-:Y:S02]  /*6950*/  F2FP.F16.F32.PACK_AB R107, R111, R13 ;  /* 0x0000000d6f6b723e */ /* 0x000fe400000000ff */
[----:B------:R-:W-:Y:S01]  /*6960*/  FADD.FTZ R4, R15, R4 ;  /* 0x000000040f047221 */ /* 0x000fe20000010000 */
[----:B-----5:R-:W-:Y:S01]  /*6970*/  F2FP.F16.F32.PACK_AB R113, R115, R15 ;  /* 0x0000000f7371723e */ /* 0x020fe200000000ff */
[----:B----4-:R-:W-:Y:S01]  /*6980*/  FADD.FTZ R6, R116, R5 ;  /* 0x0000000574067221 */ /* 0x010fe20000010000 */
[----:B------:R-:W-:Y:S01]  /*6990*/  F2FP.F16.F32.PACK_AB R114, R117, R116 ;  /* 0x000000747572723e */ /* 0x000fe200000000ff */
[----:B------:R-:W-:Y:S01]  /*69a0*/  FADD.FTZ R4, R115, R4 ;  /* 0x0000000473047221 */ /* 0x000fe20000010000 */
[----:B--2---:R-:W-:Y:S01]  /*69b0*/  F2FP.F16.F32.PACK_AB R115, R119, R11 ;  /* 0x0000000b7773723e */ /* 0x004fe200000000ff */
[----:B------:R1:W-:Y:S01]  /*69c0*/  STSM.16.M88.4 [R17+0xc000], R104 ;  /* 0x00c0006811007844 */ /* 0x0003e20000000200 */
[----:B------:R-:W-:Y:S01]  /*69d0*/  FADD.FTZ R6, R117, R6 ;  /* 0x0000000675067221 */ /* 0x000fe20000010000 */
[----:B------:R-:W-:-:S02]  /*69e0*/  FADD.FTZ R4, R11, R4 ;  /* 0x000000040b047221 */ /* 0x000fc40000010000 */
[----:B------:R1:W-:Y:S02]  /*69f0*/  STSM.16.M88.4 [R16+0xc000], R112 ;  /* 0x00c0007010007844 */ /* 0x0003e40000000200 */
[----:B------:R-:W-:Y:S01]  /*6a00*/  FADD.FTZ R5, R119, R4 ;  /* 0x0000000477057221 */ /* 0x000fe20000010000 */
[----:B------:R-:W-:Y:S01]  /*6a10*/  IMAD.MOV.U32 R4, RZ, RZ, R3 ;  /* 0x000000ffff047224 */ /* 0x000fe200078e0003 */
[----:B------:R-:W-:Y:S01]  /*6a20*/  @!PT LDS RZ, [RZ] ;  /* 0x00000000fffff984 */ /* 0x000fe20000000800 */
[----:B------:R-:W-:Y:S01]  /*6a30*/  @!PT LDS RZ, [RZ] ;  /* 0x00000000fffff984 */ /* 0x000fe20000000800 */
[----:B------:R-:W-:Y:S01]  /*6a40*/  @!PT LDS RZ, [RZ] ;  /* 0x00000000fffff984 */ /* 0x000fe20000000800 */
[----:B------:R-:W-:Y:S01]  /*6a50*/  @!PT LDS RZ, [RZ] ;  /* 0x00000000fffff984 */ /* 0x000fe20000000800 */
[----:B------:R2:W-:Y:S06]  /*6a60*/  MEMBAR.ALL.CTA ;  /* 0x0000000000007992 */ /* 0x0005ec0000008000 */
[----:B--2---:R-:W2:Y:S02]  /*6a70*/  FENCE.VIEW.ASYNC.S ;  /* 0x00000000000073c6 */ /* 0x004ea40000000000 */
[----:B--2---:R-:W-:Y:S01]  /*6a80*/  NOP ;  /* 0x0000000000007918 */ /* 0x004fe20000000000 */
[----:B------:R-:W-:Y:S05]  /*6a90*/  @P2 BRA `(.L_x_24) ;  /* 0xffffffd400802947 */ /* 0x000fea000383ffff */
.L_x_15:
[----:B------:R-:W-:Y:S06]  /*6aa0*/  BAR.ARV 0x8, 0x1a0 ;  /* 0x0206800000007b1d */ /* 0x000fec0000002000 */
[----:B------:R-:W-:Y:S05]  /*6ab0*/  @!P0 BRA `(.L_x_25) ;  /* 0x0000000000048947 */ /* 0x000fea0003800000 */
[----:B------:R-:W-:Y:S01]  /*6ac0*/  BPT.TRAP 0x1 ;  /* 0x000000040000795c */ /* 0x000fe20000300000 */
.L_x_25:
[----:B------:R-:W-:Y:S01]  /*6ad0*/  ULEA UR12, UR46, UR40, 0x3 ;  /* 0x000000282e0c7291 */ /* 0x000fe2000f8e183f */
[----:B------:R-:W-:-:S05]  /*6ae0*/  IMAD.U32 R4, RZ, RZ, UR47 ;  /* 0x0000002fff047e24 */ /* 0x000fca000f8e00ff */
[----:B------:R-:W-:-:S04]  /*6af0*/  SHF.L.U32 R4, R4, 0x1f, RZ ;  /* 0x0000001f04047819 */ /* 0x000fc800000006ff */
[----:B------:R3:W4:Y:S01]  /*6b00*/  SYNCS.PHASECHK.TRANS64.TRYWAIT P2, [UR12+0x30850], R4 ;  /* 0x03085004ff0075a7 */ /* 0x000722000804014c */
[----:B------:R-:W-:Y:S05]  /*6b10*/  @!P0 BRA `(.L_x_26) ;  /* 0x0000000000048947 */ /* 0x000fea0003800000 */
[----:B------:R-:W-:Y:S01]  /*6b20*/  BPT.TRAP 0x1 ;  /* 0x000000040000795c */ /* 0x000fe20000300000 */
.L_x_26:
[----:B----4-:R-:W-:Y:S05]  /*6b30*/  @P2 BRA `(.L_x_27) ;  /* 0x0000000000082947 */ /* 0x010fea0003800000 */
[----:B------:R-:W4:Y:S02]  /*6b40*/  SYNCS.PHASECHK.TRANS64.TRYWAIT P0, [UR12+0x30850], R4 ;  /* 0x03085004ff0075a7 */ /* 0x000f24000800014c */
[----:B----4-:R-:W-:Y:S05]  /*6b50*/  @!P0 BRA `(.L_x_28) ;  /* 0x00000038000c8947 */ /* 0x010fea0003800000 */
.L_x_27:
[----:B------:R-:W-:Y:S01]  /*6b60*/  R2UR UR4, R19 ;  /* 0x00000000130472ca */ /* 0x000fe200000e0000 */
[----:B------:R-:W-:Y:S01]  /*6b70*/  UIADD3 UR5, UR40, 0x400, URZ ;  /* 0x0000040028057890 */ /* 0x000fe2000fffe03f */
[----:B--2---:R-:W2:Y:S03]  /*6b80*/  LDL R14, [R1+0x4] ;  /* 0x00000400010e7983 */ /* 0x004ea60000100800 */
[----:B------:R-:W-:Y:S01]  /*6b90*/  USHF.R.U32.HI UR5, URZ, 0x4, UR5 ;  /* 0x000000043f057899 */ /* 0x000fe20008011605 */
[----:B------:R-:W5:Y:S01]  /*6ba0*/  LDL R20, [R1+0x8] ;  /* 0x0000080001147983 */ /* 0x000f620000100800 */
[----:B------:R-:W-:Y:S01]  /*6bb0*/  WARPGROUP.ARRIVE ;  /* 0x00000000000079c5 */ /* 0x000fe20000000000 */
[----:B------:R-:W-:Y:S01]  /*6bc0*/  UMOV UR7, 0x40000040 ;  /* 0x4000004000077882 */ /* 0x000fe20000000000 */
[----:B------:R-:W-:Y:S01]  /*6bd0*/  ULOP3.LUT UR5, UR5, 0x3fff, URZ, 0xc0, !UPT ;  /* 0x00003fff05057892 */ /* 0x000fe2000f8ec03f */
[----:B----4-:R-:W4:Y:S01]  /*6be0*/  SHFL.BFLY PT, R7, R6, 0x2, 0x1f ;  /* 0x0c401f0006077f89 */ /* 0x010f2200000e0000 */
[----:B------:R-:W-:Y:S01]  /*6bf0*/  UMOV UR11, 0x40000040 ;  /* 0x40000040000b7882 */ /* 0x000fe20000000000 */
[----:B------:R-:W-:Y:S01]  /*6c00*/  UMOV UR9, 0x40000040 ;  /* 0x4000004000097882 */ /* 0x000fe20000000000 */
[----:B------:R-:W-:Y:S01]  /*6c10*/  UIADD3 UR4, UR4, 0x1e800, URZ ;  /* 0x0001e80004047890 */ /* 0x000fe2000fffe03f */
[----:B------:R-:W1:Y:S01]  /*6c20*/  SHFL.BFLY PT, R8, R5, 0x2, 0x1f ;  /* 0x0c401f0005087f89 */ /* 0x000e6200000e0000 */
[----:B------:R-:W-:Y:S01]  /*6c30*/  UIMAD UR6, UR46, 0x600, UR5 ;  /* 0x000006002e0678a4 */ /* 0x000fe2000f8e0205 */
[C---:B------:R-:W-:Y:S01]  /*6c40*/  IADD3 R11, P4, R156.reuse, 0x20, RZ ;  /* 0x000000209c0b7810 */ /* 0x040fe20007f9e0ff */
[----:B------:R-:W-:Y:S01]  /*6c50*/  USHF.R.U32.HI UR4, URZ, 0x4, UR4 ;  /* 0x000000043f047899 */ /* 0x000fe20008011604 */
[----:B------:R-:W-:Y:S01]  /*6c60*/  LOP3.LUT R13, R156, 0x380, RZ, 0xc0, !PT ;  /* 0x000003809c0d7812 */ /* 0x000fe200078ec0ff */
[----:B------:R-:W-:Y:S01]  /*6c70*/  UMOV UR5, 0x40000040 ;  /* 0x4000004000057882 */ /* 0x000fe20000000000 */
[----:B------:R-:W-:Y:S01]  /*6c80*/  UIADD3 UR10, UR6, 0x80, URZ ;  /* 0x00000080060a7890 */ /* 0x000fe2000fffe03f */
[----:B------:R-:W-:Y:S01]  /*6c90*/  LOP3.LUT R10, R11, 0x380, RZ, 0xc0, !PT ;  /* 0x000003800b0a7812 */ /* 0x000fe200078ec0ff */
[----:B------:R-:W-:Y:S01]  /*6ca0*/  ULOP3.LUT UR4, UR4, 0x3fff, URZ, 0xc0, !UPT ;  /* 0x00003fff04047892 */ /* 0x000fe2000f8ec03f */
[----:B------:R-:W-:Y:S01]  /*6cb0*/  SHF.R.U64 R13, R13, 0x3, RZ ;  /* 0x000000030d0d7819 */ /* 0x000fe200000012ff */
[----:B------:R-:W-:Y:S01]  /*6cc0*/  UIADD3 UR42, -UR41, URZ, URZ ;  /* 0x0000003f292a7290 */ /* 0x000fe2000fffe13f */
[----:B------:R-:W-:Y:S01]  /*6cd0*/  SHF.R.U64 R10, R10, 0x3, RZ ;  /* 0x000000030a0a7819 */ /* 0x000fe200000012ff */
[----:B------:R-:W-:Y:S01]  /*6ce0*/  ULOP3.LUT UR4, UR4, 0x10000, URZ, 0xfc, !UPT ;  /* 0x0001000004047892 */ /* 0x000fe2000f8efc3f */
[----:B------:R-:W-:Y:S01]  /*6cf0*/  LOP3.LUT R12, R13, R156, RZ, 0x3c, !PT ;  /* 0x0000009c0d0c7212 */ /* 0x000fe200078e3cff */
[--C-:B------:R-:W-:Y:S01]  /*6d00*/  IMAD.MOV.U32 R13, RZ, RZ, R157.reuse ;  /* 0x000000ffff0d7224 */ /* 0x100fe200078e009d */
[----:B------:R-:W-:Y:S01]  /*6d10*/  LOP3.LUT R10, R10, R11, RZ, 0x3c, !PT ;  /* 0x0000000b0a0a7212 */ /* 0x000fe200078e3cff */
[----:B------:R-:W-:Y:S01]  /*6d20*/  UIADD3 UR8, UR4, 0x2, URZ ;  /* 0x0000000204087890 */ /* 0x000fe2000fffe03f */
[----:B------:R-:W-:Y:S01]  /*6d30*/  IMAD.X R11, RZ, RZ, R157, P4 ;  /* 0x000000ffff0b7224 */ /* 0x000fe200020e069d */
[----:B------:R-:W-:Y:S01]  /*6d40*/  UIADD3 UR43, -UR44, URZ, URZ ;  /* 0x0000003f2c2b7290 */ /* 0x000fe2000fffe13f */
[----:B------:R-:W-:Y:S01]  /*6d50*/  MOV R41, R12 ;  /* 0x0000000c00297202 */ /* 0x000fe20000000f00 */
[----:B----4-:R-:W-:Y:S01]  /*6d60*/  FADD.FTZ R7, R7, R6 ;  /* 0x0000000607077221 */ /* 0x010fe20000010000 */
[----:B------:R-:W-:Y:S01]  /*6d70*/  HGMMA.64x64x16.F32 R120, gdesc[UR4].tnspB, R120, gsb0 ;  /* 0x40e00000047879f0 */ /* 0x000fe20008000878 */
[----:B------:R-:W-:Y:S01]  /*6d80*/  UMOV UR7, 0x40000040 ;  /* 0x4000004000077882 */ /* 0x000fe20000000000 */
[----:B------:R-:W-:Y:S01]  /*6d90*/  UMOV UR5, 0x40000040 ;  /* 0x4000004000057882 */ /* 0x000fe20000000000 */
[----:B-1----:R-:W-:Y:S01]  /*6da0*/  FADD.FTZ R8, R8, R5 ;  /* 0x0000000508087221 */ /* 0x002fe20000010000 */
[----:B---3--:R-:W1:Y:S01]  /*6db0*/  SHFL.BFLY PT, R4, R7, 0x1, 0x1f ;  /* 0x0c201f0007047f89 */ /* 0x008e6200000e0000 */
[----:B------:R-:W-:-:S02]  /*6dc0*/  IADD3 R5, P0, R156, 0x60, RZ ;  /* 0x000000609c057810 */ /* 0x000fc40007f1e0ff */
[----:B------:R-:W-:Y:S02]  /*6dd0*/  CS2R R12, SRZ ;  /* 0x00000000000c7805 */ /* 0x000fe4000001ff00 */
[----:B------:R-:W-:Y:S01]  /*6de0*/  MOV R40, R10 ;  /* 0x0000000a00287202 */ /* 0x000fe20000000f00 */
[----:B------:R-:W3:Y:S01]  /*6df0*/  SHFL.BFLY PT, R15, R8, 0x1, 0x1f ;  /* 0x0c201f00080f7f89 */ /* 0x000ee200000e0000 */
[----:B------:R-:W-:Y:S02]  /*6e00*/  IMAD.MOV.U32 R19, RZ, RZ, -0x800000 ;  /* 0xff800000ff137424 */ /* 0x000fe400078e00ff */
[----:B------:R-:W-:Y:S01]  /*6e10*/  IMAD.MOV.U32 R21, RZ, RZ, -0x800000 ;  /* 0xff800000ff157424 */ /* 0x000fe200078e00ff */
[----:B------:R-:W4:Y:S01]  /*6e20*/  S2R R45, SR_TID.X ;  /* 0x00000000002d7919 */ /* 0x000f220000002100 */
[----:B-1----:R-:W-:Y:S01]  /*6e30*/  FADD.FTZ R18, R7, R4 ;  /* 0x0000000407127221 */ /* 0x002fe20000010000 */
[----:B------:R-:W-:Y:S02]  /*6e40*/  LOP3.LUT R4, R5, 0x380, RZ, 0xc0, !PT ;  /* 0x0000038005047812 */ /* 0x000fe400078ec0ff */
[----:B------:R-:W-:Y:S01]  /*6e50*/  IADD3 R7, P3, R156, 0x40, RZ ;  /* 0x000000409c077810 */ /* 0x000fe20007f7e0ff */
[----:B---3--:R-:W-:Y:S01]  /*6e60*/  FADD.FTZ R8, R8, R15 ;  /* 0x0000000f08087221 */ /* 0x008fe20000010000 */
[----:B------:R-:W-:Y:S01]  /*6e70*/  FSETP.NE.FTZ.AND P2, PT, R18, RZ, PT ;  /* 0x000000ff1200720b */ /* 0x000fe20003f55000 */
[----:B------:R-:W-:Y:S01]  /*6e80*/  IMAD.U32 R15, RZ, RZ, UR12 ;  /* 0x0000000cff0f7e24 */ /* 0x000fe2000f8e00ff */
[----:B------:R-:W-:-:S02]  /*6e90*/  SHF.R.U64 R4, R4, 0x3, RZ ;  /* 0x0000000304047819 */ /* 0x000fc400000012ff */
[----:B------:R-:W-:Y:S01]  /*6ea0*/  FSETP.NE.FTZ.AND P4, PT, R8, RZ, PT ;  /* 0x000000ff0800720b */ /* 0x000fe20003f95000 */
[----:B------:R-:W-:Y:S01]  /*6eb0*/  @!P1 VIADD R15, R15, 0x30860 ;  /* 0x000308600f0f9836 */ /* 0x000fe20000000000 */
[----:B------:R-:W-:Y:S01]  /*6ec0*/  LOP3.LUT R4, R4, R5, RZ, 0x3c, !PT ;  /* 0x0000000504047212 */ /* 0x000fe200078e3cff */
[----:B------:R-:W-:Y:S01]  /*6ed0*/  IMAD.X R5, RZ, RZ, R157, P0 ;  /* 0x000000ffff057224 */ /* 0x000fe200000e069d */
[----:B------:R-:W-:Y:S02]  /*6ee0*/  LOP3.LUT R6, R7, 0x380, RZ, 0xc0, !PT ;  /* 0x0000038007067812 */ /* 0x000fe400078ec0ff */
[----:B------:R-:W-:Y:S01]  /*6ef0*/  @!P1 PRMT R15, RZ, 0x654, R15 ;  /* 0x00000654ff0f9816 */ /* 0x000fe2000000000f */
[C---:B----4-:R-:W-:Y:S01]  /*6f00*/  VIADD R46, R45.reuse, 0xffffff80 ;  /* 0xffffff802d2e7836 */ /* 0x050fe20000000000 */
[----:B------:R-:W-:Y:S01]  /*6f10*/  MOV R36, R4 ;  /* 0x0000000400247202 */ /* 0x000fe20000000f00 */
[----:B------:R-:W1:Y:S01]  /*6f20*/  @P2 MUFU.LG2 R10, R18 ;  /* 0x00000012000a2308 */ /* 0x000e620000000c00 */
[----:B------:R-:W-:Y:S01]  /*6f30*/  SHF.R.U64 R6, R6, 0x3, RZ ;  /* 0x0000000306067819 */ /* 0x000fe200000012ff */
[----:B------:R-:W3:Y:S01]  /*6f40*/  LDC.64 R4, c[0x0][0xb78] ;  /* 0x0002de00ff047b82 */ /* 0x000ee20000000a00 */
[----:B------:R-:W-:-:S02]  /*6f50*/  VIADD R45, R45, 0xffffff80 ;  /* 0xffffff802d2d7836 */ /* 0x000fc40000000000 */
[----:B------:R-:W-:Y:S01]  /*6f60*/  @P4 FMUL.FTZ R23, R0, 0.69314718246459960938 ;  /* 0x3f31721800174820 */ /* 0x000fe20000410000 */
[----:B------:R-:W-:Y:S01]  /*6f70*/  LOP3.LUT R6, R6, R7, RZ, 0x3c, !PT ;  /* 0x0000000706067212 */ /* 0x000fe200078e3cff */
[----:B------:R-:W-:Y:S01]  /*6f80*/  IMAD.X R7, RZ, RZ, R157, P3 ;  /* 0x000000ffff077224 */ /* 0x000fe200018e069d */
[----:B------:R-:W-:Y:S01]  /*6f90*/  @P2 MUFU.RCP R12, R18 ;  /* 0x00000012000c2308 */ /* 0x000fe20000001000 */
[----:B------:R-:W-:-:S03]  /*6fa0*/  SHF.R.S32.HI R45, RZ, 0x1f, R45 ;  /* 0x0000001fff2d7819 */ /* 0x000fc6000001142d */
[----:B------:R-:W-:Y:S02]  /*6fb0*/  MOV R38, R6 ;  /* 0x0000000600267202 */ /* 0x000fe40000000f00 */
[----:B------:R-:W-:Y:S02]  /*6fc0*/  LEA.HI R45, R45, R46, RZ, 0x5 ;  /* 0x0000002e2d2d7211 */ /* 0x000fe400078f28ff */
[----:B------:R-:W-:Y:S01]  /*6fd0*/  @P4 MUFU.RCP R13, R8 ;  /* 0x00000008000d4308 */ /* 0x000fe20000001000 */
[----:B-1----:R-:W-:Y:S01]  /*6fe0*/  @P2 FMUL.FTZ R11, R10, 0.69314718246459960938 ;  /* 0x3f3172180a0b2820 */ /* 0x002fe20000410000 */
[----:B------:R-:W-:Y:S01]  /*6ff0*/  SHF.R.S32.HI R45, RZ, 0x5, R45 ;  /* 0x00000005ff2d7819 */ /* 0x000fe2000001142d */
[----:B------:R-:W-:Y:S02]  /*7000*/  WARPGROUP.DEPBAR.LE gsb0, 0x0 ;  /* 0x00008000000079c5 */ /* 0x000fe40000010000 */
[----:B------:R-:W-:-:S06]  /*7010*/  WARPGROUP.ARRIVE ;  /* 0x00000000000079c5 */ /* 0x000fcc0000000000 */
[----:B------:R-:W-:Y:S01]  /*7020*/  HGMMA.64x64x16.F32 R120, gdesc[UR8].tnspB, R120, gsb0 ;  /* 0x40e00000087879f0 */ /* 0x000fe20008000878 */
[----:B------:R-:W-:Y:S02]  /*7030*/  UIADD3 UR10, UR6, 0x100, URZ ;  /* 0x00000100060a7890 */ /* 0x000fe4000fffe03f */
[----:B------:R-:W-:Y:S01]  /*7040*/  UIADD3 UR8, UR4, 0x4, URZ ;  /* 0x0000000404087890 */ /* 0x000fe2000fffe03f */
[----:B------:R-:W-:Y:S01]  /*7050*/  UMOV UR11, 0x40000040 ;  /* 0x40000040000b7882 */ /* 0x000fe20000000000 */
[----:B------:R-:W-:Y:S01]  /*7060*/  UMOV UR9, 0x40000040 ;  /* 0x4000004000097882 */ /* 0x000fe20000000000 */
        /* <DEDUP_REMOVED lines=14> */
[----:B--2---:R-:W-:Y:S02]  /*7150*/  LOP3.LUT P0, RZ, R14, 0x3, RZ, 0xc0, !PT ;  /* 0x000000030eff7812 */ /* 0x004fe4000780c0ff */
[----:B------:R1:W2:Y:S02]  /*7160*/  @P4 MUFU.LG2 R14, R8 ;  /* 0x00000008000e4308 */ /* 0x0002a40000000c00 */
[----:B-1----:R-:W-:-:S04]  /*7170*/  @P2 FMUL.FTZ R8, R0, 0.69314718246459960938 ;  /* 0x3f31721800082820 */ /* 0x002fc80000410000 */
[----:B------:R-:W-:Y:S01]  /*7180*/  @P2 FFMA.FTZ R19, R8, R3, R11 ;  /* 0x0000000308132223 */ /* 0x000fe2000001000b */
[----:B--2---:R-:W-:-:S04]  /*7190*/  @P4 FMUL.FTZ R14, R14, 0.69314718246459960938 ;  /* 0x3f3172180e0e4820 */ /* 0x004fc80000410000 */
[----:B------:R-:W-:Y:S01]  /*71a0*/  @P4 FFMA.FTZ R21, R23, R9, R14 ;  /* 0x0000000917154223 */ /* 0x000fe2000001000e */
        /* <DEDUP_REMOVED lines=42> */
[----:B------:R-:W-:Y:S02]  /*7450*/  UIADD3 UR6, UR6, 0x580, URZ ;  /* 0x0000058006067890 */ /* 0x000fe4000fffe03f */
[----:B------:R-:W-:Y:S01]  /*7460*/  UIADD3 UR4, UR4, 0xc06, URZ ;  /* 0x00000c0604047890 */ /* 0x000fe2000fffe03f */
[----:B------:R-:W-:Y:S02]  /*7470*/  WARPGROUP.DEPBAR.LE gsb0, 0x0 ;  /* 0x00008000000079c5 */ /* 0x000fe40000010000 */
[----:B------:R-:W-:-:S06]  /*7480*/  WARPGROUP.ARRIVE ;  /* 0x00000000000079c5 */ /* 0x000fcc0000000000 */
[----:B------:R-:W-:Y:S01]  /*7490*/  HGMMA.64x64x16.F32 R120, gdesc[UR8].tnspB, R120, gsb0 ;  /* 0x40e00000087879f0 */ /* 0x000fe20008000878 */
[----:B------:R-:W-:Y:S02]  /*74a0*/  ULDC.64 UR8, c[0x0][0xb70] ;  /* 0x0002dc0000087ab9 */ /* 0x000fe40000000a00 */
[----:B------:R-:W-:Y:S02]  /*74b0*/  WARPGROUP.DEPBAR.LE gsb0, 0x0 ;  /* 0x00008000000079c5 */ /* 0x000fe40000010000 */
[----:B------:R-:W-:-:S06]  /*74c0*/  WARPGROUP.ARRIVE ;  /* 0x00000000000079c5 */ /* 0x000fcc0000000000 */
[----:B------:R-:W-:Y:S01]  /*74d0*/  HGMMA.64x64x16.F32 R120, gdesc[UR4].tnspB, R120, gsb0 ;  /* 0x40e00000047879f0 */ /* 0x000fe20008000878 */
[----:B------:R-:W-:Y:S01]  /*74e0*/  ULDC UR4, c[0x0][0xda8] ;  /* 0x00036a0000047ab9 */ /* 0x000fe20000000800 */
[----:B------:R-:W-:Y:S01]  /*74f0*/  ULDC UR7, c[0x0][0xa88] ;  /* 0x0002a20000077ab9 */ /* 0x000fe20000000800 */
[----:B------:R-:W-:-:S03]  /*7500*/  UIMAD UR42, UR4, UR42, UR48 ;  /* 0x0000002a042a72a4 */ /* 0x000fc6000f8e0230 */
[----:B------:R-:W-:Y:S01]  /*7510*/  ULDC UR4, c[0x0][0xdb4] ;  /* 0x00036d0000047ab9 */ /* 0x000fe20000000800 */
[----:B------:R-:W-:Y:S02]  /*7520*/  UIMAD UR42, UR42, 0xc0, URZ ;  /* 0x000000c02a2a78a4 */ /* 0x000fe4000f8e023f */
[----:B------:R-:W-:-:S04]  /*7530*/  UIMAD UR43, UR4, UR43, UR41 ;  /* 0x0000002b042b72a4 */ /* 0x000fc8000f8e0229 */
[----:B------:R-:W-:Y:S01]  /*7540*/  USHF.R.S32.HI UR4, URZ, 0x1f, UR43 ;  /* 0x0000001f3f047899 */ /* 0x000fe2000801142b */
[----:B-----5:R-:W-:-:S03]  /*7550*/  VIADD R31, R20, UR42 ;  /* 0x0000002a141f7c36 */ /* 0x020fc60008000000 */
[----:B------:R-:W-:Y:S01]  /*7560*/  UIMAD UR6, UR4, UR8, URZ ;  /* 0x00000008040672a4 */ /* 0x000fe2000f8e023f */
[C---:B------:R-:W-:Y:S01]  /*7570*/  VIADD R6, R31.reuse, 0x8 ;  /* 0x000000081f067836 */ /* 0x040fe20000000000 */
[----:B------:R-:W-:Y:S01]  /*7580*/  UIMAD.WIDE.U32 UR4, UR43, UR8, URZ ;  /* 0x000000082b0472a5 */ /* 0x000fe2000f8e003f */
[----:B------:R-:W-:Y:S01]  /*7590*/  SHF.R.S32.HI R43, RZ, 0x1f, R31 ;  /* 0x0000001fff2b7819 */ /* 0x000fe2000001141f */
[----:B------:R-:W-:Y:S02]  /*75a0*/  UIMAD UR6, UR43, UR9, UR6 ;  /* 0x000000092b0672a4 */ /* 0x000fe4000f8e0206 */
[----:B------:R-:W-:Y:S02]  /*75b0*/  ISETP.GE.OR P3, PT, R6, UR7, P0 ;  /* 0x0000000706007c0c */ /* 0x000fe40008766670 */
[----:B------:R-:W-:Y:S01]  /*75c0*/  IMAD.U32 R6, RZ, RZ, UR4 ;  /* 0x00000004ff067e24 */ /* 0x000fe2000f8e00ff */
[----:B------:R-:W-:Y:S01]  /*75d0*/  USHF.R.S32.HI UR4, URZ, 0x1f, UR44 ;  /* 0x0000001f3f047899 */ /* 0x000fe2000801142c */
[----:B------:R-:W-:Y:S01]  /*75e0*/  IMAD.U32 R7, RZ, RZ, UR5 ;  /* 0x00000005ff077e24 */ /* 0x000fe2000f8e00ff */
[----:B------:R-:W-:Y:S01]  /*75f0*/  UIADD3 UR6, UR5, UR6, URZ ;  /* 0x0000000605067290 */ /* 0x000fe2000fffe03f */
[----:B------:R-:W-:-:S03]  /*7600*/  ISETP.GE.OR P0, PT, R31, UR7, P0 ;  /* 0x000000071f007c0c */ /* 0x000fc60008706670 */
[C---:B---3--:R-:W-:Y:S01]  /*7610*/  IMAD R8, R4.reuse, UR4, RZ ;  /* 0x0000000404087c24 */ /* 0x048fe2000f8e02ff */
[----:B------:R-:W-:Y:S01]  /*7620*/  ULDC.64 UR4, c[0x0][0xb40] ;  /* 0x0002d00000047ab9 */ /* 0x000fe20000000a00 */
[----:B------:R-:W-:Y:S02]  /*7630*/  IMAD.U32 R7, RZ, RZ, UR6 ;  /* 0x00000006ff077e24 */ /* 0x000fe4000f8e00ff */
[----:B------:R-:W-:Y:S02]  /*7640*/  IMAD R44, R5, UR44, R8 ;  /* 0x0000002c052c7c24 */ /* 0x000fe4000f8e0208 */
[----:B------:R-:W-:Y:S01]  /*7650*/  IMAD.WIDE.U32 R8, R4, UR44, R6 ;  /* 0x0000002c04087c25 */ /* 0x000fe2000f8e0006 */
[----:B------:R-:W-:Y:S02]  /*7660*/  WARPGROUP.DEPBAR.LE gsb0, 0x0 ;  /* 0x00008000000079c5 */ /* 0x000fe40000010000 */
[----:B------:R1:W-:Y:S01]  /*7670*/  @!P1 SYNCS.ARRIVE.TRANS64.RED.A1T0 RZ, [R15+URZ], RZ ;  /* 0x000000ff0fff99a7 */ /* 0x0003e2000810043f */
[-C--:B------:R-:W-:Y:S01]  /*7680*/  FMUL.FTZ R0, R121, R12.reuse ;  /* 0x0000000c79007220 */ /* 0x080fe20000410000 */
        /* <DEDUP_REMOVED lines=14> */
[----:B------:R-:W-:Y:S01]  /*7770*/  FMUL.FTZ R37, R148, R12 ;  /* 0x0000000c94257220 */ /* 0x000fe20000410000 */
[-C--:B------:R-:W-:Y:S01]  /*7780*/  FMUL.FTZ R12, R127, R13.reuse ;  /* 0x0000000d7f0c7220 */ /* 0x080fe20000410000 */
[-C--:B-1----:R-:W-:Y:S01]  /*7790*/  FMUL.FTZ R15, R126, R13.reuse ;  /* 0x0000000d7e0f7220 */ /* 0x082fe20000410000 */
[----:B------:R-:W-:Y:S01]  /*77a0*/  F2FP.F16.F32.PACK_AB R6, R11, R14 ;  /* 0x0000000e0b06723e */ /* 0x000fe200000000ff */
[-C--:B------:R-:W-:Y:S01]  /*77b0*/  FMUL.FTZ R5, R123, R13.reuse ;  /* 0x0000000d7b057220 */ /* 0x080fe20000410000 */
[----:B------:R-:W-:Y:S01]  /*77c0*/  FMUL.FTZ R10, R122, R13 ;  /* 0x0000000d7a0a7220 */ /* 0x000fe20000410000 */
[----:B------:R-:W-:Y:S01]  /*77d0*/  F2FP.F16.F32.PACK_AB R4, R0, R3 ;  /* 0x000000030004723e */ /* 0x000fe200000000ff */
[----:B------:R-:W-:Y:S01]  /*77e0*/  FMUL.FTZ R14, R139, R13 ;  /* 0x0000000d8b0e7220 */ /* 0x000fe20000410000 */
[----:B------:R-:W-:Y:S01]  /*77f0*/  F2FP.F16.F32.PACK_AB R7, R12, R15 ;  /* 0x0000000f0c07723e */ /* 0x000fe200000000ff */
[-C--:B------:R-:W-:Y:S01]  /*7800*/  FMUL.FTZ R15, R138, R13.reuse ;  /* 0x0000000d8a0f7220 */ /* 0x080fe20000410000 */
[----:B------:R-:W-:Y:S01]  /*7810*/  IADD3 R42, P1, R31, R8, RZ ;  /* 0x000000081f2a7210 */ /* 0x000fe20007f3e0ff */
        /* <DEDUP_REMOVED lines=10> */
[----:B------:R-:W-:Y:S01]  /*78c0*/  F2FP.F16.F32.PACK_AB R5, R5, R10 ;  /* 0x0000000a0505723e */ /* 0x000fe200000000ff */
[----:B------:R-:W-:Y:S01]  /*78d0*/  BAR.SYNC.DEFER_BLOCKING 0x1, 0x180 ;  /* 0x0046000000007b1d */ /* 0x000fe20000010000 */
[----:B------:R-:W-:-:S02]  /*78e0*/  IADD3.X R43, R43, R9, R44, P1, !PT ;  /* 0x000000092b2b7210 */ /* 0x000fc40000ffe42c */
[----:B------:R-:W-:Y:S02]  /*78f0*/  F2FP.F16.F32.PACK_AB R13, R14, R15 ;  /* 0x0000000f0e0d723e */ /* 0x000fe400000000ff */
[----:B------:R-:W-:Y:S02]  /*7900*/  F2FP.F16.F32.PACK_AB R8, R18, R23 ;  /* 0x000000171208723e */ /* 0x000fe400000000ff */
[----:B------:R-:W-:Y:S02]  /*7910*/  F2FP.F16.F32.PACK_AB R9, R0, R3 ;  /* 0x000000030009723e */ /* 0x000fe400000000ff */
[----:B------:R-:W-:Y:S01]  /*7920*/  F2FP.F16.F32.PACK_AB R10, R20, R25 ;  /* 0x00000019140a723e */ /* 0x000fe200000000ff */
[----:B------:R-:W1:Y:S01]  /*7930*/  SHFL.IDX PT, R0, R45, RZ, 0x1f ;  /* 0x00001fff2d007589 */ /* 0x000e6200000e0000 */
[----:B------:R-:W-:Y:S02]  /*7940*/  F2FP.F16.F32.PACK_AB R11, R11, R12 ;  /* 0x0000000c0b0b723e */ /* 0x000fe400000000ff */
[----:B------:R-:W-:-:S02]  /*7950*/  F2FP.F16.F32.PACK_AB R14, R24, R29 ;  /* 0x0000001d180e723e */ /* 0x000fc400000000ff */
[----:B------:R-:W-:Y:S02]  /*7960*/  F2FP.F16.F32.PACK_AB R12, R22, R27 ;  /* 0x0000001b160c723e */ /* 0x000fe400000000ff */
[----:B------:R-:W-:Y:S02]  /*7970*/  F2FP.F16.F32.PACK_AB R15, R26, R31 ;  /* 0x0000001f1a0f723e */ /* 0x000fe400000000ff */
[----:B------:R-:W-:Y:S02]  /*7980*/  F2FP.F16.F32.PACK_AB R29, R30, R35 ;  /* 0x000000231e1d723e */ /* 0x000fe400000000ff */
[----:B------:R-:W-:Y:S02]  /*7990*/  F2FP.F16.F32.PACK_AB R28, R28, R33 ;  /* 0x000000211c1c723e */ /* 0x000fe400000000ff */
[----:B------:R-:W-:Y:S01]  /*79a0*/  F2FP.F16.F32.PACK_AB R30, R32, R37 ;  /* 0x00000025201e723e */ /* 0x000fe200000000ff */
[----:B------:R2:W-:Y:S01]  /*79b0*/  STSM.16.M88.4 [R41], R4 ;  /* 0x0000000429007844 */ /* 0x0005e20000000200 */
[----:B------:R-:W-:-:S03]  /*79c0*/  F2FP.F16.F32.PACK_AB R31, R34, R39 ;  /* 0x00000027221f723e */ /* 0x000fc600000000ff */
[----:B------:R3:W-:Y:S04]  /*79d0*/  STSM.16.M88.4 [R40], R8 ;  /* 0x0000000828007844 */ /* 0x0007e80000000200 */
[----:B------:R3:W-:Y:S04]  /*79e0*/  STSM.16.M88.4 [R38], R12 ;  /* 0x0000000c26007844 */ /* 0x0007e80000000200 */
[----:B------:R3:W-:Y:S01]  /*79f0*/  STSM.16.M88.4 [R36], R28 ;  /* 0x0000001c24007844 */ /* 0x0007e20000000200 */
[----:B------:R-:W-:Y:S01]  /*7a00*/  @!PT LDS RZ, [RZ] ;  /* 0x00000000fffff984 */ /* 0x000fe20000000800 */
[----:B------:R-:W-:Y:S01]  /*7a10*/  @!PT LDS RZ, [RZ] ;  /* 0x00000000fffff984 */ /* 0x000fe20000000800 */
[----:B------:R-:W-:Y:S01]  /*7a20*/  @!PT LDS RZ, [RZ] ;  /* 0x00000000fffff984 */ /* 0x000fe20000000800 */
[----:B------:R4:W-:Y:S06]  /*7a30*/  MEMBAR.ALL.CTA ;  /* 0x0000000000007992 */ /* 0x0009ec0000008000 */
[----:B----4-:R-:W4:Y:S02]  /*7a40*/  FENCE.VIEW.ASYNC.S ;  /* 0x00000000000073c6 */ /* 0x010f240000000000 */
[----:B----4-:R-:W-:Y:S06]  /*7a50*/  BAR.ARV 0x1, 0x1a0 ;  /* 0x0046800000007b1d */ /* 0x010fec0000002000 */
[----:B--2---:R-:W-:Y:S01]  /*7a60*/  LEA R4, P1, R42, UR4, 0x2 ;  /* 0x000000042a047c11 */ /* 0x004fe2000f8210ff */
[----:B------:R-:W-:-:S02]  /*7a70*/  ULDC UR4, c[0x0][0xc] ;  /* 0x0000030000047ab9 */ /* 0x000fc40000000800 */
[----:B------:R-:W-:Y:S01]  /*7a80*/  UIADD3 UR48, UR4, UR48, URZ ;  /* 0x0000003004307290 */ /* 0x000fe2000fffe03f */
[----:B------:R-:W-:-:S05]  /*7a90*/  LEA.HI.X R5, R42, UR5, R43, 0x2, P1 ;  /* 0x000000052a057c11 */ /* 0x000fca00088f142b */
[----:B------:R3:W-:Y:S04]  /*7aa0*/  @!P3 STG.E desc[UR38][R4.64+0x20], R21 ;  /* 0x000020150400b986 */ /* 0x0007e8000c101926 */
[----:B------:R3:W-:Y:S01]  /*7ab0*/  @!P0 STG.E desc[UR38][R4.64], R19 ;  /* 0x0000001304008986 */ /* 0x0007e2000c101926 */
[----:B-1----:R-:W-:-:S13]  /*7ac0*/  ISETP.NE.AND P0, PT, R0, 0xb, PT ;  /* 0x0000000b0000780c */ /* 0x002fda0003f05270 */
[----:B---3--:R-:W-:Y:S05]  /*7ad0*/  @P0 BRA `(.L_x_29) ;  /* 0x00000000003c0947 */ /* 0x008fea0003800000 */
[----:B------:R-:W-:Y:S01]  /*7ae0*/  BAR.SYNC.DEFER_BLOCKING 0x1, 0x1a0 ;  /* 0x0046800000007b1d */ /* 0x000fe20000010000 */
[----:B------:R-:W-:-:S05]  /*7af0*/  ELECT P0, URZ, PT ;  /* 0x00000000003f782f */ /* 0x000fca0003800000 */
[----:B------:R-:W-:Y:S08]  /*7b00*/  BSSY B0, `(.L_x_29) ;  /* 0x000000c000007945 */ /* 0x000ff00003800000 */
[----:B------:R-:W-:Y:S05]  /*7b10*/  @!P0 BRA `(.L_x_30) ;  /* 0x0000000000288947 */ /* 0x000fea0003800000 */
[----:B------:R-:W-:Y:S01]  /*7b20*/  UIADD3 UR4, UP0, UR36, 0x9f0, URZ ;  /* 0x000009f024047890 */ /* 0x000fe2000ff1e03f */
[----:B------:R-:W-:Y:S01]  /*7b30*/  UMOV UR41, URZ ;  /* 0x0000003f00297c82 */ /* 0x000fe20008000000 */
[----:B------:R-:W-:Y:S02]  /*7b40*/  UMOV UR45, URZ ;  /* 0x0000003f002d7c82 */ /* 0x000fe40008000000 */
[----:B------:R-:W-:Y:S02]  /*7b50*/  UIADD3.X UR5, URZ, UR37, URZ, UP0, !UPT ;  /* 0x000000253f057290 */ /* 0x000fe400087fe43f */
[----:B------:R-:W-:-:S04]  /*7b60*/  UIADD3 UR6, UR40, 0x30820, URZ ;  /* 0x0003082028067890 */ /* 0x000fc8000fffe03f */
[----:B------:R-:W-:-:S03]  /*7b70*/  UPRMT UR6, URZ, 0x654, UR6 ;  /* 0x000006543f067896 */ /* 0x000fc60008000006 */
[----:B------:R1:W-:Y:S01]  /*7b80*/  UTMASTG.5D [UR40], [UR4] ;  /* 0x00000028040073b5 */ /* 0x0003e20008020000 */
[----:B------:R0:W-:Y:S01]  /*7b90*/  UTMACMDFLUSH ;  /* 0x00000000000079b7 */ /* 0x0001e20000000000 */
[----:B------:R-:W-:-:S04]  /*7ba0*/  DEPBAR.LE SB0, 0x0 ;  /* 0x000080000000791a */ /* 0x000fc80000000000 */
[----:B-1----:R-:W-:Y:S03]  /*7bb0*/  SYNCS.ARRIVE.TRANS64.RED.A1T0 RZ, [UR6], RZ ;  /* 0x000000ffffff79a7 */ /* 0x002fe60008100406 */
.L_x_30:
[----:B------:R-:W-:Y:S05]  /*7bc0*/  BSYNC B0 ;  /* 0x0000000000007941 */ /* 0x000fea0003800000 */
.L_x_29:
[----:B------:R-:W2:Y:S01]  /*7bd0*/  LDL.LU R3, [R1] ;  /* 0x0000000001037983 */ /* 0x000ea20000300800 */
[----:B------:R-:W1:Y:S01]  /*7be0*/  LDC R0, c[0x0][0xda4] ;  /* 0x00036900ff007b82 */ /* 0x000e620000000800 */
[----:B------:R-:W-:-:S04]  /*7bf0*/  UIADD3 UR46, UR46, 0x1, URZ ;  /* 0x000000012e2e7890 */ /* 0x000fc8000fffe03f */
[----:B------:R-:W-:-:S04]  /*7c00*/  UISETP.NE.AND UP0, UPT, UR46, 0x2, UPT ;  /* 0x000000022e00788c */ /* 0x000fc8000bf05270 */
[----:B------:R-:W-:Y:S02]  /*7c10*/  USEL UR4, URZ, 0x1, UP0 ;  /* 0x000000013f047887 */ /* 0x000fe40008000000 */
[----:B------:R-:W-:Y:S02]  /*7c20*/  USEL UR46, UR46, URZ, UP0 ;  /* 0x0000003f2e2e7287 */ /* 0x000fe40008000000 */
[----:B------:R-:W-:Y:S01]  /*7c30*/  ULOP3.LUT UR47, UR47, UR4, URZ, 0x3c, !UPT ;  /* 0x000000042f2f7292 */ /* 0x000fe2000f8e3c3f */
[----:B-1----:R-:W-:Y:S01]  /*7c40*/  ISETP.LE.AND P0, PT, R0, UR48, PT ;  /* 0x0000003000007c0c */ /* 0x002fe2000bf03270 */
[----:B--2---:R-:W-:-:S05]  /*7c50*/  VIADD R3, R3, 0x1 ;  /* 0x0000000103037836 */ /* 0x004fca0000000000 */
[----:B------:R1:W-:Y:S07]  /*7c60*/  STL [R1], R3 ;  /* 0x0000000301007387 */ /* 0x0003ee0000100800 */
[----:B------:R-:W-:Y:S05]  /*7c70*/  @!P0 BRA `(.L_x_31) ;  /* 0xffffff9000ac8947 */ /* 0x000fea000383ffff */
[----:B------:R-:W-:Y:S05]  /*7c80*/  EXIT ;  /* 0x000000000000794d */ /* 0x000fea0003800000 */
.L_x_7:
[----:B------:R-:W-:-:S08]  /*7c90*/  NOP ;  /* 0x0000000000007918 */ /* 0x000fd00000000000 */
[----:B---3--:R-:W1:-:S00]  /*7ca0*/  USETMAXREG.DEALLOC.CTAPOOL 0x20 ;  /* 0x00000020000079c8 */ /* 0x008e4000080e0500 */
[----:B-1----:R-:W-:-:S06]  /*7cb0*/  LOP3.LUT R0, R0, 0x3, RZ, 0xc0, !PT ;  /* 0x0000000300007812 */ /* 0x002fcc00078ec0ff */
[----:B------:R-:W1:Y:S02]  /*7cc0*/  SHFL.IDX PT, R0, R0, RZ, 0x1f ;  /* 0x00001fff00007589 */ /* 0x000e6400000e0000 */
[----:B-1----:R-:W-:-:S13]  /*7cd0*/  ISETP.NE.AND P0, PT, R0, RZ, PT ;  /* 0x000000ff0000720c */ /* 0x002fda0003f05270 */
[----:B------:R-:W-:Y:S05]  /*7ce0*/  @P0 EXIT ;  /* 0x000000000000094d */ /* 0x000fea0003800000 */
[----:B------:R-:W1:Y:S01]  /*7cf0*/  S2UR UR4, SR_CTAID.X ;  /* 0x00000000000479c3 */ /* 0x000e620000002500 */
[----:B------:R-:W-:Y:S02]  /*7d00*/  IMAD.MOV.U32 R16, RZ, RZ, RZ ;  /* 0x000000ffff107224 */ /* 0x000fe400078e00ff */
[----:B------:R-:W-:Y:S02]  /*7d10*/  IMAD.MOV.U32 R29, RZ, RZ, 0x1 ;  /* 0x00000001ff1d7424 */ /* 0x000fe400078e00ff */
[----:B------:R-:W-:-:S03]  /*7d20*/  IMAD.MOV.U32 R17, RZ, RZ, 0x1 ;  /* 0x00000001ff117424 */ /* 0x000fc600078e00ff */
[----:B------:R-:W1:Y:S02]  /*7d30*/  LDC R0, c[0x0][0xda4] ;  /* 0x00036900ff007b82 */ /* 0x000e640000000800 */
[----:B-1----:R-:W-:-:S13]  /*7d40*/  ISETP.LE.AND P0, PT, R0, UR4, PT ;  /* 0x0000000400007c0c */ /* 0x002fda000bf03270 */
[----:B------:R-:W-:Y:S05]  /*7d50*/  @P0 BRA `(.L_x_32) ;  /* 0x00000020005c0947 */ /* 0x000fea0003800000 */
[----:B------:R-:W1:Y:S01]  /*7d60*/  S2R R2, SR_TID.X ;  /* 0x0000000000027919 */ /* 0x000e620000002100 */
[----:B------:R-:W-:Y:S01]  /*7d70*/  IMAD.U32 R26, RZ, RZ, UR4 ;  /* 0x00000004ff1a7e24 */ /* 0x000fe2000f8e00ff */
[----:B------:R-:W-:Y:S01]  /*7d80*/  ULDC.64 UR40, c[0x0][0x198] ;  /* 0x0000660000287ab9 */ /* 0x000fe20000000a00 */
[----:B------:R-:W-:Y:S01]  /*7d90*/  IMAD.MOV.U32 R16, RZ, RZ, RZ ;  /* 0x000000ffff107224 */ /* 0x000fe200078e00ff */
[----:B------:R-:W-:Y:S01]  /*7da0*/  ULDC UR36, c[0x0][0xc] ;  /* 0x0000030000247ab9 */ /* 0x000fe20000000800 */
[----:B------:R-:W-:Y:S02]  /*7db0*/  IMAD.MOV.U32 R17, RZ, RZ, 0x1 ;  /* 0x00000001ff117424 */ /* 0x000fe400078e00ff */
[----:B------:R-:W-:Y:S01]  /*7dc0*/  IMAD.MOV.U32 R29, RZ, RZ, RZ ;  /* 0x000000ffff1d7224 */ /* 0x000fe200078e00ff */
[----:B-1----:R-:W-:-:S07]  /*7dd0*/  LOP3.LUT R27, R2, 0x1f, RZ, 0xc0, !PT ;  /* 0x0000001f021b7812 */ /* 0x002fce00078ec0ff */
.L_x_74:
[----:B-1----:R-:W1:Y:S01]  /*7de0*/  LDC R0, c[0x0][0xda8] ;  /* 0x00036a00ff007b82 */ /* 0x002e620000000800 */
[----:B--2---:R-:W2:Y:S01]  /*7df0*/  S2R R4, SR_CgaCtaId ;  /* 0x0000000000047919 */ /* 0x004ea20000008800 */
[----:B------:R-:W-:Y:S05]  /*7e00*/  YIELD ;  /* 0x0000000000007946 */ /* 0x000fea0003800000 */
[----:B------:R-:W-:Y:S01]  /*7e10*/  ULDC.64 UR4, c[0x0][0x3f8] ;  /* 0x0000fe0000047ab9 */ /* 0x000fe20000000a00 */
[----:B------:R-:W3:Y:S01]  /*7e20*/  LDC R23, c[0x0][0xdb4] ;  /* 0x00036d00ff177b82 */ /* 0x000ee20000000800 */
[----:B------:R-:W-:Y:S01]  /*7e30*/  IMAD.MOV.U32 R25, RZ, RZ, R26 ;  /* 0x000000ffff197224 */ /* 0x000fe200078e001a */
[----:B------:R-:W-:Y:S01]  /*7e40*/  UISETP.NE.U32.AND UP0, UPT, UR4, URZ, UPT ;  /* 0x0000003f0400728c */ /* 0x000fe2000bf05070 */
[----:B------:R-:W-:-:S02]  /*7e50*/  MOV R19, 0x400 ;  /* 0x0000040000137802 */ /* 0x000fc40000000f00 */
[----:B------:R-:W-:Y:S01]  /*7e60*/  ULDC UR4, c[0x0][0x404] ;  /* 0x0001010000047ab9 */ /* 0x000fe20000000800 */
[----:B------:R-:W-:Y:S02]  /*7e70*/  UISETP.NE.AND.EX UP0, UPT, UR5, URZ, UPT, UP0 ;  /* 0x0000003f0500728c */ /* 0x000fe4000bf05300 */
[----:B------:R-:W4:Y:S02]  /*7e80*/  LDC R28, c[0x0][0x2e0] ;  /* 0x0000b800ff1c7b82 */ /* 0x000f240000000800 */
[----:B------:R-:W-:Y:S01]  /*7e90*/  USEL UR4, UR4, 0x1, UP0 ;  /* 0x0000000104047887 */ /* 0x000fe20008000000 */
[----:B-1----:R-:W-:Y:S02]  /*7ea0*/  ISETP.NE.AND P0, PT, R0, 0x1, PT ;  /* 0x000000010000780c */ /* 0x002fe40003f05270 */
[----:B---3--:R-:W-:Y:S02]  /*7eb0*/  ISETP.NE.AND P1, PT, R23, 0x1, PT ;  /* 0x000000011700780c */ /* 0x008fe40003f25270 */
[----:B--2---:R-:W-:-:S09]  /*7ec0*/  LEA R19, R4, R19, 0x18 ;  /* 0x0000001304137211 */ /* 0x004fd200078ec0ff */
[----:B------:R-:W1:Y:S01]  /*7ed0*/  @P0 LDC R5, c[0x0][0xdac] ;  /* 0x00036b00ff050b82 */ /* 0x000e620000000800 */
[----:B----4-:R-:W-:-:S07]  /*7ee0*/  IMAD R28, R28, UR4, RZ ;  /* 0x000000041c1c7c24 */ /* 0x010fce000f8e02ff */
[----:B------:R-:W2:Y:S08]  /*7ef0*/  @P0 LDC R7, c[0x0][0xdb0] ;  /* 0x00036c00ff070b82 */ /* 0x000eb00000000800 */
[----:B------:R-:W3:Y:S01]  /*7f00*/  @P1 LDC.64 R2, c[0x0][0xdb8] ;  /* 0x00036e00ff021b82 */ /* 0x000ee20000000a00 */
[----:B-1----:R-:W-:-:S05]  /*7f10*/  @P0 IMAD.HI.U32 R0, R26, R5, RZ ;  /* 0x000000051a000227 */ /* 0x002fca00078e00ff */
[----:B--2---:R-:W-:Y:S01]  /*7f20*/  @P0 SHF.R.U32.HI R25, RZ, R7, R0 ;  /* 0x00000007ff190219 */ /* 0x004fe20000011600 */
[----:B------:R-:W-:-:S04]  /*7f30*/  VIADD R0, R28, 0xbf ;  /* 0x000000bf1c007836 */ /* 0x000fc80000000000 */
[----:B------:R-:W-:Y:S02]  /*7f40*/  IMAD.MOV.U32 R22, RZ, RZ, R25 ;  /* 0x000000ffff167224 */ /* 0x000fe400078e0019 */
[----:B------:R-:W-:-:S04]  /*7f50*/  IMAD.HI R24, R0, 0x2aaaaaab, RZ ;  /* 0x2aaaaaab00187827 */ /* 0x000fc800078e02ff */
[----:B---3--:R-:W-:-:S05]  /*7f60*/  @P1 IMAD.HI.U32 R2, R25, R2, RZ ;  /* 0x0000000219021227 */ /* 0x008fca00078e00ff */
[----:B------:R-:W-:Y:S01]  /*7f70*/  @P1 SHF.R.U32.HI R22, RZ, R3, R2 ;  /* 0x00000003ff161219 */ /* 0x000fe20000011602 */
[----:B------:R-:W-:Y:S01]  /*7f80*/  VIADD R2, R19, 0x12400 ;  /* 0x0001240013027836 */ /* 0x000fe20000000000 */
[----:B------:R-:W-:-:S03]  /*7f90*/  SHF.R.U32.HI R3, RZ, 0x1f, R24 ;  /* 0x0000001fff037819 */ /* 0x000fc60000011618 */
[----:B------:R-:W-:Y:S01]  /*7fa0*/  IMAD.MOV R0, RZ, RZ, -R22 ;  /* 0x000000ffff007224 */ /* 0x000fe200078e0a16 */
[----:B------:R-:W-:Y:S02]  /*7fb0*/  LOP3.LUT P0, RZ, R2, 0x3ff, RZ, 0xc0, !PT ;  /* 0x000003ff02ff7812 */ /* 0x000fe4000780c0ff */
[----:B------:R-:W-:Y:S01]  /*7fc0*/  LEA.HI.SX32 R24, R24, R3, 0x1b ;  /* 0x0000000318187211 */ /* 0x000fe200078fdaff */
[----:B------:R-:W-:-:S10]  /*7fd0*/  IMAD R23, R23, R0, R25 ;  /* 0x0000000017177224 */ /* 0x000fd400078e0219 */
[----:B------:R-:W-:Y:S05]  /*7fe0*/  @!P0 BRA `(.L_x_33) ;  /* 0x0000000000408947 */ /* 0x000fea0003800000 */
[----:B------:R-:W-:Y:S01]  /*7ff0*/  MOV R2, 0x0 ;  /* 0x0000000000027802 */ /* 0x000fe20000000f00 */
[----:B------:R-:W-:Y:S01]  /*8000*/  ULDC.64 UR6, c[0x4][0xa8] ;  /* 0x01002a0000067ab9 */ /* 0x000fe20000000a00 */
[----:B------:R-:W-:Y:S01]  /*8010*/  ULDC.64 UR8, c[0x4][0xb0] ;  /* 0x01002c0000087ab9 */ /* 0x000fe20000000a00 */
[----:B------:R-:W-:Y:S01]  /*8020*/  ULDC.64 UR4, c[0x4][0x30] ;  /* 0x01000c0000047ab9 */ /* 0x000fe20000000a00 */
[----:B------:R-:W-:Y:S02]  /*8030*/  IMAD.U32 R4, RZ, RZ, UR6 ;  /* 0x00000006ff047e24 */ /* 0x000fe4000f8e00ff */
[----:B------:R-:W1:Y:S01]  /*8040*/  LDC.64 R2, c[0x4][R2] ;  /* 0x0100000002027b82 */ /* 0x000e620000000a00 */
[----:B------:R-:W-:Y:S02]  /*8050*/  IMAD.U32 R5, RZ, RZ, UR7 ;  /* 0x00000007ff057e24 */ /* 0x000fe4000f8e00ff */
[----:B------:R-:W-:Y:S02]  /*8060*/  IMAD.U32 R6, RZ, RZ, UR8 ;  /* 0x00000008ff067e24 */ /* 0x000fe4000f8e00ff */
[----:B------:R-:W-:-:S02]  /*8070*/  IMAD.U32 R7, RZ, RZ, UR9 ;  /* 0x00000009ff077e24 */ /* 0x000fc4000f8e00ff */
[----:B------:R-:W-:Y:S02]  /*8080*/  IMAD.U32 R10, RZ, RZ, UR4 ;  /* 0x00000004ff0a7e24 */ /* 0x000fe4000f8e00ff */
[----:B------:R-:W-:Y:S02]  /*8090*/  IMAD.U32 R11, RZ, RZ, UR5 ;  /* 0x00000005ff0b7e24 */ /* 0x000fe4000f8e00ff */
[----:B------:R-:W-:Y:S02]  /*80a0*/  IMAD.MOV.U32 R8, RZ, RZ, 0x70 ;  /* 0x00000070ff087424 */ /* 0x000fe400078e00ff */
[----:B------:R-:W-:Y:S02]  /*80b0*/  IMAD.MOV.U32 R12, RZ, RZ, 0x1 ;  /* 0x00000001ff0c7424 */ /* 0x000fe400078e00ff */
[----:B------:R-:W-:-:S07]  /*80c0*/  IMAD.MOV.U32 R13, RZ, RZ, RZ ;  /* 0x000000ffff0d7224 */ /* 0x000fce00078e00ff */
[----:B------:R-:W-:-:S07]  /*80d0*/  LEPC R20, `(.L_x_33) ;  /* 0x000000001014794e */ /* 0x000fce0000000000 */
[----:B-1----:R-:W-:Y:S05]  /*80e0*/  CALL.ABS.NOINC R2 ;  /* 0x0000000002007343 */ /* 0x002fea0003c00000 */
.L_x_33:
[----:B------:R-:W-:-:S05]  /*80f0*/  VIADD R0, R19, 0x400 ;  /* 0x0000040013007836 */ /* 0x000fca0000000000 */
[----:B------:R-:W-:-:S13]  /*8100*/  LOP3.LUT P0, RZ, R0, 0x3ff, RZ, 0xc0, !PT ;  /* 0x000003ff00ff7812 */ /* 0x000fda000780c0ff */
[----:B------:R-:W-:Y:S05]  /*8110*/  @!P0 BRA `(.L_x_34) ;  /* 0x0000000000808947 */ /* 0x000fea0003800000 */
[----:B------:R-:W-:Y:S01]  /*8120*/  MOV R0, 0x0 ;  /* 0x0000000000007802 */ /* 0x000fe20000000f00 */
[----:B------:R-:W-:Y:S01]  /*8130*/  ULDC.64 UR6, c[0x4][0xa8] ;  /* 0x01002a0000067ab9 */ /* 0x000fe20000000a00 */
[----:B------:R-:W-:Y:S01]  /*8140*/  ULDC.64 UR8, c[0x4][0xb0] ;  /* 0x01002c0000087ab9 */ /* 0x000fe20000000a00 */
[----:B------:R-:W-:Y:S01]  /*8150*/  ULDC.64 UR4, c[0x4][0x38] ;  /* 0x01000e0000047ab9 */ /* 0x000fe20000000a00 */
[----:B------:R1:W2:Y:S01]  /*8160*/  LDC.64 R2, c[0x4][R0] ;  /* 0x0100000000027b82 */ /* 0x0002a20000000a00 */
[----:B------:R-:W-:Y:S02]  /*8170*/  IMAD.U32 R4, RZ, RZ, UR6 ;  /* 0x00000006ff047e24 */ /* 0x000fe4000f8e00ff */
[----:B------:R-:W-:Y:S02]  /*8180*/  IMAD.U32 R5, RZ, RZ, UR7 ;  /* 0x00000007ff057e24 */ /* 0x000fe4000f8e00ff */
[----:B------:R-:W-:Y:S02]  /*8190*/  IMAD.U32 R6, RZ, RZ, UR8 ;  /* 0x00000008ff067e24 */ /* 0x000fe4000f8e00ff */
[----:B------:R-:W-:-:S02]  /*81a0*/  IMAD.U32 R7, RZ, RZ, UR9 ;  /* 0x00000009ff077e24 */ /* 0x000fc4000f8e00ff */
[----:B------:R-:W-:Y:S02]  /*81b0*/  IMAD.U32 R10, RZ, RZ, UR4 ;  /* 0x00000004ff0a7e24 */ /* 0x000fe4000f8e00ff */
[----:B------:R-:W-:Y:S02]  /*81c0*/  IMAD.U32 R11, RZ, RZ, UR5 ;  /* 0x00000005ff0b7e24 */ /* 0x000fe4000f8e00ff */
[----:B------:R-:W-:Y:S02]  /*81d0*/  IMAD.MOV.U32 R8, RZ, RZ, 0x70 ;  /* 0x00000070ff087424 */ /* 0x000fe400078e00ff */
[----:B------:R-:W-:Y:S02]  /*81e0*/  IMAD.MOV.U32 R12, RZ, RZ, 0x1 ;  /* 0x00000001ff0c7424 */ /* 0x000fe400078e00ff */
[----:B-1----:R-:W-:-:S07]  /*81f0*/  IMAD.MOV.U32 R13, RZ, RZ, RZ ;  /* 0x000000ffff0d7224 */ /* 0x002fce00078e00ff */
[----:B------:R-:W-:-:S07]  /*8200*/  LEPC R20, `(.L_x_35) ;  /* 0x000000001014794e */ /* 0x000fce0000000000 */
[----:B--2---:R-:W-:Y:S05]  /*8210*/  CALL.ABS.NOINC R2 ;  /* 0x0000000002007343 */ /* 0x004fea0003c00000 */
.L_x_35:
        /* <DEDUP_REMOVED lines=16> */
.L_x_34:
[----:B------:R-:W-:Y:S01]  /*8320*/  ULDC.64 UR4, c[0x0][0x9f8] ;  /* 0x00027e0000047ab9 */ /* 0x000fe20000000a00 */
[----:B------:R-:W1:Y:S01]  /*8330*/  LDC R0, c[0x0][0x428] ;  /* 0x00010a00ff007b82 */ /* 0x000e620000000800 */
[----:B------:R-:W-:Y:S01]  /*8340*/  ISETP.NE.U32.AND P0, PT, RZ, UR4, PT ;  /* 0x00000004ff007c0c */ /* 0x000fe2000bf05070 */
[----:B------:R-:W-:Y:S01]  /*8350*/  IMAD.MOV.U32 R6, RZ, RZ, R22 ;  /* 0x000000ffff067224 */ /* 0x000fe200078e0016 */
[----:B------:R-:W-:Y:S01]  /*8360*/  ISETP.NE.AND P1, PT, R27, RZ, PT ;  /* 0x000000ff1b00720c */ /* 0x000fe20003f25270 */
[----:B------:R-:W-:Y:S01]  /*8370*/  IMAD.MOV R9, RZ, RZ, -R25 ;  /* 0x000000ffff097224 */ /* 0x000fe200078e0a19 */
[----:B------:R-:W-:Y:S01]  /*8380*/  ISETP.NE.AND.EX P0, PT, RZ, UR5, PT, P0 ;  /* 0x00000005ff007c0c */ /* 0x000fe2000bf05300 */
[----:B------:R-:W-:-:S12]  /*8390*/  ULDC UR4, c[0x0][0xda8] ;  /* 0x00036a0000047ab9 */ /* 0x000fd80000000800 */
[----:B------:R-:W2:Y:S02]  /*83a0*/  @P0 LDC.64 R2, c[0x0][0x9f8] ;  /* 0x00027e00ff020b82 */ /* 0x000ea40000000a00 */
[----:B--2---:R-:W-:-:S05]  /*83b0*/  @P0 IMAD.WIDE R2, R22, 0x4, R2 ;  /* 0x0000000416020825 */ /* 0x004fca00078e0202 */
[----:B------:R2:W5:Y:S01]  /*83c0*/  @P0 LDG.E R6, desc[UR38][R2.64] ;  /* 0x0000002602060981 */ /* 0x000562000c1e1900 */
[----:B-1----:R-:W-:Y:S01]  /*83d0*/  ISETP.NE.AND P0, PT, R0, 0x1, PT ;  /* 0x000000010000780c */ /* 0x002fe20003f05270 */
[----:B------:R-:W-:Y:S01]  /*83e0*/  VOTEU.ALL UP1, P1 ;  /* 0x00000000003f7886 */ /* 0x000fe20000820000 */
[----:B------:R-:W-:Y:S01]  /*83f0*/  IMAD R9, R9, UR4, R26 ;  /* 0x0000000409097c24 */ /* 0x000fe2000f8e021a */
[----:B------:R-:W-:Y:S01]  /*8400*/  PLOP3.LUT P2, PT, P1, PT, PT, 0x8, 0x0 ;  /* 0x000000000000781c */ /* 0x000fe20000f4e170 */
[----:B------:R-:W-:Y:S02]  /*8410*/  IMAD.MOV.U32 R0, RZ, RZ, R23 ;  /* 0x000000ffff007224 */ /* 0x000fe400078e0017 */
[----:B------:R-:W-:Y:S01]  /*8420*/  @!UP1 UIADD3 UR8, UP0, UR40, 0x270, URZ ;  /* 0x0000027028089890 */ /* 0x000fe2000ff1e03f */
[----:B------:R-:W-:-:S03]  /*8430*/  IMAD R9, R9, 0xc0, RZ ;  /* 0x000000c009097824 */ /* 0x000fc600078e02ff */
[----:B------:R-:W-:-:S03]  /*8440*/  @!UP1 UIADD3.X UR9, URZ, UR41, URZ, UP0, !UPT ;  /* 0x000000293f099290 */ /* 0x000fc600087fe43f */
[----:B------:R-:W1:Y:S01]  /*8450*/  @P0 LDC R4, c[0x0][0x42c] ;  /* 0x00010b00ff040b82 */ /* 0x000e620000000800 */
[----:B------:R-:W-:-:S07]  /*8460*/  VOTEU.ALL UP0, P1 ;  /* 0x00000000003f7886 */ /* 0x000fce0000800000 */
[----:B------:R-:W3:Y:S01]  /*8470*/  @P0 LDC R5, c[0x0][0x430] ;  /* 0x00010c00ff050b82 */ /* 0x000ee20000000800 */
[----:B-1----:R-:W-:-:S05]  /*8480*/  @P0 IMAD.HI.U32 R4, R23, R4, RZ ;  /* 0x0000000417040227 */ /* 0x002fca00078e00ff */
[----:B--23--:R-:W-:-:S07]  /*8490*/  @P0 SHF.R.U32.HI R0, RZ, R5, R4 ;  /* 0x00000005ff000219 */ /* 0x00cfce0000011604 */
.L_x_36:
[----:B------:R-:W-:Y:S02]  /*84a0*/  PLOP3.LUT P0, PT, P0, P2, PT, 0xa2, 0x0 ;  /* 0x000000000000781c */ /* 0x000fe40000705472 */
[----:B------:R-:W-:Y:S01]  /*84b0*/  @P2 R2UR P0, UR7, R22 ;  /* 0x00000000160722ca */ /* 0x000fe20000000000 */
[----:B------:R-:W-:-:S07]  /*84c0*/  UMOV UR4, URZ ;  /* 0x0000003f00047c82 */ /* 0x000fce0008000000 */
[----:B------:R-:W-:Y:S02]  /*84d0*/  PLOP3.LUT P0, PT, P0, P2, PT, 0xa2, 0x0 ;  /* 0x000000000000781c */ /* 0x000fe40000705472 */
[----:B------:R-:W-:-:S08]  /*84e0*/  @P2 R2UR.OR P0, UR6, R23 ;  /* 0x00000000170622ca */ /* 0x000fd00000100000 */
[----:B------:R-:W-:Y:S02]  /*84f0*/  PLOP3.LUT P0, PT, P0, P2, PT, 0xa2, 0x0 ;  /* 0x000000000000781c */ /* 0x000fe40000705472 */
[----:B------:R-:W-:-:S08]  /*8500*/  @P2 R2UR.OR P0, UR5, R9 ;  /* 0x00000000090522ca */ /* 0x000fd00000100000 */
[----:B------:R-:W-:-:S05]  /*8510*/  @P2 PLOP3.LUT P2, PT, P0, PT, PT, 0x80, 0x0 ;  /* 0x000000000000281c */ /* 0x000fca000074f070 */
[----:B------:R1:W-:Y:S08]  /*8520*/  @!UP0 UTMAPF.L2.4D [UR4], [UR8] ;  /* 0x00000004080085b8 */ /* 0x0003f00008018000 */
[----:B-1----:R-:W-:Y:S05]  /*8530*/  @P2 BRA.U.ANY `(.L_x_36) ;  /* 0xfffffffd00d82947 */ /* 0x002fea000393ffff */
[----:B------:R-:W1:Y:S01]  /*8540*/  LDC.64 R2, c[0x0][0x3f8] ;  /* 0x0000fe00ff027b82 */ /* 0x000e620000000a00 */
[----:B------:R-:W-:Y:S01]  /*8550*/  UMOV UR4, 0xffffffff ;  /* 0xffffffff00047882 */ /* 0x000fe20000000000 */
[----:B-1----:R-:W-:-:S04]  /*8560*/  ISETP.NE.U32.AND P0, PT, R2, RZ, PT ;  /* 0x000000ff0200720c */ /* 0x002fc80003f05070 */
[----:B------:R-:W-:-:S04]  /*8570*/  ISETP.NE.AND.EX P0, PT, R3, RZ, PT, P0 ;  /* 0x000000ff0300720c */ /* 0x000fc80003f05300 */
[----:B-----5:R-:W-:Y:S01]  /*8580*/  SEL R7, R6, RZ, !P0 ;  /* 0x000000ff06077207 */ /* 0x020fe20004000000 */
[----:B------:R-:W-:Y:S08]  /*8590*/  BRA.DIV UR4, `(.L_x_37) ;  /* 0x0000001e04947947 */ /* 0x000ff0000b800000 */
.L_x_90:
[----:B------:R-:W-:Y:S01]  /*85a0*/  UMOV UR4, 0xffffffff ;  /* 0xffffffff00047882 */ /* 0x000fe20000000000 */
[----:B------:R-:W-:Y:S01]  /*85b0*/  SHF.R.S32.HI R8, RZ, 0x1f, R6 ;  /* 0x0000001fff087819 */ /* 0x000fe20000011406 */
[----:B------:R-:W-:Y:S01]  /*85c0*/  VIADD R10, R24, 0xffffffff ;  /* 0xffffffff180a7836 */ /* 0x000fe20000000000 */
[----:B------:R-:W-:Y:S06]  /*85d0*/  BRA.DIV UR4, `(.L_x_38) ;  /* 0x0000001e04b87947 */ /* 0x000fec000b800000 */
[----:B------:R-:W-:-:S13]  /*85e0*/  ELECT P6, URZ, PT ;  /* 0x00000000003f782f */ /* 0x000fda00038c0000 */
.L_x_93:
[----:B------:R-:W-:Y:S05]  /*85f0*/  @!P6 BRA `(.L_x_39) ;  /* 0x0000000000c8e947 */ /* 0x000fea0003800000 */
[----:B------:R-:W-:Y:S02]  /*8600*/  IMAD.MOV.U32 R18, RZ, RZ, R10 ;  /* 0x000000ffff127224 */ /* 0x000fe400078e000a */
[----:B------:R-:W-:Y:S01]  /*8610*/  IMAD.MOV.U32 R7, RZ, RZ, R6 ;  /* 0x000000ffff077224 */ /* 0x000fe200078e0006 */
[----:B------:R-:W-:Y:S06]  /*8620*/  @!P0 BRA `(.L_x_40) ;  /* 0x0000000000488947 */ /* 0x000fec0003800000 */
[----:B------:R-:W1:Y:S01]  /*8630*/  LDC R18, c[0x0][0x41c] ;  /* 0x00010700ff127b82 */ /* 0x000e620000000800 */
[----:B------:R-:W-:Y:S01]  /*8640*/  IMAD.MOV.U32 R11, RZ, RZ, R10 ;  /* 0x000000ffff0b7224 */ /* 0x000fe200078e000a */
[----:B------:R-:W-:Y:S02]  /*8650*/  ULDC.64 UR4, c[0x0][0x408] ;  /* 0x0001020000047ab9 */ /* 0x000fe40000000a00 */
[----:B------:R-:W-:-:S04]  /*8660*/  IMAD R7, R8, UR4, RZ ;  /* 0x0000000408077c24 */ /* 0x000fc8000f8e02ff */
[----:B------:R-:W-:Y:S01]  /*8670*/  IMAD R7, R6, UR5, R7 ;  /* 0x0000000506077c24 */ /* 0x000fe2000f8e0207 */
[----:B-1----:R-:W-:-:S13]  /*8680*/  ISETP.NE.AND P1, PT, R18, 0x1, PT ;  /* 0x000000011200780c */ /* 0x002fda0003f25270 */
[----:B------:R-:W1:Y:S02]  /*8690*/  @P1 LDC.64 R4, c[0x0][0x420] ;  /* 0x00010800ff041b82 */ /* 0x000e640000000a00 */
[----:B-1----:R-:W-:-:S05]  /*86a0*/  @P1 IMAD.HI.U32 R4, R10, R4, RZ ;  /* 0x000000040a041227 */ /* 0x002fca00078e00ff */
[----:B------:R-:W-:-:S04]  /*86b0*/  @P1 SHF.R.U32.HI R11, RZ, R5, R4 ;  /* 0x00000005ff0b1219 */ /* 0x000fc80000011604 */
[--C-:B------:R-:W-:Y:S01]  /*86c0*/  SHF.R.S32.HI R5, RZ, 0x1f, R11.reuse ;  /* 0x0000001fff057819 */ /* 0x100fe2000001140b */
[----:B------:R-:W-:-:S04]  /*86d0*/  IMAD.MOV.U32 R4, RZ, RZ, R11 ;  /* 0x000000ffff047224 */ /* 0x000fc800078e000b */
[----:B------:R-:W-:-:S04]  /*86e0*/  IMAD.WIDE.U32 R4, R6, UR4, R4 ;  /* 0x0000000406047c25 */ /* 0x000fc8000f8e0004 */
[----:B------:R-:W-:Y:S01]  /*86f0*/  IMAD.IADD R5, R5, 0x1, R7 ;  /* 0x0000000105057824 */ /* 0x000fe200078e0207 */
[----:B------:R-:W-:-:S04]  /*8700*/  LEA R12, P1, R4, R2, 0x2 ;  /* 0x00000002040c7211 */ /* 0x000fc800078210ff */
[----:B------:R-:W-:-:S05]  /*8710*/  LEA.HI.X R13, R4, R3, R5, 0x2, P1 ;  /* 0x00000003040d7211 */ /* 0x000fca00008f1405 */
[----:B------:R1:W5:Y:S01]  /*8720*/  LDG.E R7, desc[UR38][R12.64] ;  /* 0x000000260c077981 */ /* 0x000362000c1e1900 */
[----:B------:R-:W-:-:S04]  /*8730*/  IMAD.MOV R5, RZ, RZ, -R11 ;  /* 0x000000ffff057224 */ /* 0x000fc800078e0a0b */
[----:B------:R-:W-:-:S07]  /*8740*/  IMAD R18, R18, R5, R10 ;  /* 0x0000000512127224 */ /* 0x000fce00078e020a */
.L_x_40:
[----:B------:R-:W2:Y:S01]  /*8750*/  S2R R4, SR_TID.X ;  /* 0x0000000000047919 */ /* 0x000ea20000002100 */
[----:B------:R-:W-:Y:S01]  /*8760*/  IMAD R5, R16, 0x8, R19 ;  /* 0x0000000810057824 */ /* 0x000fe200078e0213 */
[----:B--2---:R-:W-:Y:S02]  /*8770*/  LOP3.LUT R11, R4, 0x7f, RZ, 0xc0, !PT ;  /* 0x0000007f040b7812 */ /* 0x004fe400078ec0ff */
[----:B------:R-:W-:Y:S02]  /*8780*/  SHF.L.U32 R4, R17, 0x1f, RZ ;  /* 0x0000001f11047819 */ /* 0x000fe400000006ff */
[----:B------:R-:W-:Y:S02]  /*8790*/  ISETP.NE.AND P2, PT, R11, RZ, PT ;  /* 0x000000ff0b00720c */ /* 0x000fe40003f45270 */
[----:B------:R-:W2:Y:S02]  /*87a0*/  SYNCS.PHASECHK.TRANS64.TRYWAIT P1, [R5+URZ+0x30840], R4 ;  /* 0x03084004050075a7 */ /* 0x000ea4000802017f */
[----:B--2---:R-:W-:Y:S09]  /*87b0*/  @!P1 BRA `(.L_x_41) ;  /* 0x0000001c00609947 */ /* 0x004ff20003800000 */
.L_x_94:
[----:B------:R-:W-:Y:S05]  /*87c0*/  @P2 BRA `(.L_x_42) ;  /* 0x0000000000142947 */ /* 0x000fea0003800000 */
[----:B------:R-:W-:Y:S01]  /*87d0*/  ISETP.NE.AND P1, PT, R27, RZ, PT ;  /* 0x000000ff1b00720c */ /* 0x000fe20003f25270 */
[----:B--2---:R-:W-:-:S04]  /*87e0*/  IMAD.MOV.U32 R4, RZ, RZ, 0x6000 ;  /* 0x00006000ff047424 */ /* 0x004fc800078e00ff */
[----:B------:R3:W-:Y:S08]  /*87f0*/  SYNCS.ARRIVE.TRANS64 RZ, [R5+URZ+0x30830], R4 ;  /* 0x0308300405ff79a7 */ /* 0x0007f0000800003f */
[----:B------:R-:W-:Y:S05]  /*8800*/  @!P1 BRA `(.L_x_42) ;  /* 0x0000000000049947 */ /* 0x000fea0003800000 */
[----:B------:R-:W-:Y:S01]  /*8810*/  BPT.TRAP 0x1 ;  /* 0x000000040000795c */ /* 0x000fe20000300000 */
.L_x_42:
[----:B--23--:R-:W-:Y:S01]  /*8820*/  IMAD R4, R16, 0x6000, R19 ;  /* 0x0000600010047824 */ /* 0x00cfe200078e0213 */
[----:B------:R-:W-:Y:S01]  /*8830*/  R2UR UR9, R5 ;  /* 0x00000000050972ca */ /* 0x000fe200000e0000 */
[----:B------:R-:W-:Y:S01]  /*8840*/  UIADD3 UR4, UP0, UR40, 0x370, URZ ;  /* 0x0000037028047890 */ /* 0x000fe2000ff1e03f */
[----:B------:R-:W-:Y:S01]  /*8850*/  R2UR UR11, R18 ;  /* 0x00000000120b72ca */ /* 0x000fe200000e0000 */
[----:B------:R-:W-:Y:S01]  /*8860*/  UMOV UR6, 0x0 ;  /* 0x0000000000067882 */ /* 0x000fe20000000000 */
[----:B------:R-:W-:Y:S01]  /*8870*/  R2UR UR8, R4 ;  /* 0x00000000040872ca */ /* 0x000fe200000e0000 */
[----:B------:R-:W-:Y:S01]  /*8880*/  UIADD3.X UR5, URZ, UR41, URZ, UP0, !UPT ;  /* 0x000000293f057290 */ /* 0x000fe200087fe43f */
[----:B------:R-:W-:Y:S01]  /*8890*/  R2UR UR12, R0 ;  /* 0x00000000000c72ca */ /* 0x000fe200000e0000 */
[----:B------:R-:W-:Y:S01]  /*88a0*/  UMOV UR7, 0x14f00000 ;  /* 0x14f0000000077882 */ /* 0x000fe20000000000 */
[----:B-----5:R-:W-:Y:S01]  /*88b0*/  R2UR UR13, R7 ;  /* 0x00000000070d72ca */ /* 0x020fe200000e0000 */
[----:B------:R-:W-:-:S04]  /*88c0*/  UMOV UR10, URZ ;  /* 0x0000003f000a7c82 */ /* 0x000fc80008000000 */
[----:B------:R-:W-:Y:S02]  /*88d0*/  UIADD3 UR9, UR9, 0x30830, URZ ;  /* 0x0003083009097890 */ /* 0x000fe4000fffe03f */
[----:B------:R-:W-:Y:S02]  /*88e0*/  UIMAD UR11, UR11, 0xc0, URZ ;  /* 0x000000c00b0b78a4 */ /* 0x000fe4000f8e023f */
[----:B------:R-:W-:-:S09]  /*88f0*/  UIADD3 UR8, UR8, 0x12400, URZ ;  /* 0x0001240008087890 */ /* 0x000fd2000fffe03f */
[----:B------:R2:W-:Y:S02]  /*8900*/  UTMALDG.4D [UR8], [UR4], desc[UR6] ;  /* 0x00000608040075b4 */ /* 0x0005e40008019000 */
[----:B--2---:R-:W-:Y:S01]  /*8910*/  NOP ;  /* 0x0000000000007918 */ /* 0x004fe20000000000 */
.L_x_39:
[----:B------:R-:W-:Y:S05]  /*8920*/  WARPSYNC.ALL ;  /* 0x0000000000007948 */ /* 0x000fea0003800000 */
[----:B------:R-:W-:Y:S01]  /*8930*/  BAR.SYNC.DEFER_BLOCKING 0x8, 0x1a0 ;  /* 0x0206800000007b1d */ /* 0x000fe20000010000 */
[----:B------:R-:W-:Y:S02]  /*8940*/  ELECT P1, URZ, PT ;  /* 0x00000000003f782f */ /* 0x000fe40003820000 */
[----:B------:R-:W-:Y:S01]  /*8950*/  R2UR UR9, R19 ;  /* 0x00000000130972ca */ /* 0x000fe200000e0000 */
[----:B------:R-:W-:-:S10]  /*8960*/  UIADD3 UR4, UP0, UR40, 0x270, URZ ;  /* 0x0000027028047890 */ /* 0x000fd4000ff1e03f */
[----:B------:R-:W-:Y:S02]  /*8970*/  @P1 R2UR UR13, R22 ;  /* 0x00000000160d12ca */ /* 0x000fe400000e0000 */
[----:B------:R-:W-:Y:S01]  /*8980*/  @P1 R2UR UR12, R23 ;  /* 0x00000000170c12ca */ /* 0x000fe200000e0000 */
[----:B------:R-:W-:Y:S01]  /*8990*/  UIADD3.X UR5, URZ, UR41, URZ, UP0, !UPT ;  /* 0x000000293f057290 */ /* 0x000fe200087fe43f */
[----:B------:R-:W-:Y:S01]  /*89a0*/  @P1 R2UR UR11, R9 ;  /* 0x00000000090b12ca */ /* 0x000fe200000e0000 */
[----:B------:R-:W-:Y:S01]  /*89b0*/  UMOV UR6, 0x0 ;  /* 0x0000000000067882 */ /* 0x000fe20000000000 */
[----:B------:R-:W-:Y:S01]  /*89c0*/  UMOV UR7, 0x12f00000 ;  /* 0x12f0000000077882 */ /* 0x000fe20000000000 */
[----:B------:R-:W-:Y:S01]  /*89d0*/  UMOV UR10, URZ ;  /* 0x0000003f000a7c82 */ /* 0x000fe20008000000 */
[----:B------:R-:W-:Y:S01]  /*89e0*/  BSSY B0, `(.L_x_43) ;  /* 0x000000b000007945 */ /* 0x000fe20003800000 */
[----:B------:R-:W-:Y:S01]  /*89f0*/  ISETP.GE.AND P2, PT, R28, 0xc1, PT ;  /* 0x000000c11c00780c */ /* 0x000fe20003f46270 */
[----:B------:R-:W-:Y:S01]  /*8a00*/  @P1 IMAD.MOV.U32 R4, RZ, RZ, 0x6000 ;  /* 0x00006000ff041424 */ /* 0x000fe200078e00ff */
[----:B------:R-:W-:-:S02]  /*8a10*/  UIADD3 UR8, UR9, 0xc400, URZ ;  /* 0x0000c40009087890 */ /* 0x000fc4000fffe03f */
[----:B------:R-:W-:Y:S01]  /*8a20*/  UIADD3 UR9, UR9, 0x30800, URZ ;  /* 0x0003080009097890 */ /* 0x000fe2000fffe03f */
[----:B------:R2:W-:Y:S08]  /*8a30*/  @P1 SYNCS.ARRIVE.TRANS64 RZ, [R19+URZ+0x30800], R4 ;  /* 0x0308000413ff19a7 */ /* 0x0005f0000800003f */
[----:B------:R3:W-:Y:S01]  /*8a40*/  UTMALDG.4D [UR8], [UR4], desc[UR6] ;  /* 0x00000608040075b4 */ /* 0x0007e20008019000 */
[----:B--2---:R-:W-:-:S04]  /*8a50*/  LOP3.LUT R4, R29, 0x1, RZ, 0xc, !PT ;  /* 0x000000011d047812 */ /* 0x004fc800078e0cff */
[----:B------:R-:W-:-:S04]  /*8a60*/  SHF.L.U32 R4, R4, 0x1f, RZ ;  /* 0x0000001f04047819 */ /* 0x000fc800000006ff */
[----:B------:R-:W2:Y:S02]  /*8a70*/  SYNCS.PHASECHK.TRANS64.TRYWAIT P1, [R19+URZ+0x30820], R4 ;  /* 0x03082004130075a7 */ /* 0x000ea4000802017f */
[----:B--23--:R-:W-:Y:S05]  /*8a80*/  @!P1 BRA `(.L_x_44) ;  /* 0x0000001800c09947 */ /* 0x00cfea0003800000 */
.L_x_95:
[----:B------:R-:W-:Y:S05]  /*8a90*/  BSYNC B0 ;  /* 0x0000000000007941 */ /* 0x000fea0003800000 */
.L_x_43:
[----:B------:R-:W-:Y:S05]  /*8aa0*/  @!P2 BRA `(.L_x_45) ;  /* 0x00000010005ca947 */ /* 0x000fea0003800000 */
[----:B------:R-:W-:Y:S02]  /*8ab0*/  IMAD.MOV R11, RZ, RZ, -R24 ;  /* 0x000000ffff0b7224 */ /* 0x000fe400078e0a18 */
[----:B--2---:R-:W-:Y:S02]  /*8ac0*/  IMAD.MOV.U32 R4, RZ, RZ, 0x1 ;  /* 0x00000001ff047424 */ /* 0x004fe400078e00ff */
[----:B------:R-:W-:-:S03]  /*8ad0*/  VIADD R9, R24, 0xfffffffe ;  /* 0xfffffffe18097836 */ /* 0x000fc60000000000 */
[----:B------:R-:W-:-:S05]  /*8ae0*/  VIADDMNMX R11, R11, R4, 0xffffffff, !PT ;  /* 0xffffffff0b0b7446 */ /* 0x000fca0007800104 */
[----:B------:R-:W-:-:S05]  /*8af0*/  IMAD.IADD R4, R24, 0x1, R11 ;  /* 0x0000000118047824 */ /* 0x000fca00078e020b */
[----:B------:R-:W-:-:S04]  /*8b00*/  LOP3.LUT R4, R4, 0x1, RZ, 0xc0, !PT ;  /* 0x0000000104047812 */ /* 0x000fc800078ec0ff */
[----:B------:R-:W-:-:S13]  /*8b10*/  ISETP.NE.U32.AND P1, PT, R4, 0x1, PT ;  /* 0x000000010400780c */ /* 0x000fda0003f25070 */
[----:B------:R-:W-:Y:S05]  /*8b20*/  @P1 BRA `(.L_x_46) ;  /* 0x0000000400641947 */ /* 0x000fea0003800000 */
[----:B-1----:R-:W-:Y:S01]  /*8b30*/  VIADD R12, R16, 0x1 ;  /* 0x00000001100c7836 */ /* 0x002fe20000000000 */
[----:B------:R-:W-:Y:S04]  /*8b40*/  BSSY B0, `(.L_x_47) ;  /* 0x0000054000007945 */ /* 0x000fe80003800000 */
[----:B------:R-:W-:-:S04]  /*8b50*/  ISETP.NE.AND P1, PT, R12, 0x2, PT ;  /* 0x000000020c00780c */ /* 0x000fc80003f25270 */
[----:B------:R-:W-:Y:S02]  /*8b60*/  SEL R4, RZ, 0x1, P1 ;  /* 0x00000001ff047807 */ /* 0x000fe40000800000 */
[----:B------:R-:W-:Y:S02]  /*8b70*/  SEL R12, R12, RZ, P1 ;  /* 0x000000ff0c0c7207 */ /* 0x000fe40000800000 */
[----:B------:R-:W-:Y:S01]  /*8b80*/  LOP3.LUT R13, R17, R4, RZ, 0x3c, !PT ;  /* 0x00000004110d7212 */ /* 0x000fe200078e3cff */
[----:B------:R-:W-:Y:S06]  /*8b90*/  @!P6 BRA `(.L_x_48) ;  /* 0x000000040038e947 */ /* 0x000fec0003800000 */
[----:B------:R-:W-:Y:S01]  /*8ba0*/  IMAD.MOV.U32 R4, RZ, RZ, R7 ;  /* 0x000000ffff047224 */ /* 0x000fe200078e0007 */
[----:B------:R-:W-:Y:S06]  /*8bb0*/  @!P0 BRA `(.L_x_49) ;  /* 0x0000000000448947 */ /* 0x000fec0003800000 */
[----:B------:R-:W1:Y:S01]  /*8bc0*/  LDC R15, c[0x0][0x41c] ;  /* 0x00010700ff0f7b82 */ /* 0x000e620000000800 */
[----:B------:R-:W-:Y:S01]  /*8bd0*/  ULDC.64 UR4, c[0x0][0x408] ;  /* 0x0001020000047ab9 */ /* 0x000fe20000000a00 */
[----:B-1----:R-:W-:-:S13]  /*8be0*/  ISETP.NE.AND P1, PT, R15, 0x1, PT ;  /* 0x000000010f00780c */ /* 0x002fda0003f25270 */
[----:B------:R-:W1:Y:S02]  /*8bf0*/  @P1 LDC.64 R4, c[0x0][0x420] ;  /* 0x00010800ff041b82 */ /* 0x000e640000000a00 */
[----:B-1----:R-:W-:-:S04]  /*8c00*/  @P1 IMAD.HI.U32 R14, R9, R4, RZ ;  /* 0x00000004090e1227 */ /* 0x002fc800078e00ff */
[----:B------:R-:W-:Y:S01]  /*8c10*/  IMAD.MOV.U32 R4, RZ, RZ, R9 ;  /* 0x000000ffff047224 */ /* 0x000fe200078e0009 */
[----:B------:R-:W-:-:S04]  /*8c20*/  @P1 SHF.R.U32.HI R4, RZ, R5, R14 ;  /* 0x00000005ff041219 */ /* 0x000fc8000001160e */
[--C-:B------:R-:W-:Y:S01]  /*8c30*/  SHF.R.S32.HI R5, RZ, 0x1f, R4.reuse ;  /* 0x0000001fff057819 */ /* 0x100fe20000011404 */
[----:B------:R-:W-:-:S04]  /*8c40*/  IMAD.MOV R14, RZ, RZ, -R4 ;  /* 0x000000ffff0e7224 */ /* 0x000fc800078e0a04 */
[----:B------:R-:W-:Y:S02]  /*8c50*/  IMAD R9, R15, R14, R9 ;  /* 0x0000000e0f097224 */ /* 0x000fe400078e0209 */
[----:B------:R-:W-:Y:S02]  /*8c60*/  IMAD R15, R8, UR4, RZ ;  /* 0x00000004080f7c24 */ /* 0x000fe4000f8e02ff */
[----:B------:R-:W-:-:S04]  /*8c70*/  IMAD.WIDE.U32 R4, R6, UR4, R4 ;  /* 0x0000000406047c25 */ /* 0x000fc8000f8e0004 */
[----:B------:R-:W-:Y:S01]  /*8c80*/  IMAD R15, R6, UR5, R15 ;  /* 0x00000005060f7c24 */ /* 0x000fe2000f8e020f */
[----:B------:R-:W-:-:S03]  /*8c90*/  LEA R2, P1, R4, R2, 0x2 ;  /* 0x0000000204027211 */ /* 0x000fc600078210ff */
[----:B------:R-:W-:-:S05]  /*8ca0*/  IMAD.IADD R5, R15, 0x1, R5 ;  /* 0x000000010f057824 */ /* 0x000fca00078e0205 */
[----:B------:R-:W-:-:S05]  /*8cb0*/  LEA.HI.X R3, R4, R3, R5, 0x2, P1 ;  /* 0x0000000304037211 */ /* 0x000fca00008f1405 */
[----:B------:R1:W5:Y:S02]  /*8cc0*/  LDG.E R4, desc[UR38][R2.64] ;  /* 0x0000002602047981 */ /* 0x000364000c1e1900 */
.L_x_49:
[----:B-1----:R-:W1:Y:S01]  /*8cd0*/  S2R R2, SR_TID.X ;  /* 0x0000000000027919 */ /* 0x002e620000002100 */
[----:B------:R-:W-:Y:S01]  /*8ce0*/  IMAD R3, R12, 0x8, R19 ;  /* 0x000000080c037824 */ /* 0x000fe200078e0213 */
[----:B-1----:R-:W-:Y:S02]  /*8cf0*/  LOP3.LUT R5, R2, 0x7f, RZ, 0xc0, !PT ;  /* 0x0000007f02057812 */ /* 0x002fe400078ec0ff */
[----:B------:R-:W-:Y:S02]  /*8d00*/  SHF.L.U32 R2, R13, 0x1f, RZ ;  /* 0x0000001f0d027819 */ /* 0x000fe400000006ff */
[----:B------:R-:W-:Y:S02]  /*8d10*/  ISETP.NE.AND P1, PT, R5, RZ, PT ;  /* 0x000000ff0500720c */ /* 0x000fe40003f25270 */
[----:B------:R-:W1:Y:S02]  /*8d20*/  SYNCS.PHASECHK.TRANS64.TRYWAIT P2, [R3+URZ+0x30840], R2 ;  /* 0x03084002030075a7 */ /* 0x000e64000804017f */
[----:B-1----:R-:W-:Y:S09]  /*8d30*/  @!P2 BRA `(.L_x_50) ;  /* 0x000000180028a947 */ /* 0x002ff20003800000 */
.L_x_96:
[----:B------:R-:W-:Y:S05]  /*8d40*/  @P1 BRA `(.L_x_51) ;  /* 0x0000000000141947 */ /* 0x000fea0003800000 */
[----:B------:R-:W-:Y:S01]  /*8d50*/  ISETP.NE.AND P2, PT, R27, RZ, PT ;  /* 0x000000ff1b00720c */ /* 0x000fe20003f45270 */
[----:B-1----:R-:W-:-:S04]  /*8d60*/  IMAD.MOV.U32 R2, RZ, RZ, 0x6000 ;  /* 0x00006000ff027424 */ /* 0x002fc800078e00ff */
[----:B------:R2:W-:Y:S08]  /*8d70*/  SYNCS.ARRIVE.TRANS64 RZ, [R3+URZ+0x30830], R2 ;  /* 0x0308300203ff79a7 */ /* 0x0005f0000800003f */
[----:B------:R-:W-:Y:S05]  /*8d80*/  @!P2 BRA `(.L_x_51) ;  /* 0x000000000004a947 */ /* 0x000fea0003800000 */
[----:B------:R-:W-:Y:S01]  /*8d90*/  BPT.TRAP 0x1 ;  /* 0x000000040000795c */ /* 0x000fe20000300000 */
.L_x_51:
[----:B-12---:R-:W-:Y:S01]  /*8da0*/  IMAD R2, R12, 0x6000, R19 ;  /* 0x000060000c027824 */ /* 0x006fe200078e0213 */
[----:B------:R-:W-:Y:S01]  /*8db0*/  R2UR UR9, R3 ;  /* 0x00000000030972ca */ /* 0x000fe200000e0000 */
[----:B------:R-:W-:Y:S01]  /*8dc0*/  UIADD3 UR4, UP0, UR40, 0x370, URZ ;  /* 0x0000037028047890 */ /* 0x000fe2000ff1e03f */
[----:B------:R-:W-:Y:S01]  /*8dd0*/  R2UR UR11, R9 ;  /* 0x00000000090b72ca */ /* 0x000fe200000e0000 */
[----:B------:R-:W-:Y:S01]  /*8de0*/  VIADD R3, R19, 0x30800 ;  /* 0x0003080013037836 */ /* 0x000fe20000000000 */
[----:B------:R-:W-:Y:S01]  /*8df0*/  R2UR UR8, R2 ;  /* 0x00000000020872ca */ /* 0x000fe200000e0000 */
[----:B------:R-:W-:Y:S01]  /*8e00*/  UIADD3.X UR5, URZ, UR41, URZ, UP0, !UPT ;  /* 0x000000293f057290 */ /* 0x000fe200087fe43f */
[----:B------:R-:W-:Y:S01]  /*8e10*/  R2UR UR12, R0 ;  /* 0x00000000000c72ca */ /* 0x000fe200000e0000 */
[----:B------:R-:W-:Y:S01]  /*8e20*/  IMAD R2, R16, 0x8, R3 ;  /* 0x0000000810027824 */ /* 0x000fe200078e0203 */
[----:B-----5:R-:W-:Y:S01]  /*8e30*/  R2UR UR13, R4 ;  /* 0x00000000040d72ca */ /* 0x020fe200000e0000 */
[----:B------:R-:W-:Y:S01]  /*8e40*/  UMOV UR6, 0x0 ;  /* 0x0000000000067882 */ /* 0x000fe20000000000 */
[----:B------:R-:W-:Y:S01]  /*8e50*/  SHF.L.U32 R5, R17, 0x1f, RZ ;  /* 0x0000001f11057819 */ /* 0x000fe200000006ff */
[----:B------:R-:W-:Y:S01]  /*8e60*/  UMOV UR7, 0x14f00000 ;  /* 0x14f0000000077882 */ /* 0x000fe20000000000 */
[----:B------:R-:W-:Y:S01]  /*8e70*/  UMOV UR10, URZ ;  /* 0x0000003f000a7c82 */ /* 0x000fe20008000000 */
[----:B------:R-:W-:-:S02]  /*8e80*/  UIADD3 UR9, UR9, 0x30830, URZ ;  /* 0x0003083009097890 */ /* 0x000fc4000fffe03f */
[----:B------:R-:W-:Y:S02]  /*8e90*/  UIMAD UR11, UR11, 0xc0, URZ ;  /* 0x000000c00b0b78a4 */ /* 0x000fe4000f8e023f */
[----:B------:R-:W-:-:S09]  /*8ea0*/  UIADD3 UR8, UR8, 0x12400, URZ ;  /* 0x0001240008087890 */ /* 0x000fd2000fffe03f */
[----:B------:R1:W-:Y:S01]  /*8eb0*/  UTMALDG.4D [UR8], [UR4], desc[UR6] ;  /* 0x00000608040075b4 */ /* 0x0003e20008019000 */
[----:B------:R-:W2:Y:S02]  /*8ec0*/  SYNCS.PHASECHK.TRANS64.TRYWAIT P2, [R2+URZ+0x60], R5 ;  /* 0x00006005020075a7 */ /* 0x000ea4000804017f */
[----:B-12---:R-:W-:Y:S05]  /*8ed0*/  @!P2 BRA `(.L_x_52) ;  /* 0x0000001400d4a947 */ /* 0x006fea0003800000 */
.L_x_97:
[----:B------:R-:W-:Y:S05]  /*8ee0*/  @P1 BRA `(.L_x_53) ;  /* 0x0000000000181947 */ /* 0x000fea0003800000 */
[----:B------:R-:W-:Y:S01]  /*8ef0*/  ISETP.NE.AND P1, PT, R27, RZ, PT ;  /* 0x000000ff1b00720c */ /* 0x000fe20003f25270 */
[----:B-1----:R-:W-:Y:S02]  /*8f00*/  IMAD R2, R16, 0x8, R19 ;  /* 0x0000000810027824 */ /* 0x002fe400078e0213 */
[----:B------:R-:W-:-:S04]  /*8f10*/  IMAD.MOV.U32 R3, RZ, RZ, 0x6000 ;  /* 0x00006000ff037424 */ /* 0x000fc800078e00ff */
[----:B------:R2:W-:Y:S06]  /*8f20*/  SYNCS.ARRIVE.TRANS64 RZ, [R2+URZ+0x30850], R3 ;  /* 0x0308500302ff79a7 */ /* 0x0005ec000800003f */
[----:B------:R-:W-:Y:S05]  /*8f30*/  @!P1 BRA `(.L_x_53) ;  /* 0x0000000000049947 */ /* 0x000fea0003800000 */
[----:B------:R-:W-:Y:S01]  /*8f40*/  BPT.TRAP 0x1 ;  /* 0x000000040000795c */ /* 0x000fe20000300000 */
.L_x_53:
[--C-:B--2---:R-:W-:Y:S01]  /*8f50*/  IMAD R3, R16, 0x6000, R19.reuse ;  /* 0x0000600010037824 */ /* 0x104fe200078e0213 */
[----:B------:R-:W-:Y:S01]  /*8f60*/  R2UR UR11, R18 ;  /* 0x00000000120b72ca */ /* 0x000fe200000e0000 */
[----:B-1----:R-:W-:Y:S01]  /*8f70*/  IMAD R2, R16, 0x8, R19 ;  /* 0x0000000810027824 */ /* 0x002fe200078e0213 */
        /* <DEDUP_REMOVED lines=8> */
[----:B------:R-:W-:Y:S01]  /*9000*/  UMOV UR10, URZ ;  /* 0x0000003f000a7c82 */ /* 0x000fe20008000000 */
[----:B------:R-:W-:-:S02]  /*9010*/  IMAD.MOV.U32 R7, RZ, RZ, R4 ;  /* 0x000000ffff077224 */ /* 0x000fc400078e0004 */
[----:B------:R-:W-:Y:S01]  /*9020*/  UIMAD UR11, UR11, 0xc0, URZ ;  /* 0x000000c00b0b78a4 */ /* 0x000fe2000f8e023f */
[----:B------:R-:W-:-:S03]  /*9030*/  IMAD.MOV.U32 R18, RZ, RZ, R9 ;  /* 0x000000ffff127224 */ /* 0x000fc600078e0009 */
[----:B------:R-:W-:Y:S02]  /*9040*/  UIADD3 UR8, UR8, 0x400, URZ ;  /* 0x0000040008087890 */ /* 0x000fe4000fffe03f */
[----:B------:R-:W-:-:S09]  /*9050*/  UIADD3 UR9, UR9, 0x30850, URZ ;  /* 0x0003085009097890 */ /* 0x000fd2000fffe03f */
[----:B------:R1:W-:Y:S02]  /*9060*/  UTMALDG.4D [UR8], [UR4], desc[UR6] ;  /* 0x00000608040075b4 */ /* 0x0003e40008019000 */
[----:B-1----:R-:W-:Y:S01]  /*9070*/  NOP ;  /* 0x0000000000007918 */ /* 0x002fe20000000000 */
.L_x_48:
[----:B------:R-:W-:Y:S05]  /*9080*/  BSYNC B0 ;  /* 0x0000000000007941 */ /* 0x000fea0003800000 */
.L_x_47:
[----:B------:R-:W-:Y:S02]  /*9090*/  VIADD R9, R24, 0xfffffffd ;  /* 0xfffffffd18097836 */ /* 0x000fe40000000000 */
[----:B------:R-:W-:Y:S02]  /*90a0*/  IMAD.MOV.U32 R16, RZ, RZ, R12 ;  /* 0x000000ffff107224 */ /* 0x000fe400078e000c */
[----:B------:R-:W-:-:S07]  /*90b0*/  IMAD.MOV.U32 R17, RZ, RZ, R13 ;  /* 0x000000ffff117224 */ /* 0x000fce00078e000d */
.L_x_46:
[----:B------:R-:W-:Y:S01]  /*90c0*/  IMAD.MOV R11, RZ, RZ, -R11 ;  /* 0x000000ffff0b7224 */ /* 0x000fe200078e0a0b */
[----:B------:R-:W-:Y:S04]  /*90d0*/  BSSY B0, `(.L_x_45) ;  /* 0x00000b4000007945 */ /* 0x000fe80003800000 */
[----:B------:R-:W-:-:S13]  /*90e0*/  ISETP.NE.AND P1, PT, R10, R11, PT ;  /* 0x0000000b0a00720c */ /* 0x000fda0003f25270 */
[----:B------:R-:W-:Y:S05]  /*90f0*/  @!P1 BRA `(.L_x_54) ;  /* 0x0000000800c49947 */ /* 0x000fea0003800000 */
[----:B------:R-:W-:-:S07]  /*9100*/  IMAD.MOV.U32 R4, RZ, RZ, R7 ;  /* 0x000000ffff047224 */ /* 0x000fce00078e0007 */
.L_x_69:
[----:B------:R-:W-:Y:S01]  /*9110*/  VIADD R10, R16, 0x1 ;  /* 0x00000001100a7836 */ /* 0x000fe20000000000 */
[----:B------:R-:W-:Y:S04]  /*9120*/  BSSY B1, `(.L_x_55) ;  /* 0x0000054000017945 */ /* 0x000fe80003800000 */
[----:B------:R-:W-:-:S04]  /*9130*/  ISETP.NE.AND P1, PT, R10, 0x2, PT ;  /* 0x000000020a00780c */ /* 0x000fc80003f25270 */
[----:B-12---:R-:W-:Y:S02]  /*9140*/  SEL R2, RZ, 0x1, P1 ;  /* 0x00000001ff027807 */ /* 0x006fe40000800000 */
[----:B------:R-:W-:Y:S02]  /*9150*/  SEL R10, R10, RZ, P1 ;  /* 0x000000ff0a0a7207 */ /* 0x000fe40000800000 */
[----:B------:R-:W-:Y:S01]  /*9160*/  LOP3.LUT R11, R17, R2, RZ, 0x3c, !PT ;  /* 0x00000002110b7212 */ /* 0x000fe200078e3cff */
[----:B------:R-:W-:Y:S06]  /*9170*/  @!P6 BRA `(.L_x_56) ;  /* 0x000000040038e947 */ /* 0x000fec0003800000 */
[----:B-1----:R-:W-:Y:S01]  /*9180*/  IMAD.MOV.U32 R12, RZ, RZ, R9 ;  /* 0x000000ffff0c7224 */ /* 0x002fe200078e0009 */
[----:B------:R-:W-:Y:S06]  /*9190*/  @!P0 BRA `(.L_x_57) ;  /* 0x00000000004c8947 */ /* 0x000fec0003800000 */
[----:B------:R-:W1:Y:S01]  /*91a0*/  LDC R12, c[0x0][0x41c] ;  /* 0x00010700ff0c7b82 */ /* 0x000e620000000800 */
[----:B------:R-:W-:Y:S01]  /*91b0*/  IMAD.MOV.U32 R13, RZ, RZ, R9 ;  /* 0x000000ffff0d7224 */ /* 0x000fe200078e0009 */
[----:B------:R-:W-:Y:S02]  /*91c0*/  ULDC.64 UR4, c[0x0][0x408] ;  /* 0x0001020000047ab9 */ /* 0x000fe40000000a00 */
[----:B------:R-:W-:-:S04]  /*91d0*/  IMAD R15, R8, UR4, RZ ;  /* 0x00000004080f7c24 */ /* 0x000fc8000f8e02ff */
[----:B------:R-:W2:Y:S01]  /*91e0*/  LDC.64 R4, c[0x0][0x3f8] ;  /* 0x0000fe00ff047b82 */ /* 0x000ea20000000a00 */
        /* <DEDUP_REMOVED lines=9> */
[----:B--2---:R-:W-:-:S04]  /*9280*/  LEA R4, P1, R2, R4, 0x2 ;  /* 0x0000000402047211 */ /* 0x004fc800078210ff */
[----:B------:R-:W-:-:S05]  /*9290*/  LEA.HI.X R5, R2, R5, R3, 0x2, P1 ;  /* 0x0000000502057211 */ /* 0x000fca00008f1403 */
[----:B------:R1:W5:Y:S01]  /*92a0*/  LDG.E R4, desc[UR38][R4.64] ;  /* 0x0000002604047981 */ /* 0x000362000c1e1900 */
[----:B------:R-:W-:-:S04]  /*92b0*/  IMAD.MOV R2, RZ, RZ, -R13 ;  /* 0x000000ffff027224 */ /* 0x000fc800078e0a0d */
[----:B------:R-:W-:-:S07]  /*92c0*/  IMAD R12, R12, R2, R9 ;  /* 0x000000020c0c7224 */ /* 0x000fce00078e0209 */
.L_x_57:
[----:B------:R-:W1:Y:S01]  /*92d0*/  S2R R2, SR_TID.X ;  /* 0x0000000000027919 */ /* 0x000e620000002100 */
[----:B------:R-:W-:Y:S01]  /*92e0*/  IMAD R3, R10, 0x8, R19 ;  /* 0x000000080a037824 */ /* 0x000fe200078e0213 */
[----:B-1----:R-:W-:Y:S02]  /*92f0*/  LOP3.LUT R5, R2, 0x7f, RZ, 0xc0, !PT ;  /* 0x0000007f02057812 */ /* 0x002fe400078ec0ff */
[----:B------:R-:W-:Y:S02]  /*9300*/  SHF.L.U32 R2, R11, 0x1f, RZ ;  /* 0x0000001f0b027819 */ /* 0x000fe400000006ff */
[----:B------:R-:W-:Y:S02]  /*9310*/  ISETP.NE.AND P1, PT, R5, RZ, PT ;  /* 0x000000ff0500720c */ /* 0x000fe40003f25270 */
[----:B------:R-:W1:Y:S02]  /*9320*/  SYNCS.PHASECHK.TRANS64.TRYWAIT P2, [R3+URZ+0x30840], R2 ;  /* 0x03084002030075a7 */ /* 0x000e64000804017f */
[----:B-1----:R-:W-:Y:S09]  /*9330*/  @!P2 BRA `(.L_x_58) ;  /* 0x0000001000d0a947 */ /* 0x002ff20003800000 */
.L_x_98:
[----:B------:R-:W-:Y:S05]  /*9340*/  @P1 BRA `(.L_x_59) ;  /* 0x0000000000141947 */ /* 0x000fea0003800000 */
[----:B------:R-:W-:Y:S01]  /*9350*/  ISETP.NE.AND P2, PT, R27, RZ, PT ;  /* 0x000000ff1b00720c */ /* 0x000fe20003f45270 */
[----:B-1----:R-:W-:-:S04]  /*9360*/  IMAD.MOV.U32 R2, RZ, RZ, 0x6000 ;  /* 0x00006000ff027424 */ /* 0x002fc800078e00ff */
[----:B------:R2:W-:Y:S08]  /*9370*/  SYNCS.ARRIVE.TRANS64 RZ, [R3+URZ+0x30830], R2 ;  /* 0x0308300203ff79a7 */ /* 0x0005f0000800003f */
[----:B------:R-:W-:Y:S05]  /*9380*/  @!P2 BRA `(.L_x_59) ;  /* 0x000000000004a947 */ /* 0x000fea0003800000 */
[----:B------:R-:W-:Y:S01]  /*9390*/  BPT.TRAP 0x1 ;  /* 0x000000040000795c */ /* 0x000fe20000300000 */
.L_x_59:
        /* <DEDUP_REMOVED lines=20> */
.L_x_99:
[----:B------:R-:W-:Y:S05]  /*94e0*/  @P1 BRA `(.L_x_61) ;  /* 0x0000000000141947 */ /* 0x000fea0003800000 */
[----:B------:R-:W-:Y:S01]  /*94f0*/  ISETP.NE.AND P1, PT, R27, RZ, PT ;  /* 0x000000ff1b00720c */ /* 0x000fe20003f25270 */
[----:B------:R-:W-:-:S04]  /*9500*/  IMAD.MOV.U32 R3, RZ, RZ, 0x6000 ;  /* 0x00006000ff037424 */ /* 0x000fc800078e00ff */
[----:B------:R2:W-:Y:S08]  /*9510*/  SYNCS.ARRIVE.TRANS64 RZ, [R2+URZ+0x50], R3 ;  /* 0x0000500302ff79a7 */ /* 0x0005f0000800003f */
[----:B------:R-:W-:Y:S05]  /*9520*/  @!P1 BRA `(.L_x_61) ;  /* 0x0000000000049947 */ /* 0x000fea0003800000 */
[----:B------:R-:W-:Y:S01]  /*9530*/  BPT.TRAP 0x1 ;  /* 0x000000040000795c */ /* 0x000fe20000300000 */
.L_x_61:
[----:B------:R-:W-:Y:S01]  /*9540*/  IMAD R16, R16, 0x6000, R19 ;  /* 0x0000600010107824 */ /* 0x000fe200078e0213 */
        /* <DEDUP_REMOVED lines=8> */
[----:B------:R-:W-:Y:S01]  /*95d0*/  R2UR UR12, R0 ;  /* 0x00000000000c72ca */ /* 0x000fe200000e0000 */
[----:B------:R-:W-:Y:S01]  /*95e0*/  UMOV UR10, URZ ;  /* 0x0000003f000a7c82 */ /* 0x000fe20008000000 */
[----:B------:R-:W-:-:S02]  /*95f0*/  IMAD.MOV.U32 R18, RZ, RZ, R12 ;  /* 0x000000ffff127224 */ /* 0x000fc400078e000c */
[----:B------:R-:W-:Y:S01]  /*9600*/  IMAD.MOV.U32 R7, RZ, RZ, R4 ;  /* 0x000000ffff077224 */ /* 0x000fe200078e0004 */
[----:B------:R-:W-:Y:S02]  /*9610*/  UIMAD UR11, UR11, 0xc0, URZ ;  /* 0x000000c00b0b78a4 */ /* 0x000fe4000f8e023f */
[----:B------:R-:W-:Y:S02]  /*9620*/  UIADD3 UR9, UR9, 0x50, URZ ;  /* 0x0000005009097890 */ /* 0x000fe4000fffe03f */
[----:B------:R-:W-:-:S09]  /*9630*/  UIADD3 UR8, UR8, 0x400, URZ ;  /* 0x0000040008087890 */ /* 0x000fd2000fffe03f */
[----:B------:R3:W-:Y:S02]  /*9640*/  UTMALDG.4D [UR8], [UR4], desc[UR6] ;  /* 0x00000608040075b4 */ /* 0x0007e40008019000 */
[----:B---3--:R-:W-:Y:S01]  /*9650*/  NOP ;  /* 0x0000000000007918 */ /* 0x008fe20000000000 */
.L_x_56:
[----:B------:R-:W-:Y:S05]  /*9660*/  BSYNC B1 ;  /* 0x0000000000017941 */ /* 0x000fea0003800000 */
.L_x_55:
[----:B------:R-:W-:Y:S01]  /*9670*/  VIADD R16, R10, 0x1 ;  /* 0x000000010a107836 */ /* 0x000fe20000000000 */
[----:B------:R-:W-:Y:S04]  /*9680*/  BSSY B1, `(.L_x_62) ;  /* 0x0000055000017945 */ /* 0x000fe80003800000 */
[----:B------:R-:W-:-:S04]  /*9690*/  ISETP.NE.AND P1, PT, R16, 0x2, PT ;  /* 0x000000021000780c */ /* 0x000fc80003f25270 */
[----:B-12---:R-:W-:Y:S02]  /*96a0*/  SEL R2, RZ, 0x1, P1 ;  /* 0x00000001ff027807 */ /* 0x006fe40000800000 */
[----:B------:R-:W-:Y:S02]  /*96b0*/  SEL R16, R16, RZ, P1 ;  /* 0x000000ff10107207 */ /* 0x000fe40000800000 */
[----:B------:R-:W-:Y:S01]  /*96c0*/  LOP3.LUT R17, R11, R2, RZ, 0x3c, !PT ;  /* 0x000000020b117212 */ /* 0x000fe200078e3cff */
[----:B------:R-:W-:Y:S06]  /*96d0*/  @!P6 BRA `(.L_x_63) ;  /* 0x00000004003ce947 */ /* 0x000fec0003800000 */
[----:B------:R-:W-:Y:S01]  /*96e0*/  VIADD R13, R9, 0xffffffff ;  /* 0xffffffff090d7836 */ /* 0x000fe20000000000 */
        /* <DEDUP_REMOVED lines=20> */
.L_x_64:
[----:B------:R-:W1:Y:S01]  /*9830*/  S2R R2, SR_TID.X ;  /* 0x0000000000027919 */ /* 0x000e620000002100 */
[----:B------:R-:W-:Y:S02]  /*9840*/  SHF.L.U32 R3, R17, 0x1f, RZ ;  /* 0x0000001f11037819 */ /* 0x000fe400000006ff */
[----:B-1----:R-:W-:Y:S01]  /*9850*/  LOP3.LUT R5, R2, 0x7f, RZ, 0xc0, !PT ;  /* 0x0000007f02057812 */ /* 0x002fe200078ec0ff */
[----:B------:R-:W-:-:S03]  /*9860*/  IMAD R2, R16, 0x8, R19 ;  /* 0x0000000810027824 */ /* 0x000fc600078e0213 */
[----:B------:R-:W-:Y:S01]  /*9870*/  ISETP.NE.AND P1, PT, R5, RZ, PT ;  /* 0x000000ff0500720c */ /* 0x000fe20003f25270 */
[----:B------:R-:W1:Y:S02]  /*9880*/  SYNCS.PHASECHK.TRANS64.TRYWAIT P2, [R2+URZ+0x30840], R3 ;  /* 0x03084003020075a7 */ /* 0x000e64000804017f */
[----:B-1----:R-:W-:Y:S10]  /*9890*/  @!P2 BRA `(.L_x_65) ;  /* 0x0000000c00a0a947 */ /* 0x002ff40003800000 */
.L_x_100:
[----:B------:R-:W-:Y:S05]  /*98a0*/  @P1 BRA `(.L_x_66) ;  /* 0x0000000000141947 */ /* 0x000fea0003800000 */
[----:B------:R-:W-:Y:S01]  /*98b0*/  ISETP.NE.AND P2, PT, R27, RZ, PT ;  /* 0x000000ff1b00720c */ /* 0x000fe20003f45270 */
[----:B-1----:R-:W-:-:S04]  /*98c0*/  IMAD.MOV.U32 R3, RZ, RZ, 0x6000 ;  /* 0x00006000ff037424 */ /* 0x002fc800078e00ff */
[----:B------:R2:W-:Y:S08]  /*98d0*/  SYNCS.ARRIVE.TRANS64 RZ, [R2+URZ+0x30830], R3 ;  /* 0x0308300302ff79a7 */ /* 0x0005f0000800003f */
[----:B------:R-:W-:Y:S05]  /*98e0*/  @!P2 BRA `(.L_x_66) ;  /* 0x000000000004a947 */ /* 0x000fea0003800000 */
[----:B------:R-:W-:Y:S01]  /*98f0*/  BPT.TRAP 0x1 ;  /* 0x000000040000795c */ /* 0x000fe20000300000 */
.L_x_66:
[----:B-12---:R-:W-:Y:S01]  /*9900*/  IMAD R2, R16, 0x6000, R19 ;  /* 0x0000600010027824 */ /* 0x006fe200078e0213 */
[----:B------:R-:W-:Y:S01]  /*9910*/  R2UR UR11, R13 ;  /* 0x000000000d0b72ca */ /* 0x000fe200000e0000 */
[----:B------:R-:W-:Y:S01]  /*9920*/  VIADD R3, R19, 0x30800 ;  /* 0x0003080013037836 */ /* 0x000fe20000000000 */
[----:B------:R-:W-:Y:S01]  /*9930*/  UIADD3 UR4, UP0, UR40, 0x370, URZ ;  /* 0x0000037028047890 */ /* 0x000fe2000ff1e03f */
[----:B------:R-:W-:Y:S01]  /*9940*/  R2UR UR12, R0 ;  /* 0x00000000000c72ca */ /* 0x000fe200000e0000 */
[----:B------:R-:W-:Y:S01]  /*9950*/  UMOV UR6, 0x0 ;  /* 0x0000000000067882 */ /* 0x000fe20000000000 */
[----:B------:R-:W-:Y:S01]  /*9960*/  R2UR UR8, R2 ;  /* 0x00000000020872ca */ /* 0x000fe200000e0000 */
[--C-:B------:R-:W-:Y:S01]  /*9970*/  IMAD R2, R16, 0x8, R3.reuse ;  /* 0x0000000810027824 */ /* 0x100fe200078e0203 */
[----:B-----5:R-:W-:Y:S01]  /*9980*/  R2UR UR13, R4 ;  /* 0x00000000040d72ca */ /* 0x020fe200000e0000 */
[----:B------:R-:W-:Y:S01]  /*9990*/  UIADD3.X UR5, URZ, UR41, URZ, UP0, !UPT ;  /* 0x000000293f057290 */ /* 0x000fe200087fe43f */
[----:B------:R-:W-:Y:S01]  /*99a0*/  SHF.L.U32 R11, R11, 0x1f, RZ ;  /* 0x0000001f0b0b7819 */ /* 0x000fe200000006ff */
[----:B------:R-:W-:Y:S01]  /*99b0*/  UMOV UR7, 0x14f00000 ;  /* 0x14f0000000077882 */ /* 0x000fe20000000000 */
[----:B------:R-:W-:Y:S01]  /*99c0*/  R2UR UR9, R2 ;  /* 0x00000000020972ca */ /* 0x000fe200000e0000 */
[----:B------:R-:W-:Y:S01]  /*99d0*/  IMAD R2, R10, 0x8, R3 ;  /* 0x000000080a027824 */ /* 0x000fe200078e0203 */
[----:B------:R-:W-:Y:S01]  /*99e0*/  UIMAD UR11, UR11, 0xc0, URZ ;  /* 0x000000c00b0b78a4 */ /* 0x000fe2000f8e023f */
[----:B------:R-:W-:-:S04]  /*99f0*/  UMOV UR10, URZ ;  /* 0x0000003f000a7c82 */ /* 0x000fc80008000000 */
[----:B------:R-:W-:-:S06]  /*9a00*/  UIADD3 UR8, UR8, 0x12400, URZ ;  /* 0x0001240008087890 */ /* 0x000fcc000fffe03f */
[----:B------:R-:W-:-:S09]  /*9a10*/  UIADD3 UR9, UR9, 0x30, URZ ;  /* 0x0000003009097890 */ /* 0x000fd2000fffe03f */
[----:B------:R1:W-:Y:S01]  /*9a20*/  UTMALDG.4D [UR8], [UR4], desc[UR6] ;  /* 0x00000608040075b4 */ /* 0x0003e20008019000 */
[----:B------:R-:W2:Y:S02]  /*9a30*/  SYNCS.PHASECHK.TRANS64.TRYWAIT P2, [R2+URZ+0x60], R11 ;  /* 0x0000600b020075a7 */ /* 0x000ea4000804017f */
[----:B-12---:R-:W-:Y:S05]  /*9a40*/  @!P2 BRA `(.L_x_67) ;  /* 0x0000000c0048a947 */ /* 0x006fea0003800000 */
.L_x_101:
[----:B------:R-:W-:Y:S05]  /*9a50*/  @P1 BRA `(.L_x_68) ;  /* 0x0000000000141947 */ /* 0x000fea0003800000 */
[----:B------:R-:W-:Y:S01]  /*9a60*/  ISETP.NE.AND P1, PT, R27, RZ, PT ;  /* 0x000000ff1b00720c */ /* 0x000fe20003f25270 */
[----:B------:R-:W-:-:S04]  /*9a70*/  IMAD.MOV.U32 R3, RZ, RZ, 0x6000 ;  /* 0x00006000ff037424 */ /* 0x000fc800078e00ff */
[----:B------:R2:W-:Y:S08]  /*9a80*/  SYNCS.ARRIVE.TRANS64 RZ, [R2+URZ+0x50], R3 ;  /* 0x0000500302ff79a7 */ /* 0x0005f0000800003f */
[----:B------:R-:W-:Y:S05]  /*9a90*/  @!P1 BRA `(.L_x_68) ;  /* 0x0000000000049947 */ /* 0x000fea0003800000 */
[----:B------:R-:W-:Y:S01]  /*9aa0*/  BPT.TRAP 0x1 ;  /* 0x000000040000795c */ /* 0x000fe20000300000 */
.L_x_68:
        /* <DEDUP_REMOVED lines=18> */
.L_x_63:
[----:B------:R-:W-:Y:S05]  /*9bd0*/  BSYNC B1 ;  /* 0x0000000000017941 */ /* 0x000fea0003800000 */
.L_x_62:
[C---:B------:R-:W-:Y:S01]  /*9be0*/  ISETP.GT.AND P1, PT, R9.reuse, 0x1, PT ;  /* 0x000000010900780c */ /* 0x040fe20003f24270 */
[----:B------:R-:W-:-:S12]  /*9bf0*/  VIADD R9, R9, 0xfffffffe ;  /* 0xfffffffe09097836 */ /* 0x000fd80000000000 */
[----:B------:R-:W-:Y:S05]  /*9c00*/  @P1 BRA `(.L_x_69) ;  /* 0xfffffff400401947 */ /* 0x000fea000383ffff */
.L_x_54:
[----:B------:R-:W-:Y:S05]  /*9c10*/  BSYNC B0 ;  /* 0x0000000000007941 */ /* 0x000fea0003800000 */
.L_x_45:
[----:B------:R-:W-:Y:S04]  /*9c20*/  BSSY B0, `(.L_x_70) ;  /* 0x000001f000007945 */ /* 0x000fe80003800000 */
[----:B------:R-:W-:Y:S05]  /*9c30*/  @!P6 BRA `(.L_x_71) ;  /* 0x000000000074e947 */ /* 0x000fea0003800000 */
[----:B-12---:R-:W1:Y:S01]  /*9c40*/  S2R R2, SR_TID.X ;  /* 0x0000000000027919 */ /* 0x006e620000002100 */
[----:B------:R-:W-:Y:S01]  /*9c50*/  IMAD R3, R16, 0x8, R19 ;  /* 0x0000000810037824 */ /* 0x000fe200078e0213 */
[----:B-1----:R-:W-:Y:S02]  /*9c60*/  LOP3.LUT R4, R2, 0x7f, RZ, 0xc0, !PT ;  /* 0x0000007f02047812 */ /* 0x002fe400078ec0ff */
[----:B------:R-:W-:Y:S02]  /*9c70*/  SHF.L.U32 R2, R17, 0x1f, RZ ;  /* 0x0000001f11027819 */ /* 0x000fe400000006ff */
[----:B------:R-:W-:Y:S02]  /*9c80*/  ISETP.NE.AND P1, PT, R4, RZ, PT ;  /* 0x000000ff0400720c */ /* 0x000fe40003f25270 */
[----:B------:R-:W1:Y:S02]  /*9c90*/  SYNCS.PHASECHK.TRANS64.TRYWAIT P0, [R3+URZ+0x30860], R2 ;  /* 0x03086002030075a7 */ /* 0x000e64000800017f */
[----:B-1----:R-:W-:Y:S09]  /*9ca0*/  @!P0 BRA `(.L_x_72) ;  /* 0x0000000800c48947 */ /* 0x002ff20003800000 */
.L_x_102:
[----:B------:R-:W-:Y:S05]  /*9cb0*/  @P1 BRA `(.L_x_73) ;  /* 0x0000000000141947 */ /* 0x000fea0003800000 */
[----:B------:R-:W-:Y:S01]  /*9cc0*/  ISETP.NE.AND P0, PT, R27, RZ, PT ;  /* 0x000000ff1b00720c */ /* 0x000fe20003f05270 */
[----:B-1----:R-:W-:-:S04]  /*9cd0*/  IMAD.MOV.U32 R2, RZ, RZ, 0x6000 ;  /* 0x00006000ff027424 */ /* 0x002fc800078e00ff */
[----:B------:R2:W-:Y:S08]  /*9ce0*/  SYNCS.ARRIVE.TRANS64 RZ, [R3+URZ+0x30850], R2 ;  /* 0x0308500203ff79a7 */ /* 0x0005f0000800003f */
[----:B------:R-:W-:Y:S05]  /*9cf0*/  @!P0 BRA `(.L_x_73) ;  /* 0x0000000000048947 */ /* 0x000fea0003800000 */
[----:B------:R-:W-:Y:S01]  /*9d00*/  BPT.TRAP 0x1 ;  /* 0x000000040000795c */ /* 0x000fe20000300000 */
.L_x_73:
        /* <DEDUP_REMOVED lines=10> */
[----:B------:R-:W-:-:S04]  /*9db0*/  UMOV UR10, URZ ;  /* 0x0000003f000a7c82 */ /* 0x000fc80008000000 */
[----:B------:R-:W-:Y:S02]  /*9dc0*/  UIMAD UR11, UR11, 0xc0, URZ ;  /* 0x000000c00b0b78a4 */ /* 0x000fe4000f8e023f */
[----:B------:R-:W-:Y:S02]  /*9dd0*/  UIADD3 UR9, UR9, 0x30850, URZ ;  /* 0x0003085009097890 */ /* 0x000fe4000fffe03f */
[----:B------:R-:W-:-:S09]  /*9de0*/  UIADD3 UR8, UR8, 0x400, URZ ;  /* 0x0000040008087890 */ /* 0x000fd2000fffe03f */
[----:B------:R3:W-:Y:S02]  /*9df0*/  UTMALDG.4D [UR8], [UR4], desc[UR6] ;  /* 0x00000608040075b4 */ /* 0x0007e40008019000 */
[----:B---3--:R-:W-:Y:S01]  /*9e00*/  NOP ;  /* 0x0000000000007918 */ /* 0x008fe20000000000 */
.L_x_71:
[----:B------:R-:W-:Y:S05]  /*9e10*/  BSYNC B0 ;  /* 0x0000000000007941 */ /* 0x000fea0003800000 */
.L_x_70:
[----:B------:R-:W-:Y:S01]  /*9e20*/  VIADD R26, R26, UR36 ;  /* 0x000000241a1a7c36 */ /* 0x000fe20008000000 */
[----:B------:R-:W-:Y:S01]  /*9e30*/  ULDC UR4, c[0x0][0xda4] ;  /* 0x0003690000047ab9 */ /* 0x000fe20000000800 */
[----:B------:R-:W-:Y:S02]  /*9e40*/  VIADD R16, R16, 0x1 ;  /* 0x0000000110107836 */ /* 0x000fe40000000000 */
[----:B------:R-:W-:Y:S01]  /*9e50*/  VIADD R29, R29, 0x1 ;  /* 0x000000011d1d7836 */ /* 0x000fe20000000000 */
[----:B------:R-:W-:Y:S02]  /*9e60*/  ISETP.GE.AND P1, PT, R26, UR4, PT ;  /* 0x000000041a007c0c */ /* 0x000fe4000bf26270 */
[----:B------:R-:W-:-:S04]  /*9e70*/  ISETP.NE.AND P0, PT, R16, 0x2, PT ;  /* 0x000000021000780c */ /* 0x000fc80003f05270 */
[----:B------:R-:W-:Y:S02]  /*9e80*/  SEL R0, RZ, 0x1, P0 ;  /* 0x00000001ff007807 */ /* 0x000fe40000000000 */
[----:B------:R-:W-:Y:S02]  /*9e90*/  SEL R16, R16, RZ, P0 ;  /* 0x000000ff10107207 */ /* 0x000fe40000000000 */
[----:B------:R-:W-:-:S03]  /*9ea0*/  LOP3.LUT R17, R17, R0, RZ, 0x3c, !PT ;  /* 0x0000000011117212 */ /* 0x000fc600078e3cff */
[----:B------:R-:W-:Y:S05]  /*9eb0*/  @!P1 BRA `(.L_x_74) ;  /* 0xffffffdc00c89947 */ /* 0x000fea000383ffff */
[----:B------:R-:W-:-:S07]  /*9ec0*/  LOP3.LUT R29, R29, 0x1, RZ, 0xc, !PT ;  /* 0x000000011d1d7812 */ /* 0x000fce00078e0cff */
.L_x_32:
[----:B-12---:R-:W1:Y:S01]  /*9ed0*/  S2R R3, SR_CgaCtaId ;  /* 0x0000000000037919 */ /* 0x006e620000008800 */
[----:B------:R-:W-:Y:S01]  /*9ee0*/  MOV R0, 0x400 ;  /* 0x0000040000007802 */ /* 0x000fe20000000f00 */
[----:B------:R-:W-:Y:S01]  /*9ef0*/  BSSY B0, `(.L_x_75) ;  /* 0x0000005000007945 */ /* 0x000fe20003800000 */
[----:B------:R-:W-:Y:S02]  /*9f00*/  SHF.L.U32 R29, R29, 0x1f, RZ ;  /* 0x0000001f1d1d7819 */ /* 0x000fe400000006ff */
[----:B-1----:R-:W-:-:S04]  /*9f10*/  LEA R8, R3, R0, 0x18 ;  /* 0x0000000003087211 */ /* 0x002fc800078ec0ff */
[----:B------:R-:W1:Y:S02]  /*9f20*/  SYNCS.PHASECHK.TRANS64.TRYWAIT P0, [R8+URZ+0x30820], R29 ;  /* 0x0308201d080075a7 */ /* 0x000e64000800017f */
[----:B-1----:R-:W-:Y:S05]  /*9f30*/  @!P0 BRA `(.L_x_76) ;  /* 0x0000000800348947 */ /* 0x002fea0003800000 */
.L_x_103:
[----:B------:R-:W-:Y:S05]  /*9f40*/  BSYNC B0 ;  /* 0x0000000000007941 */ /* 0x000fea0003800000 */
.L_x_75:
[----:B------:R-:W-:-:S03]  /*9f50*/  UMOV UR4, 0xffffffff ;  /* 0xffffffff00047882 */ /* 0x000fc60000000000 */
[----:B------:R-:W-:Y:S05]  /*9f60*/  BRA.DIV UR4, `(.L_x_77) ;  /* 0x0000000a043c7947 */ /* 0x000fea000b800000 */
[----:B------:R-:W2:Y:S02]  /*9f70*/  S2R R0, SR_TID.X ;  /* 0x0000000000007919 */ /* 0x000ea40000002100 */
[----:B--2---:R-:W-:-:S04]  /*9f80*/  SHF.R.U32.HI R0, RZ, 0x5, R0 ;  /* 0x00000005ff007819 */ /* 0x004fc80000011600 */
[----:B------:R-:W-:-:S05]  /*9f90*/  LOP3.LUT R0, R0, 0x3, RZ, 0xc0, !PT ;  /* 0x0000000300007812 */ /* 0x000fca00078ec0ff */
[----:B------:R2:W3:Y:S02]  /*9fa0*/  SHFL.IDX PT, R14, R0, RZ, 0x1f ;  /* 0x00001fff000e7589 */ /* 0x0004e400000e0000 */
.L_x_106:
[----:B---3--:R-:W-:Y:S01]  /*9fb0*/  ISETP.NE.AND P0, PT, R14, RZ, PT ;  /* 0x000000ff0e00720c */ /* 0x008fe20003f05270 */
[----:B------:R-:W-:-:S12]  /*9fc0*/  BSSY B0, `(.L_x_78) ;  /* 0x0000024000007945 */ /* 0x000fd80003800000 */
[----:B------:R-:W-:Y:S05]  /*9fd0*/  @P0 BRA `(.L_x_79) ;  /* 0x0000000000880947 */ /* 0x000fea0003800000 */
[----:B------:R-:W-:-:S03]  /*9fe0*/  UMOV UR4, 0xffffffff ;  /* 0xffffffff00047882 */ /* 0x000fc60000000000 */
[----:B------:R-:W-:Y:S05]  /*9ff0*/  BRA.DIV UR4, `(.L_x_80) ;  /* 0x0000000a044c7947 */ /* 0x000fea000b800000 */
[----:B------:R-:W-:-:S13]  /*a000*/  ELECT P6, URZ, PT ;  /* 0x00000000003f782f */ /* 0x000fda00038c0000 */
.L_x_109:
[----:B------:R-:W-:Y:S05]  /*a010*/  @!P6 BRA `(.L_x_79) ;  /* 0x000000000078e947 */ /* 0x000fea0003800000 */
[----:B--2---:R-:W2:Y:S02]  /*a020*/  LDL.LU R0, [R1+0x10] ;  /* 0x0000100001007983 */ /* 0x004ea40000300800 */
[----:B--2---:R-:W-:-:S04]  /*a030*/  LOP3.LUT R0, R0, 0x2, RZ, 0xfc, !PT ;  /* 0x0000000200007812 */ /* 0x004fc800078efcff */
[----:B------:R-:W-:-:S13]  /*a040*/  ISETP.NE.AND P2, PT, R0, 0x3, PT ;  /* 0x000000030000780c */ /* 0x000fda0003f45270 */
[----:B------:R-:W-:Y:S05]  /*a050*/  @!P2 BRA `(.L_x_81) ;  /* 0x000000000004a947 */ /* 0x000fea0003800000 */
[----:B------:R-:W-:Y:S01]  /*a060*/  BPT.TRAP 0x1 ;  /* 0x000000040000795c */ /* 0x000fe20000300000 */
.L_x_81:
[----:B------:R-:W-:Y:S01]  /*a070*/  VIADD R3, R8, 0x30840 ;  /* 0x0003084008037836 */ /* 0x000fe20000000000 */
[----:B------:R-:W-:Y:S01]  /*a080*/  SHF.L.U32 R4, R17, 0x1f, RZ ;  /* 0x0000001f11047819 */ /* 0x000fe200000006ff */
[C---:B------:R-:W-:Y:S02]  /*a090*/  VIADD R0, R16.reuse, 0x1 ;  /* 0x0000000110007836 */ /* 0x040fe40000000000 */
[----:B------:R-:W-:-:S03]  /*a0a0*/  IMAD R5, R16, 0x8, R3 ;  /* 0x0000000810057824 */ /* 0x000fc600078e0203 */
[C---:B------:R-:W-:Y:S01]  /*a0b0*/  ISETP.NE.AND P1, PT, R0.reuse, 0x2, PT ;  /* 0x000000020000780c */ /* 0x040fe20003f25270 */
[----:B------:R-:W2:Y:S03]  /*a0c0*/  SYNCS.PHASECHK.TRANS64.TRYWAIT P0, [R5+URZ], R4 ;  /* 0x00000004050075a7 */ /* 0x000ea6000800017f */
[----:B------:R-:W-:Y:S02]  /*a0d0*/  SEL R2, RZ, 0x1, P1 ;  /* 0x00000001ff027807 */ /* 0x000fe40000800000 */
[----:B------:R-:W-:Y:S02]  /*a0e0*/  SEL R6, R0, RZ, P1 ;  /* 0x000000ff00067207 */ /* 0x000fe40000800000 */
[----:B------:R-:W-:-:S03]  /*a0f0*/  LOP3.LUT R0, R17, R2, RZ, 0x3c, !PT ;  /* 0x0000000211007212 */ /* 0x000fc600078e3cff */
[----:B------:R-:W-:Y:S01]  /*a100*/  IMAD R3, R6, 0x8, R3 ;  /* 0x0000000806037824 */ /* 0x000fe200078e0203 */
[----:B------:R-:W-:Y:S01]  /*a110*/  SHF.L.U32 R0, R0, 0x1f, RZ ;  /* 0x0000001f00007819 */ /* 0x000fe200000006ff */
[----:B--2---:R-:W-:Y:S06]  /*a120*/  @!P0 BRA `(.L_x_82) ;  /* 0x0000000800208947 */ /* 0x004fec0003800000 */
.L_x_110:
[----:B------:R-:W3:Y:S02]  /*a130*/  SYNCS.PHASECHK.TRANS64.TRYWAIT P0, [R3+URZ], R0 ;  /* 0x00000000030075a7 */ /* 0x000ee4000800017f */
[----:B---3--:R-:W-:Y:S05]  /*a140*/  @!P0 BRA `(.L_x_83) ;  /* 0x00000008002c8947 */ /* 0x008fea0003800000 */
.L_x_111:
[----:B------:R-:W-:Y:S05]  /*a150*/  @!P2 BRA `(.L_x_84) ;  /* 0x000000000004a947 */ /* 0x000fea0003800000 */
[----:B------:R-:W-:Y:S01]  /*a160*/  BPT.TRAP 0x1 ;  /* 0x000000040000795c */ /* 0x000fe20000300000 */
.L_x_84:
[----:B---3--:R-:W-:-:S04]  /*a170*/  VIADD R3, R8, 0x30860 ;  /* 0x0003086008037836 */ /* 0x008fc80000000000 */
[----:B--2---:R-:W-:-:S04]  /*a180*/  IMAD R5, R16, 0x8, R3 ;  /* 0x0000000810057824 */ /* 0x004fc800078e0203 */
[----:B------:R-:W2:Y:S02]  /*a190*/  SYNCS.PHASECHK.TRANS64.TRYWAIT P0, [R5+URZ], R4 ;  /* 0x00000004050075a7 */ /* 0x000ea4000800017f */
[----:B--2---:R-:W-:Y:S05]  /*a1a0*/  @!P0 BRA `(.L_x_85) ;  /* 0x0000000800288947 */ /* 0x004fea0003800000 */
.L_x_112:
[----:B------:R-:W-:-:S07]  /*a1b0*/  IMAD R3, R6, 0x8, R3 ;  /* 0x0000000806037824 */ /* 0x000fce00078e0203 */
.L_x_86:
[----:B---3--:R3:W4:Y:S02]  /*a1c0*/  SYNCS.PHASECHK.TRANS64.TRYWAIT P0, [R3+URZ], R0 ;  /* 0x00000000030075a7 */ /* 0x008724000800017f */
[----:B----4-:R-:W-:Y:S05]  /*a1d0*/  @!P0 NANOSLEEP.SYNCS 0x989680 ;  /* 0x009896800000895d */ /* 0x010fea0003900000 */
[----:B------:R-:W4:Y:S02]  /*a1e0*/  @!P0 SYNCS.PHASECHK.TRANS64 P0, [R3+URZ], R0 ;  /* 0x00000000030085a7 */ /* 0x000f24000800007f */
[----:B----4-:R-:W-:Y:S05]  /*a1f0*/  @!P0 BRA `(.L_x_86) ;  /* 0xfffffffc00f08947 */ /* 0x010fea000383ffff */
.L_x_79:
[----:B------:R-:W-:Y:S05]  /*a200*/  BSYNC B0 ;  /* 0x0000000000007941 */ /* 0x000fea0003800000 */
.L_x_78:
[----:B------:R-:W-:Y:S05]  /*a210*/  EXIT ;  /* 0x000000000000794d */ /* 0x000fea0003800000 */
.L_x_10:
[----:B-1----:R-:W-:-:S04]  /*a220*/  IMAD.U32 R3, RZ, RZ, UR40 ;  /* 0x00000028ff037e24 */ /* 0x002fc8000f8e00ff */
[----:B------:R1:W2:Y:S03]  /*a230*/  SYNCS.PHASECHK.TRANS64.TRYWAIT P1, [R3+URZ+0x30800], R0 ;  /* 0x03080000030075a7 */ /* 0x0002a6000802017f */
[----:B--2---:R-:W-:Y:S05]  /*a240*/  @!P1 NANOSLEEP.SYNCS 0x989680 ;  /* 0x009896800000995d */ /* 0x004fea0003900000 */
[----:B------:R-:W2:Y:S02]  /*a250*/  @!P1 SYNCS.PHASECHK.TRANS64 P1, [R3+URZ+0x30800], R0 ;  /* 0x03080000030095a7 */ /* 0x000ea4000802007f */
[----:B--2---:R-:W-:Y:S05]  /*a260*/  @!P1 BRA `(.L_x_10) ;  /* 0xfffffffc00ec9947 */ /* 0x004fea000383ffff */
[----:B------:R-:W-:Y:S05]  /*a270*/  BRA `(.L_x_87) ;  /* 0xffffff70001c7947 */ /* 0x000fea000383ffff */
.L_x_14:
[----:B--2---:R2:W3:Y:S02]  /*a280*/  SYNCS.PHASECHK.TRANS64.TRYWAIT P2, [R4+URZ+0x30830], R3 ;  /* 0x03083003040075a7 */ /* 0x0044e4000804017f */
[----:B---3--:R-:W-:Y:S05]  /*a290*/  @!P2 NANOSLEEP.SYNCS 0x989680 ;  /* 0x009896800000a95d */ /* 0x008fea0003900000 */
[----:B------:R-:W3:Y:S02]  /*a2a0*/  @!P2 SYNCS.PHASECHK.TRANS64 P2, [R4+URZ+0x30830], R3 ;  /* 0x030830030400a5a7 */ /* 0x000ee4000804007f */
[----:B---3--:R-:W-:Y:S05]  /*a2b0*/  @!P2 BRA `(.L_x_14) ;  /* 0xfffffffc00f0a947 */ /* 0x008fea000383ffff */
[----:B------:R-:W-:Y:S05]  /*a2c0*/  BRA `(.L_x_13) ;  /* 0xffffff7000507947 */ /* 0x000fea000383ffff */
.L_x_19:
[----:B---3--:R-:W-:-:S04]  /*a2d0*/  IMAD.U32 R3, RZ, RZ, UR7 ;  /* 0x00000007ff037e24 */ /* 0x008fc8000f8e00ff */
[----:B------:R3:W4:Y:S03]  /*a2e0*/  SYNCS.PHASECHK.TRANS64.TRYWAIT P2, [R3+URZ+0x30830], R0 ;  /* 0x03083000030075a7 */ /* 0x000726000804017f */
[----:B----4-:R-:W-:Y:S05]  /*a2f0*/  @!P2 NANOSLEEP.SYNCS 0x989680 ;  /* 0x009896800000a95d */ /* 0x010fea0003900000 */
[----:B------:R-:W4:Y:S02]  /*a300*/  @!P2 SYNCS.PHASECHK.TRANS64 P2, [R3+URZ+0x30830], R0 ;  /* 0x030830000300a5a7 */ /* 0x000f24000804007f */
[----:B----4-:R-:W-:Y:S05]  /*a310*/  @!P2 BRA `(.L_x_19) ;  /* 0xfffffffc00eca947 */ /* 0x010fea000383ffff */
[----:B------:R-:W-:Y:S05]  /*a320*/  BRA `(.L_x_16) ;  /* 0xffffff9c00a47947 */ /* 0x000fea000383ffff */
.L_x_23:
[----:B--2---:R-:W-:-:S04]  /*a330*/  IMAD.U32 R3, RZ, RZ, UR7 ;  /* 0x00000007ff037e24 */ /* 0x004fc8000f8e00ff */
[----:B------:R2:W3:Y:S03]  /*a340*/  SYNCS.PHASECHK.TRANS64.TRYWAIT P2, [R3+URZ+0x30850], R0 ;  /* 0x03085000030075a7 */ /* 0x0004e6000804017f */
[----:B---3--:R-:W-:Y:S05]  /*a350*/  @!P2 NANOSLEEP.SYNCS 0x989680 ;  /* 0x009896800000a95d */ /* 0x008fea0003900000 */
[----:B------:R-:W3:Y:S02]  /*a360*/  @!P2 SYNCS.PHASECHK.TRANS64 P2, [R3+URZ+0x30850], R0 ;  /* 0x030850000300a5a7 */ /* 0x000ee4000804007f */
[----:B---3--:R-:W-:Y:S05]  /*a370*/  @!P2 BRA `(.L_x_23) ;  /* 0xfffffffc00eca947 */ /* 0x008fea000383ffff */
[----:B------:R-:W-:Y:S05]  /*a380*/  BRA `(.L_x_20) ;  /* 0xffffffa000247947 */ /* 0x000fea000383ffff */
.L_x_28:
[----:B----4-:R-:W-:-:S04]  /*a390*/  IMAD.U32 R7, RZ, RZ, UR12 ;  /* 0x0000000cff077e24 */ /* 0x010fc8000f8e00ff */
[----:B------:R4:W1:Y:S03]  /*a3a0*/  SYNCS.PHASECHK.TRANS64.TRYWAIT P0, [R7+URZ+0x30850], R4 ;  /* 0x03085004070075a7 */ /* 0x000866000800017f */
[----:B-1----:R-:W-:Y:S05]  /*a3b0*/  @!P0 NANOSLEEP.SYNCS 0x989680 ;  /* 0x009896800000895d */ /* 0x002fea0003900000 */
[----:B------:R-:W1:Y:S02]  /*a3c0*/  @!P0 SYNCS.PHASECHK.TRANS64 P0, [R7+URZ+0x30850], R4 ;  /* 0x03085004070085a7 */ /* 0x000e64000800007f */
[----:B-1----:R-:W-:Y:S05]  /*a3d0*/  @!P0 BRA `(.L_x_28) ;  /* 0xfffffffc00ec8947 */ /* 0x002fea000383ffff */
[----:B------:R-:W-:Y:S05]  /*a3e0*/  BRA `(.L_x_27) ;  /* 0xffffffc400dc7947 */ /* 0x000fea000383ffff */
.L_x_37:
[----:B------:R-:W1:Y:S01]  /*a3f0*/  S2R R4, SR_TID.X ;  /* 0x0000000000047919 */ /* 0x000e620000002100 */
[----:B------:R-:W-:Y:S01]  /*a400*/  BSSY B0, `(.L_x_88) ;  /* 0x000000a000007945 */ /* 0x000fe20003800000 */
[----:B------:R-:W-:Y:S02]  /*a410*/  IMAD.MOV.U32 R12, RZ, RZ, RZ ;  /* 0x000000ffff0c7224 */ /* 0x000fe400078e00ff */
[----:B------:R-:W-:Y:S02]  /*a420*/  IMAD.MOV.U32 R11, RZ, RZ, 0x1f ;  /* 0x0000001fff0b7424 */ /* 0x000fe400078e00ff */
[----:B------:R-:W-:Y:S01]  /*a430*/  IMAD.MOV.U32 R15, RZ, RZ, -0x1 ;  /* 0xffffffffff0f7424 */ /* 0x000fe200078e00ff */
[----:B-1----:R-:W-:-:S04]  /*a440*/  SHF.R.U32.HI R4, RZ, 0x5, R4 ;  /* 0x00000005ff047819 */ /* 0x002fc80000011604 */
[----:B------:R-:W-:-:S05]  /*a450*/  LOP3.LUT R4, R4, 0x3, RZ, 0xc0, !PT ;  /* 0x0000000304047812 */ /* 0x000fca00078ec0ff */
[----:B------:R-:W-:-:S07]  /*a460*/  IMAD.MOV.U32 R13, RZ, RZ, R4 ;  /* 0x000000ffff0d7224 */ /* 0x000fce00078e0004 */
[----:B------:R-:W-:Y:S05]  /*a470*/  WARPSYNC.COLLECTIVE R15, `(.L_x_89) ;  /* 0x000000000f087348 */ /* 0x000fea0003c00000 */
[----:B------:R1:W2:Y:S02]  /*a480*/  SHFL.IDX P6, R14, R13, R12, R11 ;  /* 0x0000000c0d0e7389 */ /* 0x0002a400000c000b */
[----:B-12---:R-:W-:Y:S01]  /*a490*/  ENDCOLLECTIVE ;  /* 0x000000000000791b */ /* 0x006fe20003800000 */
.L_x_89:
[----:B------:R-:W-:Y:S05]  /*a4a0*/  BSYNC B0 ;  /* 0x0000000000007941 */ /* 0x000fea0003800000 */
.L_x_88:
[----:B------:R-:W-:Y:S05]  /*a4b0*/  BRA `(.L_x_90) ;  /* 0xffffffe000387947 */ /* 0x000fea000383ffff */
.L_x_38:
[----:B------:R-:W-:Y:S01]  /*a4c0*/  BSSY B0, `(.L_x_91) ;  /* 0x0000006000007945 */ /* 0x000fe20003800000 */
[----:B------:R-:W-:-:S07]  /*a4d0*/  IMAD.MOV.U32 R15, RZ, RZ, -0x1 ;  /* 0xffffffffff0f7424 */ /* 0x000fce00078e00ff */
[----:B------:R-:W-:Y:S05]  /*a4e0*/  WARPSYNC.COLLECTIVE R15, `(.L_x_92) ;  /* 0x000000000f0c7348 */ /* 0x000fea0003c00000 */
[----:B------:R-:W-:Y:S02]  /*a4f0*/  ELECT P6, UR62, PT ;  /* 0x00000000003e782f */ /* 0x000fe400038c0000 */
[----:B------:R-:W-:Y:S01]  /*a500*/  MOV R14, UR62 ;  /* 0x0000003e000e7c02 */ /* 0x000fe20008000f00 */
[----:B------:R-:W-:Y:S10]  /*a510*/  ENDCOLLECTIVE ;  /* 0x000000000000791b */ /* 0x000ff40003800000 */
.L_x_92:
[----:B------:R-:W-:Y:S05]  /*a520*/  BSYNC B0 ;  /* 0x0000000000007941 */ /* 0x000fea0003800000 */
.L_x_91:
[----:B------:R-:W-:Y:S05]  /*a530*/  BRA `(.L_x_93) ;  /* 0xffffffe0002c7947 */ /* 0x000fea000383ffff */
.L_x_41:
[----:B--2---:R2:W3:Y:S02]  /*a540*/  SYNCS.PHASECHK.TRANS64.TRYWAIT P1, [R5+URZ+0x30840], R4 ;  /* 0x03084004050075a7 */ /* 0x0044e4000802017f */
[----:B---3--:R-:W-:Y:S05]  /*a550*/  @!P1 NANOSLEEP.SYNCS 0x989680 ;  /* 0x009896800000995d */ /* 0x008fea0003900000 */
[----:B------:R-:W3:Y:S02]  /*a560*/  @!P1 SYNCS.PHASECHK.TRANS64 P1, [R5+URZ+0x30840], R4 ;  /* 0x03084004050095a7 */ /* 0x000ee4000802007f */
[----:B---3--:R-:W-:Y:S05]  /*a570*/  @!P1 BRA `(.L_x_41) ;  /* 0xfffffffc00f09947 */ /* 0x008fea000383ffff */
[----:B------:R-:W-:Y:S05]  /*a580*/  BRA `(.L_x_94) ;  /* 0xffffffe0008c7947 */ /* 0x000fea000383ffff */
.L_x_44:
[----:B--2---:R2:W3:Y:S02]  /*a590*/  SYNCS.PHASECHK.TRANS64.TRYWAIT P1, [R19+URZ+0x30820], R4 ;  /* 0x03082004130075a7 */ /* 0x0044e4000802017f */
[----:B---3--:R-:W-:Y:S05]  /*a5a0*/  @!P1 NANOSLEEP.SYNCS 0x989680 ;  /* 0x009896800000995d */ /* 0x008fea0003900000 */
[----:B------:R-:W3:Y:S02]  /*a5b0*/  @!P1 SYNCS.PHASECHK.TRANS64 P1, [R19+URZ+0x30820], R4 ;  /* 0x03082004130095a7 */ /* 0x000ee4000802007f */
[----:B---3--:R-:W-:Y:S05]  /*a5c0*/  @!P1 BRA `(.L_x_44) ;  /* 0xfffffffc00f09947 */ /* 0x008fea000383ffff */
[----:B------:R-:W-:Y:S05]  /*a5d0*/  BRA `(.L_x_95) ;  /* 0xffffffe4002c7947 */ /* 0x000fea000383ffff */
.L_x_50:
[----:B-1----:R1:W2:Y:S02]  /*a5e0*/  SYNCS.PHASECHK.TRANS64.TRYWAIT P2, [R3+URZ+0x30840], R2 ;  /* 0x03084002030075a7 */ /* 0x0022a4000804017f */
[----:B--2---:R-:W-:Y:S05]  /*a5f0*/  @!P2 NANOSLEEP.SYNCS 0x989680 ;  /* 0x009896800000a95d */ /* 0x004fea0003900000 */
[----:B------:R-:W2:Y:S02]  /*a600*/  @!P2 SYNCS.PHASECHK.TRANS64 P2, [R3+URZ+0x30840], R2 ;  /* 0x030840020300a5a7 */ /* 0x000ea4000804007f */
[----:B--2---:R-:W-:Y:S05]  /*a610*/  @!P2 BRA `(.L_x_50) ;  /* 0xfffffffc00f0a947 */ /* 0x004fea000383ffff */
[----:B------:R-:W-:Y:S05]  /*a620*/  BRA `(.L_x_96) ;  /* 0xffffffe400c47947 */ /* 0x000fea000383ffff */
.L_x_52:
[----:B-1----:R1:W2:Y:S02]  /*a630*/  SYNCS.PHASECHK.TRANS64.TRYWAIT P2, [R2+URZ+0x60], R5 ;  /* 0x00006005020075a7 */ /* 0x0022a4000804017f */
[----:B--2---:R-:W-:Y:S05]  /*a640*/  @!P2 NANOSLEEP.SYNCS 0x989680 ;  /* 0x009896800000a95d */ /* 0x004fea0003900000 */
[----:B------:R-:W2:Y:S02]  /*a650*/  @!P2 SYNCS.PHASECHK.TRANS64 P2, [R2+URZ+0x60], R5 ;  /* 0x000060050200a5a7 */ /* 0x000ea4000804007f */
[----:B--2---:R-:W-:Y:S05]  /*a660*/  @!P2 BRA `(.L_x_52) ;  /* 0xfffffffc00f0a947 */ /* 0x004fea000383ffff */
[----:B------:R-:W-:Y:S05]  /*a670*/  BRA `(.L_x_97) ;  /* 0xffffffe800187947 */ /* 0x000fea000383ffff */
.L_x_58:
[----:B-1----:R1:W2:Y:S02]  /*a680*/  SYNCS.PHASECHK.TRANS64.TRYWAIT P2, [R3+URZ+0x30840], R2 ;  /* 0x03084002030075a7 */ /* 0x0022a4000804017f */
[----:B--2---:R-:W-:Y:S05]  /*a690*/  @!P2 NANOSLEEP.SYNCS 0x989680 ;  /* 0x009896800000a95d */ /* 0x004fea0003900000 */
[----:B------:R-:W2:Y:S02]  /*a6a0*/  @!P2 SYNCS.PHASECHK.TRANS64 P2, [R3+URZ+0x30840], R2 ;  /* 0x030840020300a5a7 */ /* 0x000ea4000804007f */
[----:B--2---:R-:W-:Y:S05]  /*a6b0*/  @!P2 BRA `(.L_x_58) ;  /* 0xfffffffc00f0a947 */ /* 0x004fea000383ffff */
[----:B------:R-:W-:Y:S05]  /*a6c0*/  BRA `(.L_x_98) ;  /* 0xffffffec001c7947 */ /* 0x000fea000383ffff */
.L_x_60:
[----:B-1----:R1:W2:Y:S02]  /*a6d0*/  SYNCS.PHASECHK.TRANS64.TRYWAIT P2, [R2+URZ+0x60], R17 ;  /* 0x00006011020075a7 */ /* 0x0022a4000804017f */
[----:B--2---:R-:W-:Y:S05]  /*a6e0*/  @!P2 NANOSLEEP.SYNCS 0x989680 ;  /* 0x009896800000a95d */ /* 0x004fea0003900000 */
[----:B------:R-:W2:Y:S02]  /*a6f0*/  @!P2 SYNCS.PHASECHK.TRANS64 P2, [R2+URZ+0x60], R17 ;  /* 0x000060110200a5a7 */ /* 0x000ea4000804007f */
[----:B--2---:R-:W-:Y:S05]  /*a700*/  @!P2 BRA `(.L_x_60) ;  /* 0xfffffffc00f0a947 */ /* 0x004fea000383ffff */
[----:B------:R-:W-:Y:S05]  /*a710*/  BRA `(.L_x_99) ;  /* 0xffffffec00707947 */ /* 0x000fea000383ffff */
.L_x_65:
[----:B-1----:R1:W2:Y:S02]  /*a720*/  SYNCS.PHASECHK.TRANS64.TRYWAIT P2, [R2+URZ+0x30840], R3 ;  /* 0x03084003020075a7 */ /* 0x0022a4000804017f */
[----:B--2---:R-:W-:Y:S05]  /*a730*/  @!P2 NANOSLEEP.SYNCS 0x989680 ;  /* 0x009896800000a95d */ /* 0x004fea0003900000 */
[----:B------:R-:W2:Y:S02]  /*a740*/  @!P2 SYNCS.PHASECHK.TRANS64 P2, [R2+URZ+0x30840], R3 ;  /* 0x030840030200a5a7 */ /* 0x000ea4000804007f */
[----:B--2---:R-:W-:Y:S05]  /*a750*/  @!P2 BRA `(.L_x_65) ;  /* 0xfffffffc00f0a947 */ /* 0x004fea000383ffff */
[----:B------:R-:W-:Y:S05]  /*a760*/  BRA `(.L_x_100) ;  /* 0xfffffff0004c7947 */ /* 0x000fea000383ffff */
.L_x_67:
[----:B-1----:R1:W2:Y:S02]  /*a770*/  SYNCS.PHASECHK.TRANS64.TRYWAIT P2, [R2+URZ+0x60], R11 ;  /* 0x0000600b020075a7 */ /* 0x0022a4000804017f */
[----:B--2---:R-:W-:Y:S05]  /*a780*/  @!P2 NANOSLEEP.SYNCS 0x989680 ;  /* 0x009896800000a95d */ /* 0x004fea0003900000 */
[----:B------:R-:W2:Y:S02]  /*a790*/  @!P2 SYNCS.PHASECHK.TRANS64 P2, [R2+URZ+0x60], R11 ;  /* 0x0000600b0200a5a7 */ /* 0x000ea4000804007f */
[----:B--2---:R-:W-:Y:S05]  /*a7a0*/  @!P2 BRA `(.L_x_67) ;  /* 0xfffffffc00f0a947 */ /* 0x004fea000383ffff */
[----:B------:R-:W-:Y:S05]  /*a7b0*/  BRA `(.L_x_101) ;  /* 0xfffffff000a47947 */ /* 0x000fea000383ffff */
.L_x_72:
[----:B-1----:R1:W2:Y:S02]  /*a7c0*/  SYNCS.PHASECHK.TRANS64.TRYWAIT P0, [R3+URZ+0x30860], R2 ;  /* 0x03086002030075a7 */ /* 0x0022a4000800017f */
[----:B--2---:R-:W-:Y:S05]  /*a7d0*/  @!P0 NANOSLEEP.SYNCS 0x989680 ;  /* 0x009896800000895d */ /* 0x004fea0003900000 */
[----:B------:R-:W2:Y:S02]  /*a7e0*/  @!P0 SYNCS.PHASECHK.TRANS64 P0, [R3+URZ+0x30860], R2 ;  /* 0x03086002030085a7 */ /* 0x000ea4000800007f */
[----:B--2---:R-:W-:Y:S05]  /*a7f0*/  @!P0 BRA `(.L_x_72) ;  /* 0xfffffffc00f08947 */ /* 0x004fea000383ffff */
[----:B------:R-:W-:Y:S05]  /*a800*/  BRA `(.L_x_102) ;  /* 0xfffffff400287947 */ /* 0x000fea000383ffff */
.L_x_76:
[----:B-1----:R1:W2:Y:S02]  /*a810*/  SYNCS.PHASECHK.TRANS64.TRYWAIT P0, [R8+URZ+0x30820], R29 ;  /* 0x0308201d080075a7 */ /* 0x0022a4000800017f */
[----:B--2---:R-:W-:Y:S05]  /*a820*/  @!P0 NANOSLEEP.SYNCS 0x989680 ;  /* 0x009896800000895d */ /* 0x004fea0003900000 */
[----:B------:R-:W2:Y:S02]  /*a830*/  @!P0 SYNCS.PHASECHK.TRANS64 P0, [R8+URZ+0x30820], R29 ;  /* 0x0308201d080085a7 */ /* 0x000ea4000800007f */
[----:B--2---:R-:W-:Y:S05]  /*a840*/  @!P0 BRA `(.L_x_76) ;  /* 0xfffffffc00f08947 */ /* 0x004fea000383ffff */
[----:B------:R-:W-:Y:S05]  /*a850*/  BRA `(.L_x_103) ;  /* 0xfffffff400b87947 */ /* 0x000fea000383ffff */
.L_x_77:
[----:B------:R-:W2:Y:S01]  /*a860*/  S2R R0, SR_TID.X ;  /* 0x0000000000007919 */ /* 0x000ea20000002100 */
[----:B------:R-:W-:Y:S01]  /*a870*/  BSSY B0, `(.L_x_104) ;  /* 0x000000a000007945 */ /* 0x000fe20003800000 */
[----:B------:R-:W-:Y:S02]  /*a880*/  IMAD.MOV.U32 R12, RZ, RZ, RZ ;  /* 0x000000ffff0c7224 */ /* 0x000fe400078e00ff */
[----:B------:R-:W-:Y:S02]  /*a890*/  IMAD.MOV.U32 R11, RZ, RZ, 0x1f ;  /* 0x0000001fff0b7424 */ /* 0x000fe400078e00ff */
[----:B------:R-:W-:Y:S01]  /*a8a0*/  IMAD.MOV.U32 R15, RZ, RZ, -0x1 ;  /* 0xffffffffff0f7424 */ /* 0x000fe200078e00ff */
[----:B--2---:R-:W-:-:S04]  /*a8b0*/  SHF.R.U32.HI R0, RZ, 0x5, R0 ;  /* 0x00000005ff007819 */ /* 0x004fc80000011600 */
[----:B------:R-:W-:-:S05]  /*a8c0*/  LOP3.LUT R0, R0, 0x3, RZ, 0xc0, !PT ;  /* 0x0000000300007812 */ /* 0x000fca00078ec0ff */
[----:B------:R-:W-:-:S07]  /*a8d0*/  IMAD.MOV.U32 R13, RZ, RZ, R0 ;  /* 0x000000ffff0d7224 */ /* 0x000fce00078e0000 */
[----:B-1----:R-:W-:Y:S05]  /*a8e0*/  WARPSYNC.COLLECTIVE R15, `(.L_x_105) ;  /* 0x000000000f087348 */ /* 0x002fea0003c00000 */
[----:B------:R2:W3:Y:S02]  /*a8f0*/  SHFL.IDX P6, R14, R13, R12, R11 ;  /* 0x0000000c0d0e7389 */ /* 0x0004e400000c000b */
[----:B-123--:R-:W-:Y:S01]  /*a900*/  ENDCOLLECTIVE ;  /* 0x000000000000791b */ /* 0x00efe20003800000 */
.L_x_105:
[----:B------:R-:W-:Y:S05]  /*a910*/  BSYNC B0 ;  /* 0x0000000000007941 */ /* 0x000fea0003800000 */
.L_x_104:
[----:B------:R-:W-:Y:S05]  /*a920*/  BRA `(.L_x_106) ;  /* 0xfffffff400a07947 */ /* 0x000fea000383ffff */
.L_x_80:
[----:B------:R-:W-:Y:S01]  /*a930*/  BSSY B1, `(.L_x_107) ;  /* 0x0000006000017945 */ /* 0x000fe20003800000 */
[----:B------:R-:W-:-:S07]  /*a940*/  IMAD.MOV.U32 R15, RZ, RZ, -0x1 ;  /* 0xffffffffff0f7424 */ /* 0x000fce00078e00ff */
[----:B-12---:R-:W-:Y:S05]  /*a950*/  WARPSYNC.COLLECTIVE R15, `(.L_x_108) ;  /* 0x000000000f0c7348 */ /* 0x006fea0003c00000 */
[----:B------:R-:W-:Y:S02]  /*a960*/  ELECT P6, UR62, PT ;  /* 0x00000000003e782f */ /* 0x000fe400038c0000 */
[----:B------:R-:W-:Y:S01]  /*a970*/  MOV R14, UR62 ;  /* 0x0000003e000e7c02 */ /* 0x000fe20008000f00 */
[----:B-12---:R-:W-:Y:S10]  /*a980*/  ENDCOLLECTIVE ;  /* 0x000000000000791b */ /* 0x006ff40003800000 */
.L_x_108:
[----:B------:R-:W-:Y:S05]  /*a990*/  BSYNC B1 ;  /* 0x0000000000017941 */ /* 0x000fea0003800000 */
.L_x_107:
[----:B------:R-:W-:Y:S05]  /*a9a0*/  BRA `(.L_x_109) ;  /* 0xfffffff400987947 */ /* 0x000fea000383ffff */
.L_x_82:
[----:B--2---:R2:W3:Y:S02]  /*a9b0*/  SYNCS.PHASECHK.TRANS64.TRYWAIT P0, [R5+URZ], R4 ;  /* 0x00000004050075a7 */ /* 0x0044e4000800017f */
[----:B---3--:R-:W-:Y:S05]  /*a9c0*/  @!P0 NANOSLEEP.SYNCS 0x989680 ;  /* 0x009896800000895d */ /* 0x008fea0003900000 */
[----:B------:R-:W3:Y:S02]  /*a9d0*/  @!P0 SYNCS.PHASECHK.TRANS64 P0, [R5+URZ], R4 ;  /* 0x00000004050085a7 */ /* 0x000ee4000800007f */
[----:B---3--:R-:W-:Y:S05]  /*a9e0*/  @!P0 BRA `(.L_x_82) ;  /* 0xfffffffc00f08947 */ /* 0x008fea000383ffff */
[----:B------:R-:W-:Y:S05]  /*a9f0*/  BRA `(.L_x_110) ;  /* 0xfffffff400cc7947 */ /* 0x000fea000383ffff */
.L_x_83:
[----:B---3--:R3:W4:Y:S02]  /*aa00*/  SYNCS.PHASECHK.TRANS64.TRYWAIT P0, [R3+URZ], R0 ;  /* 0x00000000030075a7 */ /* 0x008724000800017f */
[----:B----4-:R-:W-:Y:S05]  /*aa10*/  @!P0 NANOSLEEP.SYNCS 0x989680 ;  /* 0x009896800000895d */ /* 0x010fea0003900000 */
[----:B------:R-:W4:Y:S02]  /*aa20*/  @!P0 SYNCS.PHASECHK.TRANS64 P0, [R3+URZ], R0 ;  /* 0x00000000030085a7 */ /* 0x000f24000800007f */
[----:B----4-:R-:W-:Y:S05]  /*aa30*/  @!P0 BRA `(.L_x_83) ;  /* 0xfffffffc00f08947 */ /* 0x010fea000383ffff */
[----:B------:R-:W-:Y:S05]  /*aa40*/  BRA `(.L_x_111) ;  /* 0xfffffff400c07947 */ /* 0x000fea000383ffff */
.L_x_85:
[----:B--2---:R2:W3:Y:S02]  /*aa50*/  SYNCS.PHASECHK.TRANS64.TRYWAIT P0, [R5+URZ], R4 ;  /* 0x00000004050075a7 */ /* 0x0044e4000800017f */
[----:B---3--:R-:W-:Y:S05]  /*aa60*/  @!P0 NANOSLEEP.SYNCS 0x989680 ;  /* 0x009896800000895d */ /* 0x008fea0003900000 */
[----:B------:R-:W3:Y:S02]  /*aa70*/  @!P0 SYNCS.PHASECHK.TRANS64 P0, [R5+URZ], R4 ;  /* 0x00000004050085a7 */ /* 0x000ee4000800007f */
[----:B---3--:R-:W-:Y:S05]  /*aa80*/  @!P0 BRA `(.L_x_85) ;  /* 0xfffffffc00f08947 */ /* 0x008fea000383ffff */
[----:B------:R-:W-:Y:S05]  /*aa90*/  BRA `(.L_x_112) ;  /* 0xfffffff400c47947 */ /* 0x000fea000383ffff */
.L_x_113:
[----:B------:R-:W-:-:S00]  /*aaa0*/  BRA `(.L_x_113) ;  /* 0xfffffffc00fc7947 */ /* 0x000fc0000383ffff */
[----:B------:R-:W-:-:S00]  /*aab0*/  NOP ;  /* 0x0000000000007918 */ /* 0x000fc00000000000 */
        /* <DEDUP_REMOVED lines=12> */
.L_x_2276:


//--------------------- .text._ZN7cutlass13device_kernelIN5flash11enable_sm90INS1_16FlashAttnFwdSm90INS1_25CollectiveMainloopFwdSm90ILi2EN4cute5tupleIJNS5_1CILi1EEES8_S8_EEENS6_IJNS7_ILi192EEESA_NS7_ILi64EEEEEELi64ENS_6half_tEfNS_4arch4Sm90ELb0ELb0ELb0ELb1ELb0ELb0ELb0ELb0ELb1ELb0ELb0ELb0EEENS1_21CollectiveEpilogueFwdINS6_IJSA_SB_SA_EEES9_SD_SF_Li384ELb1ELb0ELb0ELb0EEENS1_36VarlenDynamicPersistentTileSchedulerILi192ELi192ELi384ELi32ELb0ELb0ELb1ELb0ELb1ELb1EEEEEEEEEvNT_6ParamsE --------------------------
	.section	.text._ZN7cutlass13device_kernelIN5flash11enable_sm90INS1_16FlashAttnFwdSm90INS1_25CollectiveMainloopFwdSm90ILi2EN4cute5tupleIJNS5_1CILi1EEES8_S8_EEENS6_IJNS7_ILi192EEESA_NS7_ILi64EEEEEELi64ENS_6half_tEfNS_4arch4Sm90ELb0ELb0ELb0ELb1ELb0ELb0ELb0ELb0ELb1ELb0ELb0ELb0EEENS1_21CollectiveEpilogueFwdINS6_IJSA_SB_SA_EEES9_SD_SF_Li384ELb1ELb0ELb0ELb0EEENS1_36VarlenDynamicPersistentTileSchedulerILi192ELi192ELi384ELi32ELb0ELb0ELb1ELb0ELb1ELb1EEEEEEEEEvNT_6ParamsE,"ax",@progbits
	.align	128
.text._ZN7cutlass13device_kernelIN5flash11enable_sm90INS1_16FlashAttnFwdSm90INS1_25CollectiveMainloopFwdSm90ILi2EN4cute5tupleIJNS5_1CILi1EEES8_S8_EEENS6_IJNS7_ILi192EEESA_NS7_ILi64EEEEEELi64ENS_6half_tEfNS_4arch4Sm90ELb0ELb0ELb0ELb1ELb0ELb0ELb0ELb0ELb1ELb0ELb0ELb0EEENS1_21CollectiveEpilogueFwdINS6_IJSA_SB_SA_EEES9_SD_SF_Li384ELb1ELb0ELb0ELb0EEENS1_36VarlenDynamicPersistentTileSchedulerILi192ELi192ELi384ELi32ELb0ELb0ELb1ELb0ELb1ELb1EEEEEEEEEvNT_6ParamsE:
        .type           _ZN7cutlass13device_kernelIN5flash11enable_sm90INS1_16FlashAttnFwdSm90INS1_25CollectiveMainloopFwdSm90ILi2EN4cute5tupleIJNS5_1CILi1EEES8_S8_EEENS6_IJNS7_ILi192EEESA_NS7_ILi64EEEEEELi64ENS_6half_tEfNS_4arch4Sm90ELb0ELb0ELb0ELb1ELb0ELb0ELb0ELb0ELb1ELb0ELb0ELb0EEENS1_21CollectiveEpilogueFwdINS6_IJSA_SB_SA_EEES9_SD_SF_Li384ELb1ELb0ELb0ELb0EEENS1_36VarlenDynamicPersistentTileSchedulerILi192ELi192ELi384ELi32ELb0ELb0ELb1ELb0ELb1ELb1EEEEEEEEEvNT_6ParamsE,@function
        .size           _ZN7cutlass13device_kernelIN5flash11enable_sm90INS1_16FlashAttnFwdSm90INS1_25CollectiveMainloopFwdSm90ILi2EN4cute5tupleIJNS5_1CILi1EEES8_S8_EEENS6_IJNS7_ILi192EEESA_NS7_ILi64EEEEEELi64ENS_6half_tEfNS_4arch4Sm90ELb0ELb0ELb0ELb1ELb0ELb0ELb0ELb0ELb1ELb0ELb0ELb0EEENS1_21CollectiveEpilogueFwdINS6_IJSA_SB_SA_EEES9_SD_SF_Li384ELb1ELb0ELb0ELb0EEENS1_36VarlenDynamicPersistentTileSchedulerILi192ELi192ELi384ELi32ELb0ELb0ELb1ELb0ELb1ELb1EEEEEEEEEvNT_6ParamsE,(.L_x_2277 - _ZN7cutlass13device_kernelIN5flash11enable_sm90INS1_16FlashAttnFwdSm90INS1_25CollectiveMainloopFwdSm90ILi2EN4cute5tupleIJNS5_1CILi1EEES8_S8_EEENS6_IJNS7_ILi192EEESA_NS7_ILi64EEEEEELi64ENS_6half_tEfNS_4arch4Sm90ELb0ELb0ELb0ELb1ELb0ELb0ELb0ELb0ELb1ELb0ELb0ELb0EEENS1_21CollectiveEpilogueFwdINS6_IJSA_SB_SA_EEES9_SD_SF_Li384ELb1ELb0ELb0ELb0EEENS1_36VarlenDynamicPersistentTileSchedulerILi192ELi192ELi384ELi32ELb0ELb0ELb1ELb0ELb1ELb1EEEEEEEEEvNT_6ParamsE)
        .other          _ZN7cutlass13device_kernelIN5flash11enable_sm90INS1_16FlashAttnFwdSm90INS1_25CollectiveMainloopFwdSm90ILi2EN4cute5tupleIJNS5_1CILi1EEES8_S8_EEENS6_IJNS7_ILi192EEESA_NS7_ILi64EEEEEELi64ENS_6half_tEfNS_4arch4Sm90ELb0ELb0ELb0ELb1ELb0ELb0ELb0ELb0ELb1ELb0ELb0ELb0EEENS1_21CollectiveEpilogueFwdINS6_IJSA_SB_SA_EEES9_SD_SF_Li384ELb1ELb0ELb0ELb0EEENS1_36VarlenDynamicPersistentTileSchedulerILi192ELi192ELi384ELi32ELb0ELb0ELb1ELb0ELb1ELb1EEEEEEEEEvNT_6ParamsE,@"STO_CUDA_ENTRY STV_DEFAULT"
_ZN7cutlass13device_kernelIN5flash11enable_sm90INS1_16FlashAttnFwdSm90INS1_25CollectiveMainloopFwdSm90ILi2EN4cute5tupleIJNS5_1CILi1EEES8_S8_EEENS6_IJNS7_ILi192EEESA_NS7_ILi64EEEEEELi64ENS_6half_tEfNS_4arch4Sm90ELb0ELb0ELb0ELb1ELb0ELb0ELb0ELb0ELb1ELb0ELb0ELb0EEENS1_21CollectiveEpilogueFwdINS6_IJSA_SB_SA_EEES9_SD_SF_Li384ELb1ELb0ELb0ELb0EEENS1_36VarlenDynamicPersistentTileSchedulerILi192ELi192ELi384ELi32ELb0ELb0ELb1ELb0ELb1ELb1EEEEEEEEEvNT_6ParamsE:
[----:B------:R-:W0:Y:S02]  /*0000*/  LDC R1, c[0x0][0x28] ;  /* 0x00000a00ff017b82 */ /* 0x000e240000000800 */
[----:B0-----:R-:W-:Y:S01]  /*0010*/  VIADD R1, R1, 0xffffffe0 ;  /* 0xffffffe001017836 */ /* 0x001fe20000000000 */
[----:B------:R-:W0:Y:S01]  /*0020*/  S2R R3, SR_TID.X ;  /* 0x0000000000037919 */ /* 0x000e220000002100 */
[----:B------:R-:W-:Y:S01]  /*0030*/  ELECT P0, URZ, PT ;  /* 0x00000000003f782f */ /* 0x000fe20003800000 */
[----:B------:R-:W-:Y:S01]  /*0040*/  BSSY B0, `(.L_x_114) ;  /* 0x0000011000007945 */ /* 0x000fe20003800000 */
[--C-:B0-----:R-:W-:Y:S02]  /*0050*/  SHF.R.U32.HI R0, RZ, 0x5, R3.reuse ;  /* 0x00000005ff007819 */ /* 0x101fe40000011603 */
[----:B------:R-:W-:-:S03]  /*0060*/  SHF.R.U32.HI R3, RZ, 0x7, R3 ;  /* 0x00000007ff037819 */ /* 0x000fc60000011603 */
[----:B------:R-:W0:Y:S02]  /*0070*/  SHFL.IDX PT, R2, R0, RZ, 0x1f ;  /* 0x00001fff00027589 */ /* 0x000e2400000e0000 */
[----:B0-----:R-:W-:-:S13]  /*0080*/  ISETP.EQ.AND P0, PT, R2, RZ, P0 ;  /* 0x000000ff0200720c */ /* 0x001fda0000702270 */
[----:B------:R-:W-:Y:S05]  /*0090*/  @!P0 BRA `(.L_x_115) ;  /* 0x00000000002c8947 */ /* 0x000fea0003800000 */
[----:B------:R-:W-:Y:S02]  /*00a0*/  ULDC.64 UR4, c[0x0][0x198] ;  /* 0x0000660000047ab9 */ /* 0x000fe40000000a00 */
[----:B------:R-:W-:Y:S02]  /*00b0*/  UIADD3 UR6, UP0, UR4, 0x270, URZ ;  /* 0x0000027004067890 */ /* 0x000fe4000ff1e03f */
[----:B------:R-:W-:Y:S02]  /*00c0*/  UIADD3 UR8, UP1, UR4, 0x370, URZ ;  /* 0x0000037004087890 */ /* 0x000fe4000ff3e03f */
[----:B------:R-:W-:Y:S02]  /*00d0*/  UIADD3 UR4, UP2, UR4, 0x470, URZ ;  /* 0x0000047004047890 */ /* 0x000fe4000ff5e03f */
[----:B------:R-:W-:Y:S02]  /*00e0*/  UIADD3.X UR7, URZ, UR5, URZ, UP0, !UPT ;  /* 0x000000053f077290 */ /* 0x000fe400087fe43f */
[----:B------:R-:W-:-:S02]  /*00f0*/  UIADD3.X UR9, URZ, UR5, URZ, UP1, !UPT ;  /* 0x000000053f097290 */ /* 0x000fc40008ffe43f */
[----:B------:R-:W-:-:S05]  /*0100*/  UIADD3.X UR5, URZ, UR5, URZ, UP2, !UPT ;  /* 0x000000053f057290 */ /* 0x000fca00097fe43f */
[----:B------:R0:W-:Y:S02]  /*0110*/  UTMACCTL.PF [UR6] ;  /* 0x00000000060079b9 */ /* 0x0001e40008040000 */
[----:B------:R0:W-:Y:S02]  /*0120*/  UTMACCTL.PF [UR8] ;  /* 0x00000000080079b9 */ /* 0x0001e40008040000 */
[----:B------:R0:W-:Y:S02]  /*0130*/  UTMACCTL.PF [UR4] ;  /* 0x00000000040079b9 */ /* 0x0001e40008040000 */
[----:B0-----:R-:W-:Y:S01]  /*0140*/  NOP ;  /* 0x0000000000007918 */ /* 0x001fe20000000000 */
.L_x_115:
[----:B------:R-:W-:Y:S05]  /*0150*/  BSYNC B0 ;  /* 0x0000000000007941 */ /* 0x000fea0003800000 */
.L_x_114:
[----:B------:R-:W-:Y:S01]  /*0160*/  VOTEU.ANY UP0, P0 ;  /* 0x00000000003f7886 */ /* 0x000fe20000000100 */
[----:B------:R-:W0:Y:S01]  /*0170*/  SHFL.IDX PT, R3, R3, RZ, 0x1f ;  /* 0x00001fff03037589 */ /* 0x000e2200000e0000 */
[----:B------:R-:W-:Y:S01]  /*0180*/  UMOV UR4, 0x1 ;  /* 0x0000000100047882 */ /* 0x000fe20000000000 */
[----:B------:R-:W-:Y:S01]  /*0190*/  UMOV UR7, 0x180 ;  /* 0x0000018000077882 */ /* 0x000fe20000000000 */
[----:B------:R-:W-:Y:S01]  /*01a0*/  VOTEU.ANY UP1, P0 ;  /* 0x00000000003f7886 */ /* 0x000fe20000020100 */
[----:B------:R-:W1:Y:S01]  /*01b0*/  @UP0 S2UR UR8, SR_CgaCtaId ;  /* 0x00000000000809c3 */ /* 0x000e620000008800 */
[----:B------:R-:W2:Y:S01]  /*01c0*/  SHFL.IDX PT, R2, R0, RZ, 0x1f ;  /* 0x00001fff00027589 */ /* 0x000ea200000e0000 */
[----:B------:R-:W-:Y:S01]  /*01d0*/  @UP0 UMOV UR6, 0x400 ;  /* 0x0000040000060882 */ /* 0x000fe20000000000 */
[----:B------:R-:W-:-:S04]  /*01e0*/  @UP0 UIADD3 UR4, -UR4, 0x100000, URZ ;  /* 0x0010000004040890 */ /* 0x000fc8000fffe13f */
[----:B------:R-:W-:Y:S02]  /*01f0*/  @UP0 USHF.L.U32 UR5, UR4, 0xb, URZ ;  /* 0x0000000b04050899 */ /* 0x000fe4000800063f */
[----:B------:R-:W-:Y:S01]  /*0200*/  @UP0 USHF.L.U32 UR4, UR4, 0x1, URZ ;  /* 0x0000000104040899 */ /* 0x000fe2000800063f */
[----:B------:R-:W-:Y:S01]  /*0210*/  VOTEU.ANY UP2, P0 ;  /* 0x00000000003f7886 */ /* 0x000fe20000040100 */
[----:B0-----:R-:W-:Y:S01]  /*0220*/  R2UR UR9, R3 ;  /* 0x00000000030972ca */ /* 0x001fe200000e0000 */
[----:B-1----:R-:W-:Y:S01]  /*0230*/  @UP0 ULEA UR8, UR8, UR6, 0x18 ;  /* 0x0000000608080291 */ /* 0x002fe2000f8ec03f */
[----:B--2---:R-:W-:Y:S01]  /*0240*/  ISETP.NE.AND P1, PT, R2, RZ, PT ;  /* 0x000000ff0200720c */ /* 0x004fe20003f25270 */
[----:B------:R-:W-:-:S04]  /*0250*/  @UP0 UIADD3 UR6, -UR7, 0x100000, URZ ;  /* 0x0010000007060890 */ /* 0x000fc8000fffe13f */
[----:B------:R-:W-:Y:S02]  /*0260*/  @UP0 USHF.L.U32 UR7, UR6, 0xb, URZ ;  /* 0x0000000b06070899 */ /* 0x000fe4000800063f */
[----:B------:R-:W-:-:S04]  /*0270*/  @UP0 USHF.L.U32 UR6, UR6, 0x1, URZ ;  /* 0x0000000106060899 */ /* 0x000fc8000800063f */
[----:B------:R-:W-:Y:S01]  /*0280*/  UISETP.NE.AND UP0, UPT, UR9, URZ, UPT ;  /* 0x0000003f0900728c */ /* 0x000fe2000bf05270 */
[----:B------:R-:W0:Y:S02]  /*0290*/  FENCE.VIEW.ASYNC.S ;  /* 0x00000000000073c6 */ /* 0x000e240000000000 */
[----:B0-----:R0:W1:Y:S05]  /*02a0*/  @UP1 SYNCS.EXCH.64 URZ, [UR8+0x30800], UR4 ;  /* 0x03080004083f15b2 */ /* 0x00106a0008000100 */
[----:B------:R0:W2:Y:S01]  /*02b0*/  @UP2 SYNCS.EXCH.64 URZ, [UR8+0x30820], UR6 ;  /* 0x03082006083f25b2 */ /* 0x0000a20008000100 */
[----:B------:R-:W-:Y:S05]  /*02c0*/  @P1 BRA `(.L_x_116) ;  /* 0x0000000000481947 */ /* 0x000fea0003800000 */
[----:B0-----:R-:W0:Y:S01]  /*02d0*/  S2UR UR5, SR_CgaCtaId ;  /* 0x00000000000579c3 */ /* 0x001e220000008800 */
[----:B------:R-:W-:Y:S01]  /*02e0*/  UMOV UR4, 0x400 ;  /* 0x0000040000047882 */ /* 0x000fe20000000000 */
[----:B------:R-:W-:Y:S01]  /*02f0*/  UMOV UR6, 0x1 ;  /* 0x0000000100067882 */ /* 0x000fe20000000000 */
[----:B------:R-:W-:Y:S01]  /*0300*/  UMOV UR9, 0x3 ;  /* 0x0000000300097882 */ /* 0x000fe20000000000 */
[----:B------:R-:W-:-:S04]  /*0310*/  UIADD3 UR6, -UR6, 0x100000, URZ ;  /* 0x0010000006067890 */ /* 0x000fc8000fffe13f */
[----:B------:R-:W-:Y:S02]  /*0320*/  USHF.L.U32 UR7, UR6, 0xb, URZ ;  /* 0x0000000b06077899 */ /* 0x000fe4000800063f */
[----:B------:R-:W-:Y:S01]  /*0330*/  USHF.L.U32 UR6, UR6, 0x1, URZ ;  /* 0x0000000106067899 */ /* 0x000fe2000800063f */
[----:B------:R-:W-:Y:S01]  /*0340*/  ELECT P0, URZ, PT ;  /* 0x00000000003f782f */ /* 0x000fe20003800000 */
[----:B0-----:R-:W-:Y:S02]  /*0350*/  ULEA UR8, UR5, UR4, 0x18 ;  /* 0x0000000405087291 */ /* 0x001fe4000f8ec03f */
[----:B------:R-:W-:-:S04]  /*0360*/  UIADD3 UR4, -UR9, 0x100000, URZ ;  /* 0x0010000009047890 */ /* 0x000fc8000fffe13f */
[----:B------:R-:W-:Y:S02]  /*0370*/  USHF.L.U32 UR5, UR4, 0xb, URZ ;  /* 0x0000000b04057899 */ /* 0x000fe4000800063f */
[----:B------:R-:W-:Y:S01]  /*0380*/  USHF.L.U32 UR4, UR4, 0x1, URZ ;  /* 0x0000000104047899 */ /* 0x000fe2000800063f */
[----:B------:R-:W0:Y:S03]  /*0390*/  FENCE.VIEW.ASYNC.S ;  /* 0x00000000000073c6 */ /* 0x000e260000000000 */
[----:B0-----:R3:W4:Y:S08]  /*03a0*/  SYNCS.EXCH.64 URZ, [UR8+0x30830], UR6 ;  /* 0x03083006083f75b2 */ /* 0x0017300008000100 */
[----:B------:R3:W0:Y:S01]  /*03b0*/  SYNCS.EXCH.64 URZ, [UR8+0x30840], UR4 ;  /* 0x03084004083f75b2 */ /* 0x0006220008000100 */
[----:B------:R3:W0:Y:S01]  /*03c0*/  SYNCS.EXCH.64 URZ, [UR8+0x30838], UR6 ;  /* 0x03083806083f75b2 */ /* 0x0006220008000100 */
[----:B------:R3:W0:Y:S02]  /*03d0*/  SYNCS.EXCH.64 URZ, [UR8+0x30848], UR4 ;  /* 0x03084804083f75b2 */ /* 0x0006240008000100 */
[----:B---3--:R-:W-:Y:S01]  /*03e0*/  NOP ;  /* 0x0000000000007918 */ /* 0x008fe20000000000 */
.L_x_116:
[----:B------:R-:W3:Y:S01]  /*03f0*/  SHFL.IDX PT, R2, R0, RZ, 0x1f ;  /* 0x00001fff00027589 */ /* 0x000ee200000e0000 */
[----:B------:R-:W-:Y:S01]  /*0400*/  NOP ;  /* 0x0000000000007918 */ /* 0x000fe20000000000 */
[----:B---3--:R-:W-:-:S13]  /*0410*/  ISETP.NE.AND P0, PT, R2, RZ, PT ;  /* 0x000000ff0200720c */ /* 0x008fda0003f05270 */
[----:B------:R-:W-:Y:S05]  /*0420*/  @P0 BRA `(.L_x_117) ;  /* 0x0000000000480947 */ /* 0x000fea0003800000 */
[----:B0-----:R-:W0:Y:S01]  /*0430*/  S2UR UR5, SR_CgaCtaId ;  /* 0x00000000000579c3 */ /* 0x001e220000008800 */
[----:B------:R-:W-:Y:S01]  /*0440*/  UMOV UR4, 0x400 ;  /* 0x0000040000047882 */ /* 0x000fe20000000000 */
[----:B------:R-:W-:Y:S01]  /*0450*/  UMOV UR6, 0x1 ;  /* 0x0000000100067882 */ /* 0x000fe20000000000 */
[----:B------:R-:W-:Y:S01]  /*0460*/  UMOV UR7, 0x3 ;  /* 0x0000000300077882 */ /* 0x000fe20000000000 */
[----:B------:R-:W-:Y:S01]  /*0470*/  ELECT P0, URZ, PT ;  /* 0x00000000003f782f */ /* 0x000fe20003800000 */
[----:B0-----:R-:W-:Y:S02]  /*0480*/  ULEA UR8, UR5, UR4, 0x18 ;  /* 0x0000000405087291 */ /* 0x001fe4000f8ec03f */
[----:B------:R-:W-:-:S04]  /*0490*/  UIADD3 UR4, -UR6, 0x100000, URZ ;  /* 0x0010000006047890 */ /* 0x000fc8000fffe13f */
[----:B------:R-:W-:Y:S02]  /*04a0*/  USHF.L.U32 UR5, UR4, 0xb, URZ ;  /* 0x0000000b04057899 */ /* 0x000fe4000800063f */
[----:B------:R-:W-:Y:S02]  /*04b0*/  USHF.L.U32 UR4, UR4, 0x1, URZ ;  /* 0x0000000104047899 */ /* 0x000fe4000800063f */
[----:B------:R-:W-:-:S04]  /*04c0*/  UIADD3 UR6, -UR7, 0x100000, URZ ;  /* 0x0010000007067890 */ /* 0x000fc8000fffe13f */
[----:B------:R-:W-:Y:S02]  /*04d0*/  USHF.L.U32 UR7, UR6, 0xb, URZ ;  /* 0x0000000b06077899 */ /* 0x000fe4000800063f */
[----:B------:R-:W-:Y:S01]  /*04e0*/  USHF.L.U32 UR6, UR6, 0x1, URZ ;  /* 0x0000000106067899 */ /* 0x000fe2000800063f */
[----:B------:R-:W0:Y:S03]  /*04f0*/  FENCE.VIEW.ASYNC.S ;  /* 0x00000000000073c6 */ /* 0x000e260000000000 */
[----:B0-----:R3:W0:Y:S08]  /*0500*/  SYNCS.EXCH.64 URZ, [UR8+0x30850], UR4 ;  /* 0x03085004083f75b2 */ /* 0x0016300008000100 */
[----:B------:R3:W0:Y:S01]  /*0510*/  SYNCS.EXCH.64 URZ, [UR8+0x30860], UR6 ;  /* 0x03086006083f75b2 */ /* 0x0006220008000100 */
[----:B------:R3:W0:Y:S01]  /*0520*/  SYNCS.EXCH.64 URZ, [UR8+0x30858], UR4 ;  /* 0x03085804083f75b2 */ /* 0x0006220008000100 */
[----:B------:R3:W0:Y:S02]  /*0530*/  SYNCS.EXCH.64 URZ, [UR8+0x30868], UR6 ;  /* 0x03086806083f75b2 */ /* 0x0006240008000100 */
[----:B---3--:R-:W-:Y:S01]  /*0540*/  NOP ;  /* 0x0000000000007918 */ /* 0x008fe20000000000 */
.L_x_117:
[----:B------:R-:W3:Y:S01]  /*0550*/  SHFL.IDX PT, R2, R0, RZ, 0x1f ;  /* 0x00001fff00027589 */ /* 0x000ee200000e0000 */
[----:B------:R-:W-:Y:S01]  /*0560*/  NOP ;  /* 0x0000000000007918 */ /* 0x000fe20000000000 */
[----:B---3--:R-:W-:-:S13]  /*0570*/  ISETP.NE.AND P0, PT, R2, RZ, PT ;  /* 0x000000ff0200720c */ /* 0x008fda0003f05270 */
[----:B------:R-:W-:Y:S05]  /*0580*/  @P0 BRA `(.L_x_118) ;  /* 0x0000000000380947 */ /* 0x000fea0003800000 */
[----:B0-----:R-:W0:Y:S01]  /*0590*/  S2UR UR5, SR_CgaCtaId ;  /* 0x00000000000579c3 */ /* 0x001e220000008800 */
[----:B------:R-:W-:Y:S01]  /*05a0*/  UMOV UR4, 0x400 ;  /* 0x0000040000047882 */ /* 0x000fe20000000000 */
[----:B------:R-:W-:Y:S01]  /*05b0*/  UMOV UR7, 0x1 ;  /* 0x0000000100077882 */ /* 0x000fe20000000000 */
[----:B------:R-:W-:Y:S01]  /*05c0*/  ELECT P0, URZ, PT ;  /* 0x00000000003f782f */ /* 0x000fe20003800000 */
[----:B0-----:R-:W-:Y:S02]  /*05d0*/  ULEA UR6, UR5, UR4, 0x18 ;  /* 0x0000000405067291 */ /* 0x001fe4000f8ec03f */
[----:B------:R-:W-:-:S04]  /*05e0*/  UIADD3 UR4, -UR7, 0x100000, URZ ;  /* 0x0010000007047890 */ /* 0x000fc8000fffe13f */
[----:B------:R-:W-:Y:S02]  /*05f0*/  USHF.L.U32 UR5, UR4, 0xb, URZ ;  /* 0x0000000b04057899 */ /* 0x000fe4000800063f */
[----:B------:R-:W-:Y:S01]  /*0600*/  USHF.L.U32 UR4, UR4, 0x1, URZ ;  /* 0x0000000104047899 */ /* 0x000fe2000800063f */
[----:B------:R-:W0:Y:S11]  /*0610*/  FENCE.VIEW.ASYNC.S ;  /* 0x00000000000073c6 */ /* 0x000e360000000000 */
[----:B0-----:R3:W0:Y:S01]  /*0620*/  SYNCS.EXCH.64 URZ, [UR6+0x30870], UR4 ;  /* 0x03087004063f75b2 */ /* 0x0016220008000100 */
[----:B------:R3:W0:Y:S01]  /*0630*/  SYNCS.EXCH.64 URZ, [UR6+0x30880], UR4 ;  /* 0x03088004063f75b2 */ /* 0x0006220008000100 */
[----:B------:R3:W0:Y:S01]  /*0640*/  SYNCS.EXCH.64 URZ, [UR6+0x30878], UR4 ;  /* 0x03087804063f75b2 */ /* 0x0006220008000100 */
[----:B------:R3:W0:Y:S02]  /*0650*/  SYNCS.EXCH.64 URZ, [UR6+0x30888], UR4 ;  /* 0x03088804063f75b2 */ /* 0x0006240008000100 */
[----:B---3--:R-:W-:Y:S01]  /*0660*/  NOP ;  /* 0x0000000000007918 */ /* 0x008fe20000000000 */
.L_x_118:
        /* <DEDUP_REMOVED lines=22> */
.L_x_119:
        /* <DEDUP_REMOVED lines=22> */
.L_x_120:
[----:B------:R-:W-:Y:S01]  /*0930*/  PLOP3.LUT P0, PT, PT, PT, UP0, 0x80, 0x0 ;  /* 0x000000000000781c */ /* 0x000fe20003f0f008 */
[----:B------:R-:W-:Y:S01]  /*0940*/  UMOV UR36, 0x1 ;  /* 0x0000000100247882 */ /* 0x000fe20000000000 */
[----:B------:R-:W-:Y:S01]  /*0950*/  NOP ;  /* 0x0000000000007918 */ /* 0x000fe20000000000 */
[----:B------:R-:W-:Y:S01]  /*0960*/  USEL UR36, UR36, 0x2, !UP0 ;  /* 0x0000000224247887 */ /* 0x000fe2000c000000 */
[----:B------:R-:W-:Y:S01]  /*0970*/  ULDC.64 UR46, c[0x0][0x208] ;  /* 0x00008200002e7ab9 */ /* 0x000fe20000000a00 */
[----:B012-4-:R-:W-:Y:S08]  /*0980*/  BAR.SYNC.DEFER_BLOCKING 0x0 ;  /* 0x0000000000007b1d */ /* 0x017ff00000010000 */
[----:B------:R-:W-:Y:S05]  /*0990*/  @!P0 BRA `(.L_x_121) ;  /* 0x0000008800388947 */ /* 0x000fea0003800000 */
.L_x_122:
[----:B------:R-:W-:-:S08]  /*09a0*/  NOP ;  /* 0x0000000000007918 */ /* 0x000fd00000000000 */
[----:B------:R-:W0:Y:S02]  /*09b0*/  USETMAXREG.TRY_ALLOC.CTAPOOL UP0, 0xa0 ;  /* 0x000000a0000079c8 */ /* 0x000e240008000600 */
[----:B0-----:R-:W-:-:S13]  /*09c0*/  PLOP3.LUT P0, PT, PT, PT, UP0, 0x80, 0x0 ;  /* 0x000000000000781c */ /* 0x001fda0003f0f008 */
[----:B------:R-:W-:Y:S05]  /*09d0*/  @!P0 BRA `(.L_x_122) ;  /* 0xfffffffc00f08947 */ /* 0x000fea000383ffff */
[----:B------:R-:W0:Y:S01]  /*09e0*/  S2R R2, SR_TID.X ;  /* 0x0000000000027919 */ /* 0x000e220000002100 */
[----:B------:R-:W1:Y:S01]  /*09f0*/  S2UR UR4, SR_CgaCtaId ;  /* 0x00000000000479c3 */ /* 0x000e620000008800 */
[----:B------:R-:W-:-:S07]  /*0a00*/  UMOV UR40, 0x400 ;  /* 0x0000040000287882 */ /* 0x000fce0000000000 */
[----:B------:R-:W-:Y:S06]  /*0a10*/  BAR.ARV 0x8, 0x1a0 ;  /* 0x0206800000007b1d */ /* 0x000fec0000002000 */
[----:B-1----:R-:W-:-:S03]  /*0a20*/  ULEA UR40, UR4, UR40, 0x18 ;  /* 0x0000002804287291 */ /* 0x002fc6000f8ec03f */
[----:B------:R-:W-:Y:S01]  /*0a30*/  ULDC UR4, c[0x0][0xc14] ;  /* 0x0003050000047ab9 */ /* 0x000fe20000000800 */
[----:B0-----:R-:W-:-:S04]  /*0a40*/  LOP3.LUT R0, R2, 0xffffff80, RZ, 0xc0, !PT ;  /* 0xffffff8002007812 */ /* 0x001fc800078ec0ff */
[----:B------:R-:W-:-:S13]  /*0a50*/  ISETP.NE.AND P0, PT, R0, 0x80, PT ;  /* 0x000000800000780c */ /* 0x000fda0003f05270 */
[----:B------:R-:W-:Y:S08]  /*0a60*/  @!P0 BAR.ARV 0x9, 0x100 ;  /* 0x0244000000008b1d */ /* 0x000ff00000002000 */
[----:B------:R-:W-:Y:S06]  /*0a70*/  BAR.SYNC.DEFER_BLOCKING 0x5, 0x1a0 ;  /* 0x0146800000007b1d */ /* 0x000fec0000010000 */
[----:B------:R-:W0:Y:S02]  /*0a80*/  LDS.128 R24, [UR40+0x308d0] ;  /* 0x0308d028ff187984 */ /* 0x000e240008000c00 */
[----:B------:R-:W-:Y:S06]  /*0a90*/  BAR.ARV 0x4, 0x1a0 ;  /* 0x0106800000007b1d */ /* 0x000fec0000002000 */
[----:B0-----:R-:W-:-:S13]  /*0aa0*/  ISETP.GE.AND P0, PT, R27, UR4, PT ;  /* 0x000000041b007c0c */ /* 0x001fda000bf06270 */
[----:B------:R-:W-:Y:S05]  /*0ab0*/  @P0 EXIT ;  /* 0x000000000000094d */ /* 0x000fea0003800000 */
[----:B------:R-:W-:Y:S01]  /*0ac0*/  VIADD R12, R2, 0xffffff80 ;  /* 0xffffff80020c7836 */ /* 0x000fe20000000000 */
[----:B------:R-:W-:Y:S01]  /*0ad0*/  R2UR UR5, R26 ;  /* 0x000000001a0572ca */ /* 0x000fe200000e0000 */
[----:B------:R-:W-:Y:S01]  /*0ae0*/  IMAD.MOV.U32 R16, RZ, RZ, 0x40 ;  /* 0x00000040ff107424 */ /* 0x000fe200078e00ff */
[----:B------:R-:W-:Y:S02]  /*0af0*/  ULOP3.LUT UR45, UR36, 0x1, URZ, 0xfc, !UPT ;  /* 0x00000001242d7892 */ /* 0x000fe4000f8efc3f */
[----:B------:R-:W-:Y:S01]  /*0b00*/  SHF.R.S32.HI R0, RZ, 0x1f, R12 ;  /* 0x0000001fff007819 */ /* 0x000fe2000001140c */
[----:B------:R-:W-:Y:S01]  /*0b10*/  UMOV UR37, URZ ;  /* 0x0000003f00257c82 */ /* 0x000fe20008000000 */
[----:B------:R-:W-:Y:S01]  /*0b20*/  UMOV UR38, URZ ;  /* 0x0000003f00267c82 */ /* 0x000fe20008000000 */
[----:B------:R-:W-:Y:S01]  /*0b30*/  UMOV UR39, URZ ;  /* 0x0000003f00277c82 */ /* 0x000fe20008000000 */
[----:B------:R-:W-:-:S04]  /*0b40*/  LEA.HI R2, R0, R12, RZ, 0x7 ;  /* 0x0000000c00027211 */ /* 0x000fc800078f38ff */
[----:B------:R-:W-:Y:S02]  /*0b50*/  LOP3.LUT R3, R2, 0xffffff80, RZ, 0xc0, !PT ;  /* 0xffffff8002037812 */ /* 0x000fe400078ec0ff */
[----:B------:R-:W-:-:S03]  /*0b60*/  SHF.R.S32.HI R13, RZ, 0x7, R2 ;  /* 0x00000007ff0d7819 */ /* 0x000fc60000011402 */
[----:B------:R-:W-:Y:S01]  /*0b70*/  IMAD.IADD R14, R12, 0x1, -R3 ;  /* 0x000000010c0e7824 */ /* 0x000fe200078e0a03 */
[----:B------:R-:W-:-:S04]  /*0b80*/  LEA.HI R3, R0, R12, RZ, 0x4 ;  /* 0x0000000c00037211 */ /* 0x000fc800078f20ff */
[----:B------:R-:W-:Y:S02]  /*0b90*/  SHF.R.S32.HI R8, RZ, 0x1f, R14 ;  /* 0x0000001fff087819 */ /* 0x000fe4000001140e */
[----:B------:R-:W-:Y:S02]  /*0ba0*/  LOP3.LUT R4, R3, 0xfffffff0, RZ, 0xc0, !PT ;  /* 0xfffffff003047812 */ /* 0x000fe400078ec0ff */
[----:B------:R-:W-:-:S03]  /*0bb0*/  LEA.HI R9, R8, R14, RZ, 0x2 ;  /* 0x0000000e08097211 */ /* 0x000fc600078f10ff */
[----:B------:R-:W-:Y:S01]  /*0bc0*/  IMAD.IADD R4, R12, 0x1, -R4 ;  /* 0x000000010c047824 */ /* 0x000fe200078e0a04 */
[--C-:B------:R-:W-:Y:S02]  /*0bd0*/  SHF.R.S32.HI R7, RZ, 0x2, R9.reuse ;  /* 0x00000002ff077819 */ /* 0x100fe40000011409 */
[----:B------:R-:W-:Y:S02]  /*0be0*/  SHF.R.S32.HI R6, RZ, 0x1f, R9 ;  /* 0x0000001fff067819 */ /* 0x000fe40000011409 */
[----:B------:R-:W-:Y:S02]  /*0bf0*/  SHF.R.S32.HI R5, RZ, 0x1f, R4 ;  /* 0x0000001fff057819 */ /* 0x000fe40000011404 */
[----:B------:R-:W-:Y:S02]  /*0c00*/  LEA.HI R6, R6, R7, RZ, 0x3 ;  /* 0x0000000706067211 */ /* 0x000fe400078f18ff */
[----:B------:R-:W-:Y:S02]  /*0c10*/  LEA.HI R5, R5, R4, RZ, 0x3 ;  /* 0x0000000405057211 */ /* 0x000fe400078f18ff */
[----:B------:R-:W-:-:S02]  /*0c20*/  LOP3.LUT R10, R6, 0xfffffff8, RZ, 0xc0, !PT ;  /* 0xfffffff8060a7812 */ /* 0x000fc400078ec0ff */
[----:B------:R-:W-:Y:S02]  /*0c30*/  SHF.R.S32.HI R6, RZ, 0x4, R3 ;  /* 0x00000004ff067819 */ /* 0x000fe40000011403 */
[----:B------:R-:W-:Y:S01]  /*0c40*/  LOP3.LUT R9, R9, 0x7ffffffc, RZ, 0xc0, !PT ;  /* 0x7ffffffc09097812 */ /* 0x000fe200078ec0ff */
[----:B------:R-:W-:Y:S01]  /*0c50*/  IMAD.IADD R11, R7, 0x1, -R10 ;  /* 0x00000001070b7824 */ /* 0x000fe200078e0a0a */
[----:B------:R-:W-:Y:S02]  /*0c60*/  LEA.HI R7, R0, R12, RZ, 0x5 ;  /* 0x0000000c00077211 */ /* 0x000fe400078f28ff */
[----:B------:R-:W-:Y:S01]  /*0c70*/  LEA.HI R3, R3, R6, RZ, 0x1 ;  /* 0x0000000603037211 */ /* 0x000fe200078f08ff */
[----:B------:R-:W-:Y:S01]  /*0c80*/  IMAD.IADD R9, R14, 0x1, -R9 ;  /* 0x000000010e097824 */ /* 0x000fe200078e0a09 */
[----:B------:R-:W-:Y:S01]  /*0c90*/  LEA.HI R10, R8, R14, RZ, 0x5 ;  /* 0x0000000e080a7211 */ /* 0x000fe200078f28ff */
[----:B------:R-:W-:Y:S01]  /*0ca0*/  IMAD.SHL.U32 R8, R7, 0x20, RZ ;  /* 0x0000002007087824 */ /* 0x000fe200078e00ff */
[----:B------:R-:W-:-:S02]  /*0cb0*/  LOP3.LUT R7, R3, 0x1ffffffe, RZ, 0xc0, !PT ;  /* 0x1ffffffe03077812 */ /* 0x000fc400078ec0ff */
[C---:B------:R-:W-:Y:S01]  /*0cc0*/  LOP3.LUT R3, R5.reuse, 0xfffffff8, RZ, 0xc0, !PT ;  /* 0xfffffff805037812 */ /* 0x040fe200078ec0ff */
[----:B------:R-:W-:Y:S01]  /*0cd0*/  IMAD.SHL.U32 R5, R5, 0x40, RZ ;  /* 0x0000004005057824 */ /* 0x000fe200078e00ff */
[----:B------:R-:W-:Y:S01]  /*0ce0*/  LOP3.LUT R8, R8, 0xfffffc00, RZ, 0xc0, !PT ;  /* 0xfffffc0008087812 */ /* 0x000fe200078ec0ff */
[----:B------:R-:W-:Y:S01]  /*0cf0*/  IMAD.IADD R7, R6, 0x1, -R7 ;  /* 0x0000000106077824 */ /* 0x000fe200078e0a07 */
[----:B------:R-:W-:Y:S01]  /*0d00*/  SHF.R.S32.HI R10, RZ, 0x5, R10 ;  /* 0x00000005ff0a7819 */ /* 0x000fe2000001140a */
[C---:B------:R-:W-:Y:S01]  /*0d10*/  IMAD.IADD R3, R4.reuse, 0x1, -R3 ;  /* 0x0000000104037824 */ /* 0x040fe200078e0a03 */
[----:B------:R-:W-:Y:S01]  /*0d20*/  LOP3.LUT R5, R5, 0x7ffffe00, RZ, 0xc0, !PT ;  /* 0x7ffffe0005057812 */ /* 0x000fe200078ec0ff */
[----:B------:R-:W-:Y:S01]  /*0d30*/  IMAD R4, R4, 0x40, R8 ;  /* 0x0000004004047824 */ /* 0x000fe200078e0208 */
[----:B------:R-:W-:Y:S01]  /*0d40*/  LEA.HI R0, R0, R12, RZ, 0x3 ;  /* 0x0000000c00007211 */ /* 0x000fe200078f18ff */
[C---:B------:R-:W-:Y:S01]  /*0d50*/  IMAD.SHL.U32 R2, R3.reuse, 0x40, RZ ;  /* 0x0000004003027824 */ /* 0x040fe200078e00ff */
[----:B------:R-:W-:Y:S01]  /*0d60*/  R2P PR, R3, 0x6 ;  /* 0x0000000603007804 */ /* 0x000fe20000000000 */
[----:B------:R-:W-:Y:S01]  /*0d70*/  IMAD.SHL.U32 R7, R7, 0x8, RZ ;  /* 0x0000000807077824 */ /* 0x000fe200078e00ff */
[----:B------:R-:W-:Y:S01]  /*0d80*/  SHF.R.S32.HI R152, RZ, 0x3, R0 ;  /* 0x00000003ff987819 */ /* 0x000fe20000011400 */
[----:B------:R-:W-:Y:S01]  /*0d90*/  IMAD.HI R6, R13, 0x55555556, RZ ;  /* 0x555555560d067827 */ /* 0x000fe200078e02ff */
[----:B------:R-:W-:-:S02]  /*0da0*/  LOP3.LUT R2, R2, 0x1c0, RZ, 0xc0, !PT ;  /* 0x000001c002027812 */ /* 0x000fc400078ec0ff */
[----:B------:R-:W-:Y:S01]  /*0db0*/  SEL R16, R16, 0xffffffc0, !P2 ;  /* 0xffffffc010107807 */ /* 0x000fe20005000000 */
[----:B------:R-:W-:Y:S01]  /*0dc0*/  IMAD.IADD R4, R7, 0x1, R4 ;  /* 0x0000000107047824 */ /* 0x000fe200078e0204 */
[----:B------:R-:W-:Y:S01]  /*0dd0*/  LOP3.LUT R7, R2, 0x8, R7, 0xf8, !PT ;  /* 0x0000000802077812 */ /* 0x000fe200078ef807 */
[----:B------:R-:W-:Y:S01]  /*0de0*/  IMAD R11, R10, 0x10, R11 ;  /* 0x000000100a0b7824 */ /* 0x000fe200078e020b */
[----:B------:R-:W-:Y:S01]  /*0df0*/  SHF.R.U32.HI R2, RZ, 0x3, R2 ;  /* 0x00000003ff027819 */ /* 0x000fe20000011602 */
[----:B------:R-:W-:Y:S01]  /*0e00*/  IMAD.MOV.U32 R10, RZ, RZ, -0x2 ;  /* 0xfffffffeff0a7424 */ /* 0x000fe200078e00ff */
[----:B------:R-:W-:Y:S01]  /*0e10*/  LEA.HI R6, R6, R6, RZ, 0x1 ;  /* 0x0000000606067211 */ /* 0x000fe200078f08ff */
[----:B------:R0:W-:Y:S01]  /*0e20*/  STL [R1+0x18], R4 ;  /* 0x0000180401007387 */ /* 0x0001e20000100800 */
[----:B------:R-:W-:-:S03]  /*0e30*/  LOP3.LUT R2, R7, R2, RZ, 0x3c, !PT ;  /* 0x0000000207027212 */ /* 0x000fc600078e3cff */
[----:B------:R-:W-:Y:S01]  /*0e40*/  IMAD R6, R6, -0x3, R13 ;  /* 0xfffffffd06067824 */ /* 0x000fe200078e020d */
[----:B------:R-:W-:-:S03]  /*0e50*/  IADD3 R2, R2, R5, R8 ;  /* 0x0000000502027210 */ /* 0x000fc60007ffe008 */
[----:B------:R-:W-:Y:S01]  /*0e60*/  IMAD R3, R6, 0x40, R11 ;  /* 0x0000004006037824 */ /* 0x000fe200078e020b */
[----:B------:R-:W-:Y:S01]  /*0e70*/  LEA R2, R2, UR40, 0x1 ;  /* 0x0000002802027c11 */ /* 0x000fe2000f8e08ff */
[----:B0-----:R-:W-:-:S04]  /*0e80*/  IMAD R4, R9, R10, 0xc0 ;  /* 0x000000c009047424 */ /* 0x001fc800078e020a */
[C---:B------:R-:W-:Y:S01]  /*0e90*/  VIADD R17, R2.reuse, 0x1e800 ;  /* 0x0001e80002117836 */ /* 0x040fe20000000000 */
[----:B------:R-:W-:Y:S01]  /*0ea0*/  STL [R1+0x10], R4 ;  /* 0x0000100401007387 */ /* 0x000fe20000100800 */
[----:B------:R-:W-:Y:S02]  /*0eb0*/  VIADD R154, R2, 0x1e820 ;  /* 0x0001e820029a7836 */ /* 0x000fe40000000000 */
[C---:B------:R-:W-:Y:S01]  /*0ec0*/  @P1 VIADD R154, R17.reuse, 0xffffffe0 ;  /* 0xffffffe0119a1836 */ /* 0x040fe20000000000 */
[----:B------:R0:W-:Y:S01]  /*0ed0*/  STL [R1+0x14], R3 ;  /* 0x0000140301007387 */ /* 0x0001e20000100800 */
[----:B------:R-:W-:Y:S02]  /*0ee0*/  IMAD.IADD R17, R17, 0x1, R16 ;  /* 0x0000000111117824 */ /* 0x000fe400078e0210 */
[----:B------:R-:W-:Y:S02]  /*0ef0*/  IMAD.IADD R16, R16, 0x1, R154 ;  /* 0x0000000110107824 */ /* 0x000fe400078e029a */
[----:B------:R-:W-:-:S02]  /*0f00*/  VIADD R156, R154, 0x6000 ;  /* 0x000060009a9c7836 */ /* 0x000fc40000000000 */
[----:B------:R-:W-:Y:S01]  /*0f10*/  VIADD R155, R154, 0xc000 ;  /* 0x0000c0009a9b7836 */ /* 0x000fe20000000000 */
[----:B0-----:R-:W-:-:S05]  /*0f20*/  LOP3.LUT R3, R0, 0x1ffffff8, RZ, 0xc0, !PT ;  /* 0x1ffffff800037812 */ /* 0x001fca00078ec0ff */
[----:B------:R-:W-:-:S04]  /*0f30*/  IMAD.IADD R3, R12, 0x1, -R3 ;  /* 0x000000010c037824 */ /* 0x000fc800078e0a03 */
[----:B------:R-:W-:-:S07]  /*0f40*/  IMAD.SHL.U32 R157, R3, 0x8, RZ ;  /* 0x00000008039d7824 */ /* 0x000fce00078e00ff */
.L_x_164:
[----:B0--3-5:R-:W0:Y:S01]  /*0f50*/  LDC.64 R4, c[0x0][0xc60] ;  /* 0x00031800ff047b82 */ /* 0x029e220000000a00 */
[----:B------:R-:W-:Y:S01]  /*0f60*/  ULDC.64 UR6, c[0x0][0xa28] ;  /* 0x00028a0000067ab9 */ /* 0x000fe20000000a00 */
[----:B------:R-:W-:Y:S01]  /*0f70*/  ULDC.64 UR8, c[0x0][0xa20] ;  /* 0x0002880000087ab9 */ /* 0x000fe20000000a00 */
[----:B------:R-:W-:Y:S01]  /*0f80*/  ULDC UR4, c[0x0][0x404] ;  /* 0x0001010000047ab9 */ /* 0x000fe20000000800 */
[----:B0-----:R-:W-:-:S06]  /*0f90*/  IMAD.WIDE R4, R27, 0x4, R4 ;  /* 0x000000041b047825 */ /* 0x001fcc00078e0204 */
[----:B--2---:R-:W2:Y:S01]  /*0fa0*/  LDG.E R4, desc[UR46][R4.64] ;  /* 0x0000002e04047981 */ /* 0x004ea2000c1e1900 */
[----:B------:R-:W-:Y:S02]  /*0fb0*/  UISETP.NE.U32.AND UP0, UPT, UR6, URZ, UPT ;  /* 0x0000003f0600728c */ /* 0x000fe4000bf05070 */
[----:B------:R-:W-:Y:S02]  /*0fc0*/  UISETP.NE.U32.AND UP1, UPT, UR8, URZ, UPT ;  /* 0x0000003f0800728c */ /* 0x000fe4000bf25070 */
[----:B------:R-:W-:Y:S02]  /*0fd0*/  UISETP.NE.AND.EX UP0, UPT, UR7, URZ, UPT, UP0 ;  /* 0x0000003f0700728c */ /* 0x000fe4000bf05300 */
[----:B------:R-:W-:-:S04]  /*0fe0*/  UISETP.NE.AND.EX UP1, UPT, UR9, URZ, UPT, UP1 ;  /* 0x0000003f0900728c */ /* 0x000fc8000bf25310 */
[----:B------:R-:W-:Y:S02]  /*0ff0*/  PLOP3.LUT P0, PT, PT, PT, UP0, 0x80, 0x0 ;  /* 0x000000000000781c */ /* 0x000fe40003f0f008 */
[----:B------:R-:W-:Y:S02]  /*1000*/  PLOP3.LUT P1, PT, PT, PT, UP1, 0x80, 0x0 ;  /* 0x000000000000781c */ /* 0x000fe40003f2f018 */
[----:B--2---:R-:W-:-:S13]  /*1010*/  R2UR UR41, R4 ;  /* 0x00000000042972ca */ /* 0x004fda00000e0000 */
[----:B------:R-:W-:Y:S02]  /*1020*/  USHF.R.S32.HI UR42, URZ, 0x1f, UR41 ;  /* 0x0000001f3f2a7899 */ /* 0x000fe40008011429 */
[----:B------:R-:W-:Y:S02]  /*1030*/  @UP0 ULEA UR6, UP2, UR41, UR6, 0x2 ;  /* 0x0000000629060291 */ /* 0x000fe4000f84103f */
[----:B------:R-:W-:Y:S02]  /*1040*/  @UP1 ULEA UR8, UP3, UR41, UR8, 0x2 ;  /* 0x0000000829081291 */ /* 0x000fe4000f86103f */
[----:B------:R-:W-:Y:S02]  /*1050*/  @UP0 ULEA.HI.X UR7, UR41, UR7, UR42, 0x2, UP2 ;  /* 0x0000000729070291 */ /* 0x000fe400090f142a */
[----:B------:R-:W-:Y:S01]  /*1060*/  @UP1 ULEA.HI.X UR9, UR41, UR9, UR42, 0x2, UP3 ;  /* 0x0000000929091291 */ /* 0x000fe200098f142a */
[----:B------:R-:W-:Y:S02]  /*1070*/  IMAD.U32 R4, RZ, RZ, UR6 ;  /* 0x00000006ff047e24 */ /* 0x000fe4000f8e00ff */
[----:B----4-:R-:W-:-:S02]  /*1080*/  IMAD.U32 R6, RZ, RZ, UR8 ;  /* 0x00000008ff067e24 */ /* 0x010fc4000f8e00ff */
[----:B------:R-:W-:Y:S01]  /*1090*/  IMAD.U32 R5, RZ, RZ, UR7 ;  /* 0x00000007ff057e24 */ /* 0x000fe2000f8e00ff */
[----:B------:R-:W-:Y:S01]  /*10a0*/  ULDC.64 UR6, c[0x0][0x3f8] ;  /* 0x0000fe0000067ab9 */ /* 0x000fe20000000a00 */
[----:B------:R-:W-:-:S03]  /*10b0*/  IMAD.U32 R7, RZ, RZ, UR9 ;  /* 0x00000009ff077e24 */ /* 0x000fc6000f8e00ff */
[----:B------:R-:W2:Y:S04]  /*10c0*/  @P0 LDG.E R4, desc[UR46][R4.64] ;  /* 0x0000002e04040981 */ /* 0x000ea8000c1e1900 */
[----:B------:R-:W3:Y:S01]  /*10d0*/  @P1 LDG.E R6, desc[UR46][R6.64] ;  /* 0x0000002e06061981 */ /* 0x000ee2000c1e1900 */
[----:B------:R-:W-:Y:S01]  /*10e0*/  UISETP.NE.U32.AND UP0, UPT, UR6, URZ, UPT ;  /* 0x0000003f0600728c */ /* 0x000fe2000bf05070 */
[----:B------:R-:W-:Y:S01]  /*10f0*/  IMAD.MOV.U32 R3, RZ, RZ, RZ ;  /* 0x000000ffff037224 */ /* 0x000fe200078e00ff */
[----:B------:R-:W-:Y:S01]  /*1100*/  UMOV UR49, URZ ;  /* 0x0000003f00317c82 */ /* 0x000fe20008000000 */
[----:B------:R0:W-:Y:S01]  /*1110*/  STL [R1], R25 ;  /* 0x0000001901007387 */ /* 0x0001e20000100800 */
[----:B------:R-:W-:Y:S01]  /*1120*/  UISETP.NE.AND.EX UP0, UPT, UR7, URZ, UPT, UP0 ;  /* 0x0000003f0700728c */ /* 0x000fe2000bf05300 */
[----:B------:R-:W-:Y:S01]  /*1130*/  CS2R R18, SRZ ;  /* 0x0000000000127805 */ /* 0x000fe2000001ff00 */
[----:B------:R-:W-:Y:S01]  /*1140*/  ULDC UR6, c[0x0][0x2e0] ;  /* 0x0000b80000067ab9 */ /* 0x000fe20000000800 */
[----:B------:R-:W-:Y:S01]  /*1150*/  UMOV UR43, UR5 ;  /* 0x00000005002b7c82 */ /* 0x000fe20008000000 */
[----:B------:R-:W-:Y:S01]  /*1160*/  USEL UR4, UR4, 0x1, UP0 ;  /* 0x0000000104047887 */ /* 0x000fe20008000000 */
[----:B------:R-:W-:Y:S01]  /*1170*/  IMAD.MOV.U32 R151, RZ, RZ, RZ ;  /* 0x000000ffff977224 */ /* 0x000fe200078e00ff */
[----:B------:R-:W-:Y:S01]  /*1180*/  CS2R R22, SRZ ;  /* 0x0000000000167805 */ /* 0x000fe2000001ff00 */
[----:B------:R-:W-:Y:S01]  /*1190*/  IMAD.MOV.U32 R0, RZ, RZ, RZ ;  /* 0x000000ffff007224 */ /* 0x000fe200078e00ff */
[----:B------:R-:W-:Y:S01]  /*11a0*/  UIMAD UR4, UR4, UR6, URZ ;  /* 0x00000006040472a4 */ /* 0x000fe2000f8e023f */
[----:B------:R-:W-:-:S02]  /*11b0*/  CS2R R28, SRZ ;  /* 0x00000000001c7805 */ /* 0x000fc4000001ff00 */
[----:B------:R-:W-:Y:S02]  /*11c0*/  CS2R R30, SRZ ;  /* 0x00000000001e7805 */ /* 0x000fe4000001ff00 */
[----:B-1----:R-:W-:Y:S01]  /*11d0*/  CS2R R14, SRZ ;  /* 0x00000000000e7805 */ /* 0x002fe2000001ff00 */
[----:B------:R-:W-:Y:S01]  /*11e0*/  IMAD.MOV.U32 R32, RZ, RZ, RZ ;  /* 0x000000ffff207224 */ /* 0x000fe200078e00ff */
[----:B------:R-:W-:Y:S01]  /*11f0*/  CS2R R12, SRZ ;  /* 0x00000000000c7805 */ /* 0x000fe2000001ff00 */
[----:B------:R-:W-:Y:S01]  /*1200*/  IMAD.MOV.U32 R34, RZ, RZ, RZ ;  /* 0x000000ffff227224 */ /* 0x000fe200078e00ff */
[----:B--2---:R-:W-:Y:S02]  /*1210*/  @P0 R2UR UR49, R4 ;  /* 0x00000000043102ca */ /* 0x004fe400000e0000 */
[----:B------:R-:W-:Y:S02]  /*1220*/  PLOP3.LUT P0, PT, PT, PT, PT, 0x80, 0x0 ;  /* 0x000000000000781c */ /* 0x000fe40003f0f070 */
[----:B---3--:R-:W-:Y:S01]  /*1230*/  @P1 R2UR UR4, R6 ;  /* 0x00000000060412ca */ /* 0x008fe200000e0000 */
[----:B0-----:R-:W-:-:S14]  /*1240*/  @P1 BRA `(.L_x_123) ;  /* 0x0000000000341947 */ /* 0x001fdc0003800000 */
[----:B------:R-:W-:Y:S02]  /*1250*/  ULDC.64 UR6, c[0x0][0xa08] ;  /* 0x0002820000067ab9 */ /* 0x000fe40000000a00 */
[----:B------:R-:W-:-:S04]  /*1260*/  ISETP.NE.U32.AND P1, PT, RZ, UR6, PT ;  /* 0x00000006ff007c0c */ /* 0x000fc8000bf25070 */
[----:B------:R-:W-:-:S13]  /*1270*/  ISETP.NE.AND.EX P1, PT, RZ, UR7, PT, P1 ;  /* 0x00000007ff007c0c */ /* 0x000fda000bf25310 */
[----:B------:R-:W-:Y:S05]  /*1280*/  @!P1 BRA `(.L_x_123) ;  /* 0x0000000000249947 */ /* 0x000fea0003800000 */
[----:B------:R-:W-:Y:S02]  /*1290*/  ULDC.64 UR4, c[0x0][0xa08] ;  /* 0x0002820000047ab9 */ /* 0x000fe40000000a00 */
[----:B------:R-:W-:-:S06]  /*12a0*/  UIMAD.WIDE UR4, UR41, 0x4, UR4 ;  /* 0x00000004290478a5 */ /* 0x000fcc000f8e0204 */
[----:B------:R-:W-:Y:S02]  /*12b0*/  IMAD.U32 R4, RZ, RZ, UR4 ;  /* 0x00000004ff047e24 */ /* 0x000fe4000f8e00ff */
[----:B------:R-:W-:-:S05]  /*12c0*/  IMAD.U32 R5, RZ, RZ, UR5 ;  /* 0x00000005ff057e24 */ /* 0x000fca000f8e00ff */
[----:B------:R-:W2:Y:S04]  /*12d0*/  LDG.E R7, desc[UR46][R4.64] ;  /* 0x0000002e04077981 */ /* 0x000ea8000c1e1900 */
[----:B------:R-:W3:Y:S01]  /*12e0*/  LDG.E R6, desc[UR46][R4.64+0x4] ;  /* 0x0000042e04067981 */ /* 0x000ee2000c1e1900 */
[----:B--2---:R-:W-:Y:S02]  /*12f0*/  R2UR UR4, R7 ;  /* 0x00000000070472ca */ /* 0x004fe400000e0000 */
[----:B---3--:R-:W-:-:S13]  /*1300*/  R2UR UR5, R6 ;  /* 0x00000000060572ca */ /* 0x008fda00000e0000 */
[----:B------:R-:W-:-:S12]  /*1310*/  UIADD3 UR4, -UR4, UR5, URZ ;  /* 0x0000000504047290 */ /* 0x000fd8000fffe13f */
.L_x_123:
[----:B------:R-:W-:Y:S01]  /*1320*/  UIADD3 UR49, -UR49, UR4, URZ ;  /* 0x0000000431317290 */ /* 0x000fe2000fffe13f */
[----:B------:R-:W-:Y:S01]  /*1330*/  IMAD.MOV.U32 R33, RZ, RZ, RZ ;  /* 0x000000ffff217224 */ /* 0x000fe200078e00ff */
[----:B------:R-:W-:Y:S01]  /*1340*/  CS2R R36, SRZ ;  /* 0x0000000000247805 */ /* 0x000fe2000001ff00 */
[----:B------:R-:W-:Y:S01]  /*1350*/  IMAD.MOV.U32 R35, RZ, RZ, RZ ;  /* 0x000000ffff237224 */ /* 0x000fe200078e00ff */
[----:B------:R-:W-:Y:S01]  /*1360*/  UISETP.GE.AND UP0, UPT, UR49, 0x1, UPT ;  /* 0x000000013100788c */ /* 0x000fe2000bf06270 */
[----:B------:R-:W-:Y:S01]  /*1370*/  CS2R R38, SRZ ;  /* 0x0000000000267805 */ /* 0x000fe2000001ff00 */
[----:B------:R-:W-:Y:S01]  /*1380*/  UIADD3 UR4, UR49, 0xbf, URZ ;  /* 0x000000bf31047890 */ /* 0x000fe2000fffe03f */
[----:B------:R-:W-:Y:S02]  /*1390*/  CS2R R40, SRZ ;  /* 0x0000000000287805 */ /* 0x000fe4000001ff00 */
[----:B------:R-:W-:Y:S02]  /*13a0*/  CS2R R42, SRZ ;  /* 0x00000000002a7805 */ /* 0x000fe4000001ff00 */
[----:B------:R-:W-:-:S02]  /*13b0*/  CS2R R44, SRZ ;  /* 0x00000000002c7805 */ /* 0x000fc4000001ff00 */
[----:B------:R-:W-:Y:S01]  /*13c0*/  PLOP3.LUT P1, PT, PT, PT, UP0, 0x80, 0x0 ;  /* 0x000000000000781c */ /* 0x000fe20003f2f008 */
[----:B------:R-:W-:Y:S01]  /*13d0*/  UIMAD.WIDE UR4, UR4, 0x2aaaaaab, URZ ;  /* 0x2aaaaaab040478a5 */ /* 0x000fe2000f8e023f */
[----:B------:R-:W-:Y:S02]  /*13e0*/  CS2R R46, SRZ ;  /* 0x00000000002e7805 */ /* 0x000fe4000001ff00 */
[----:B------:R-:W-:Y:S01]  /*13f0*/  CS2R R48, SRZ ;  /* 0x0000000000307805 */ /* 0x000fe2000001ff00 */
[----:B------:R-:W-:Y:S01]  /*1400*/  IMAD.MOV.U32 R50, RZ, RZ, RZ ;  /* 0x000000ffff327224 */ /* 0x000fe200078e00ff */
[----:B------:R-:W-:-:S04]  /*1410*/  USHF.R.U32.HI UR48, URZ, 0x1f, UR5 ;  /* 0x0000001f3f307899 */ /* 0x000fc80008011605 */
[----:B------:R-:W-:-:S03]  /*1420*/  ULEA.HI.SX32 UR48, UR5, UR48, 0x1b ;  /* 0x0000003005307291 */ /* 0x000fc6000f8fda3f */
[----:B------:R-:W-:Y:S09]  /*1430*/  @!P1 BRA `(.L_x_124) ;  /* 0x0000006400289947 */ /* 0x000ff20003800000 */
[----:B------:R-:W0:Y:S01]  /*1440*/  S2R R4, SR_TID.X ;  /* 0x0000000000047919 */ /* 0x000e220000002100 */
[----:B------:R-:W-:-:S04]  /*1450*/  UIADD3 UR6, UR40, 0x1e800, URZ ;  /* 0x0001e80028067890 */ /* 0x000fc8000fffe03f */
[----:B------:R-:W-:-:S06]  /*1460*/  ULOP3.LUT UP0, URZ, UR6, 0x3ff, URZ, 0xc0, !UPT ;  /* 0x000003ff063f7892 */ /* 0x000fcc000f80c03f */
[----:B------:R-:W-:Y:S01]  /*1470*/  PLOP3.LUT P0, PT, PT, PT, UP0, 0x80, 0x0 ;  /* 0x000000000000781c */ /* 0x000fe20003f0f008 */
[----:B0-----:R-:W-:-:S05]  /*1480*/  VIADD R5, R4, 0xffffff80 ;  /* 0xffffff8004057836 */ /* 0x001fca0000000000 */
[----:B------:R-:W-:-:S04]  /*1490*/  SHF.R.S32.HI R4, RZ, 0x1f, R5 ;  /* 0x0000001fff047819 */ /* 0x000fc80000011405 */
[----:B------:R-:W-:-:S04]  /*14a0*/  LEA.HI R4, R4, R5, RZ, 0x7 ;  /* 0x0000000504047211 */ /* 0x000fc800078f38ff */
[----:B------:R-:W-:-:S05]  /*14b0*/  SHF.R.S32.HI R4, RZ, 0x7, R4 ;  /* 0x00000007ff047819 */ /* 0x000fca0000011404 */
[----:B------:R-:W0:Y:S02]  /*14c0*/  SHFL.IDX PT, R0, R4, RZ, 0x1f ;  /* 0x00001fff04007589 */ /* 0x000e2400000e0000 */
[----:B0-----:R-:W-:-:S13]  /*14d0*/  R2UR UR44, R0 ;  /* 0x00000000002c72ca */ /* 0x001fda00000e0000 */
[----:B------:R-:W-:-:S04]  /*14e0*/  UIMAD.WIDE UR4, UR44, 0x55555556, URZ ;  /* 0x555555562c0478a5 */ /* 0x000fc8000f8e023f */
[----:B------:R-:W-:-:S04]  /*14f0*/  ULEA.HI UR5, UR5, UR5, URZ, 0x1 ;  /* 0x0000000505057291 */ /* 0x000fc8000f8f083f */
[----:B------:R-:W-:Y:S01]  /*1500*/  UIMAD UR50, UR5, -0x3, UR44 ;  /* 0xfffffffd053278a4 */ /* 0x000fe2000f8e022c */
[----:B------:R-:W-:Y:S11]  /*1510*/  @!P0 BRA `(.L_x_125) ;  /* 0x0000000000408947 */ /* 0x000ff60003800000 */
[----:B------:R-:W-:Y:S01]  /*1520*/  MOV R0, 0x0 ;  /* 0x0000000000007802 */ /* 0x000fe20000000f00 */
[----:B------:R-:W-:Y:S01]  /*1530*/  ULDC.64 UR4, c[0x4][0xa8] ;  /* 0x01002a0000047ab9 */ /* 0x000fe20000000a00 */
[----:B------:R-:W-:Y:S01]  /*1540*/  ULDC.64 UR6, c[0x4][0x48] ;  /* 0x0100120000067ab9 */ /* 0x000fe20000000a00 */
[----:B------:R-:W-:Y:S01]  /*1550*/  IMAD.U32 R4, RZ, RZ, UR4 ;  /* 0x00000004ff047e24 */ /* 0x000fe2000f8e00ff */
[----:B------:R0:W1:Y:S01]  /*1560*/  LDC.64 R14, c[0x4][R0] ;  /* 0x01000000000e7b82 */ /* 0x0000620000000a00 */
        /* <DEDUP_REMOVED lines=8> */
[----:B0-----:R-:W-:-:S07]  /*15f0*/  IMAD.MOV.U32 R13, RZ, RZ, RZ ;  /* 0x000000ffff0d7224 */ /* 0x001fce00078e00ff */
[----:B------:R-:W-:-:S07]  /*1600*/  LEPC R20, `(.L_x_125) ;  /* 0x000000001014794e */ /* 0x000fce0000000000 */
[----:B-1----:R-:W-:Y:S05]  /*1610*/  CALL.ABS.NOINC R14 ;  /* 0x000000000e007343 */ /* 0x002fea0003c00000 */
.L_x_125:
[----:B------:R-:W-:Y:S01]  /*1620*/  ULEA.HI UR4, UR37, UR37, URZ, 0x1 ;  /* 0x0000002525047291 */ /* 0x000fe2000f8f083f */
[----:B------:R-:W-:-:S03]  /*1630*/  IMAD.U32 R3, RZ, RZ, UR45 ;  /* 0x0000002dff037e24 */ /* 0x000fc6000f8e00ff */
[----:B------:R-:W-:Y:S02]  /*1640*/  ULOP3.LUT UR4, UR4, 0xfffffffe, URZ, 0xc0, !UPT ;  /* 0xfffffffe04047892 */ /* 0x000fe4000f8ec03f */
[----:B------:R-:W-:Y:S02]  /*1650*/  ISETP.NE.AND P0, PT, R3, 0x3, PT ;  /* 0x000000030300780c */ /* 0x000fe40003f05270 */
[----:B------:R-:W-:-:S06]  /*1660*/  UIADD3 UR4, UR37, -UR4, URZ ;  /* 0x8000000425047290 */ /* 0x000fcc000fffe03f */
[----:B------:R-:W-:-:S05]  /*1670*/  IMAD.U32 R0, RZ, RZ, UR4 ;  /* 0x00000004ff007e24 */ /* 0x000fca000f8e00ff */
[----:B------:R-:W-:-:S04]  /*1680*/  SHF.L.U32 R0, R0, 0x1f, RZ ;  /* 0x0000001f00007819 */ /* 0x000fc800000006ff */
[----:B------:R-:W0:Y:S02]  /*1690*/  SYNCS.PHASECHK.TRANS64.TRYWAIT P1, [UR40+0x30800], R0 ;  /* 0x03080000ff0075a7 */ /* 0x000e240008020168 */
[----:B0-----:R-:W-:Y:S05]  /*16a0*/  @!P1 BRA `(.L_x_126) ;  /* 0x000000b800649947 */ /* 0x001fea0003800000 */
.L_x_248:
[----:B------:R-:W-:Y:S05]  /*16b0*/  @!P0 BRA `(.L_x_127) ;  /* 0x0000000000048947 */ /* 0x000fea0003800000 */
[----:B------:R-:W-:Y:S01]  /*16c0*/  BPT.TRAP 0x1 ;  /* 0x000000040000795c */ /* 0x000fe20000300000 */
.L_x_127:
[----:B0-----:R-:W-:Y:S02]  /*16d0*/  IMAD.U32 R3, RZ, RZ, UR39 ;  /* 0x00000027ff037e24 */ /* 0x001fe4000f8e00ff */
[----:B------:R-:W-:-:S03]  /*16e0*/  IMAD.U32 R0, RZ, RZ, UR38 ;  /* 0x00000026ff007e24 */ /* 0x000fc6000f8e00ff */
[----:B------:R-:W-:Y:S02]  /*16f0*/  LEA R3, R3, UR40, 0x3 ;  /* 0x0000002803037c11 */ /* 0x000fe4000f8e18ff */
[----:B------:R-:W-:-:S04]  /*1700*/  SHF.L.U32 R0, R0, 0x1f, RZ ;  /* 0x0000001f00007819 */ /* 0x000fc800000006ff */
[----:B------:R0:W1:Y:S01]  /*1710*/  SYNCS.PHASECHK.TRANS64.TRYWAIT P2, [R3+URZ+0x30830], R0 ;  /* 0x03083000030075a7 */ /* 0x000062000804017f */
[----:B------:R-:W-:Y:S05]  /*1720*/  @!P0 BRA `(.L_x_128) ;  /* 0x0000000000048947 */ /* 0x000fea0003800000 */
[----:B------:R-:W-:Y:S01]  /*1730*/  BPT.TRAP 0x1 ;  /* 0x000000040000795c */ /* 0x000fe20000300000 */
.L_x_128:
[----:B------:R-:W2:Y:S01]  /*1740*/  S2R R4, SR_TID.X ;  /* 0x0000000000047919 */ /* 0x000ea20000002100 */
[----:B------:R-:W-:Y:S01]  /*1750*/  IMAD.MOV.U32 R151, RZ, RZ, RZ ;  /* 0x000000ffff977224 */ /* 0x000fe200078e00ff */
[----:B--2---:R-:W-:Y:S01]  /*1760*/  LOP3.LUT P1, RZ, R4, 0x7f, RZ, 0xc0, !PT ;  /* 0x0000007f04ff7812 */ /* 0x004fe2000782c0ff */
[----:B-1----:R-:W-:-:S12]  /*1770*/  @P2 BRA `(.L_x_129) ;  /* 0x0000000000082947 */ /* 0x002fd80003800000 */
[----:B------:R-:W1:Y:S02]  /*1780*/  SYNCS.PHASECHK.TRANS64.TRYWAIT P2, [R3+URZ+0x30830], R0 ;  /* 0x03083000030075a7 */ /* 0x000e64000804017f */
[----:B-1----:R-:W-:Y:S05]  /*1790*/  @!P2 BRA `(.L_x_130) ;  /* 0x000000b80040a947 */ /* 0x002fea0003800000 */
.L_x_129:
[----:B------:R-:W-:Y:S05]  /*17a0*/  WARPSYNC.ALL ;  /* 0x0000000000007948 */ /* 0x000fea0003800000 */
[----:B------:R-:W-:Y:S01]  /*17b0*/  ULEA UR25, UR50, UR40, 0xd ;  /* 0x0000002832197291 */ /* 0x000fe2000f8e683f */
[----:B------:R-:W2:Y:S01]  /*17c0*/  LDL R4, [R1+0x10] ;  /* 0x0000100001047983 */ /* 0x000ea20000100800 */
[----:B------:R-:W-:Y:S01]  /*17d0*/  UIADD3 UR4, UR40, 0x12400, URZ ;  /* 0x0001240028047890 */ /* 0x000fe2000fffe03f */
[----:B------:R-:W-:Y:S01]  /*17e0*/  WARPGROUP.ARRIVE ;  /* 0x00000000000079c5 */ /* 0x000fe20000000000 */
[----:B------:R-:W-:Y:S01]  /*17f0*/  UIADD3 UR5, UR25, 0xc400, URZ ;  /* 0x0000c40019057890 */ /* 0x000fe2000fffe03f */
[----:B------:R-:W-:Y:S01]  /*1800*/  IMAD.U32 R7, RZ, RZ, UR48 ;  /* 0x00000030ff077e24 */ /* 0x000fe2000f8e00ff */
[----:B------:R-:W-:Y:S01]  /*1810*/  USHF.R.U32.HI UR4, URZ, 0x4, UR4 ;  /* 0x000000043f047899 */ /* 0x000fe20008011604 */
[----:B------:R-:W-:Y:S01]  /*1820*/  P2R R6, PR, RZ, 0x2 ;  /* 0x00000002ff067803 */ /* 0x000fe20000000000 */
[----:B------:R-:W-:Y:S01]  /*1830*/  USHF.R.U32.HI UR5, URZ, 0x4, UR5 ;  /* 0x000000043f057899 */ /* 0x000fe20008011605 */
[----:B------:R-:W-:Y:S01]  /*1840*/  P2R R5, PR, RZ, 0x1 ;  /* 0x00000001ff057803 */ /* 0x000fe20000000000 */
[----:B------:R-:W-:Y:S01]  /*1850*/  ULOP3.LUT UR4, UR4, 0x3fff, URZ, 0xc0, !UPT ;  /* 0x00003fff04047892 */ /* 0x000fe2000f8ec03f */
[--C-:B------:R-:W-:Y:S01]  /*1860*/  IMAD.MOV.U32 R150, RZ, RZ, R151.reuse ;  /* 0x000000ffff967224 */ /* 0x100fe200078e0097 */
[----:B------:R-:W-:Y:S01]  /*1870*/  ULOP3.LUT UR5, UR5, 0x3fff, URZ, 0xc0, !UPT ;  /* 0x00003fff05057892 */ /* 0x000fe2000f8ec03f */
[--C-:B------:R-:W-:Y:S01]  /*1880*/  IMAD.MOV.U32 R149, RZ, RZ, R151.reuse ;  /* 0x000000ffff957224 */ /* 0x100fe200078e0097 */
[----:B------:R-:W-:Y:S01]  /*1890*/  ULOP3.LUT UR24, UR4, 0x10000, URZ, 0xfc, !UPT ;  /* 0x0001000004187892 */ /* 0x000fe2000f8efc3f */
[--C-:B------:R-:W-:Y:S01]  /*18a0*/  IMAD.MOV.U32 R148, RZ, RZ, R151.reuse ;  /* 0x000000ffff947224 */ /* 0x100fe200078e0097 */
[----:B------:R-:W-:Y:S01]  /*18b0*/  ULOP3.LUT UR4, UR5, 0x10000, URZ, 0xfc, !UPT ;  /* 0x0001000005047892 */ /* 0x000fe2000f8efc3f */
[--C-:B------:R-:W-:Y:S01]  /*18c0*/  IMAD.MOV.U32 R147, RZ, RZ, R151.reuse ;  /* 0x000000ffff937224 */ /* 0x100fe200078e0097 */
[----:B------:R-:W-:Y:S01]  /*18d0*/  UIMAD UR6, UR39, 0x600, UR24 ;  /* 0x00000600270678a4 */ /* 0x000fe2000f8e0218 */
[--C-:B------:R-:W-:Y:S01]  /*18e0*/  IMAD.MOV.U32 R146, RZ, RZ, R151.reuse ;  /* 0x000000ffff927224 */ /* 0x100fe200078e0097 */
[----:B------:R-:W-:Y:S01]  /*18f0*/  UMOV UR5, 0x40000040 ;  /* 0x4000004000057882 */ /* 0x000fe20000000000 */
[----:B------:R-:W-:Y:S01]  /*1900*/  UMOV UR7, 0x40000040 ;  /* 0x4000004000077882 */ /* 0x000fe20000000000 */
[----:B------:R-:W-:Y:S01]  /*1910*/  UIADD3 UR8, UR4, 0x2, URZ ;  /* 0x0000000204087890 */ /* 0x000fe2000fffe03f */
[--C-:B------:R-:W-:Y:S01]  /*1920*/  IMAD.MOV.U32 R145, RZ, RZ, R151.reuse ;  /* 0x000000ffff917224 */ /* 0x100fe200078e0097 */
[----:B------:R-:W-:Y:S01]  /*1930*/  UIADD3 UR10, UR6, 0x2, URZ ;  /* 0x00000002060a7890 */ /* 0x000fe2000fffe03f */
[--C-:B------:R-:W-:Y:S01]  /*1940*/  IMAD.MOV.U32 R144, RZ, RZ, R151.reuse ;  /* 0x000000ffff907224 */ /* 0x100fe200078e0097 */
[----:B------:R-:W-:Y:S01]  /*1950*/  UMOV UR9, 0x40000040 ;  /* 0x4000004000097882 */ /* 0x000fe20000000000 */
[----:B------:R-:W-:Y:S01]  /*1960*/  HGMMA.64x192x16.F32 R24, gdesc[UR4], RZ, !UPT, gsb0 ;  /* 0x02e00000041879f0 */ /* 0x000fe2000c0008ff */
[----:B------:R-:W-:Y:S01]  /*1970*/  UMOV UR11, 0x40000040 ;  /* 0x40000040000b7882 */ /* 0x000fe20000000000 */
[----:B------:R-:W-:Y:S01]  /*1980*/  UIADD3 UR12, UR4, 0x4, URZ ;  /* 0x00000004040c7890 */ /* 0x000fe2000fffe03f */
[--C-:B------:R-:W-:Y:S01]  /*1990*/  IMAD.MOV.U32 R143, RZ, RZ, R151.reuse ;  /* 0x000000ffff8f7224 */ /* 0x100fe200078e0097 */
[----:B------:R-:W-:Y:S01]  /*19a0*/  UIADD3 UR14, UR6, 0x4, URZ ;  /* 0x00000004060e7890 */ /* 0x000fe2000fffe03f */
        /* <DEDUP_REMOVED lines=8> */
[----:B------:R-:W-:Y:S01]  /*1a30*/  UMOV UR19, 0x40000040 ;  /* 0x4000004000137882 */ /* 0x000fe20000000000 */
[----:B------:R-:W-:Y:S01]  /*1a40*/  ULDC UR26, c[0x0][0x988] ;  /* 0x00026200001a7ab9 */ /* 0x000fe20000000800 */
[----:B------:R-:W-:Y:S01]  /*1a50*/  UISETP.GE.AND UP0, UPT, UR49, 0xc1, UPT ;  /* 0x000000c13100788c */ /* 0x000fe2000bf06270 */
        /* <DEDUP_REMOVED lines=18> */
[----:B------:R-:W-:Y:S01]  /*1b80*/  IMAD.MOV.U32 R121, RZ, RZ, R151 ;  /* 0x000000ffff797224 */ /* 0x000fe200078e0097 */
[----:B------:R-:W-:-:S02]  /*1b90*/  WARPGROUP.DEPBAR.LE gsb0, 0x0 ;  /* 0x00008000000079c5 */ /* 0x000fc40000010000 */
[----:B------:R-:W-:-:S06]  /*1ba0*/  WARPGROUP.ARRIVE ;  /* 0x00000000000079c5 */ /* 0x000fcc0000000000 */
[----:B------:R-:W-:Y:S01]  /*1bb0*/  HGMMA.64x192x16.F32 R24, gdesc[UR8], R24, gsb0 ;  /* 0x02e00000081879f0 */ /* 0x000fe20008000818 */
[----:B--2---:R-:W-:-:S04]  /*1bc0*/  VIADD R4, R4, UR49 ;  /* 0x0000003104047c36 */ /* 0x004fc80008000000 */
        /* <DEDUP_REMOVED lines=20> */
[----:B01----:R-:W-:Y:S02]  /*1d10*/  FMNMX.FTZ R0, R28, R7, !PT ;  /* 0x000000071c007209 */ /* 0x003fe40007810000 */
        /* <DEDUP_REMOVED lines=137> */
[----:B------:R-:W-:Y:S02]  /*25b0*/  FMNMX.FTZ R7, R97, R0, !PT ;  /* 0x0000000061077209 */ /* 0x000fe40007810000 */
[----:B------:R-:W-:Y:S02]  /*25c0*/  FSEL R101, R101, -INF , P1 ;  /* 0xff80000065657808 */ /* 0x000fe40000800000 */
[----:B------:R-:W-:Y:S02]  /*25d0*/  FMNMX.FTZ R0, R100, R7, !PT ;  /* 0x0000000764007209 */ /* 0x000fe40007810000 */
[----:B------:R-:W-:Y:S02]  /*25e0*/  ISETP.GT.AND P1, PT, R4, 0xa1, PT ;  /* 0x000000a10400780c */ /* 0x000fe40003f24270 */
[----:B------:R-:W-:-:S02]  /*25f0*/  FSEL R104, R104, -INF , P0 ;  /* 0xff80000068687808 */ /* 0x000fc40000000000 */
[----:B------:R-:W-:Y:S02]  /*2600*/  FMNMX.FTZ R7, R101, R0, !PT ;  /* 0x0000000065077209 */ /* 0x000fe40007810000 */
        /* <DEDUP_REMOVED lines=8> */
[----:B------:R-:W-:Y:S02]  /*2690*/  FSEL R109, R109, -INF , P2 ;  /* 0xff8000006d6d7808 */ /* 0x000fe40001000000 */
[----:B------:R-:W-:Y:S02]  /*26a0*/  FMNMX.FTZ R0, R108, R7, !PT ;  /* 0x000000076c007209 */ /* 0x000fe40007810000 */
[----:B------:R-:W-:-:S02]  /*26b0*/  ISETP.GT.AND P3, PT, R4, 0xb0, PT ;  /* 0x000000b00400780c */ /* 0x000fc40003f64270 */
[----:B------:R-:W-:Y:S02]  /*26c0*/  FSEL R98, R98, -INF , P4 ;  /* 0xff80000062627808 */ /* 0x000fe40002000000 */
[----:B------:R-:W-:Y:S02]  /*26d0*/  FSEL R112, R112, -INF , P3 ;  /* 0xff80000070707808 */ /* 0x000fe40001800000 */
[----:B------:R-:W-:Y:S02]  /*26e0*/  FMNMX.FTZ R7, R109, R0, !PT ;  /* 0x000000006d077209 */ /* 0x000fe40007810000 */
[----:B------:R-:W-:Y:S02]  /*26f0*/  ISETP.GT.AND P4, PT, R4, 0xb1, PT ;  /* 0x000000b10400780c */ /* 0x000fe40003f84270 */
[----:B------:R-:W-:Y:S02]  /*2700*/  FSEL R95, R95, -INF , P5 ;  /* 0xff8000005f5f7808 */ /* 0x000fe40002800000 */
[----:B------:R-:W-:-:S02]  /*2710*/  FSEL R113, R113, -INF , P4 ;  /* 0xff80000071717808 */ /* 0x000fc40002000000 */
[----:B------:R-:W-:Y:S02]  /*2720*/  FMNMX.FTZ R0, R112, R7, !PT ;  /* 0x0000000770007209 */ /* 0x000fe40007810000 */
[----:B------:R-:W-:Y:S02]  /*2730*/  ISETP.GT.AND P5, PT, R4, 0xb8, PT ;  /* 0x000000b80400780c */ /* 0x000fe40003fa4270 */
[----:B------:R-:W-:Y:S02]  /*2740*/  FSEL R94, R94, -INF , P6 ;  /* 0xff8000005e5e7808 */ /* 0x000fe40003000000 */
[----:B------:R-:W-:Y:S02]  /*2750*/  FSEL R116, R116, -INF , P5 ;  /* 0xff80000074747808 */ /* 0x000fe40002800000 */
[----:B------:R-:W-:Y:S02]  /*2760*/  FMNMX.FTZ R7, R113, R0, !PT ;  /* 0x0000000071077209 */ /* 0x000fe40007810000 */
[----:B------:R-:W-:-:S02]  /*2770*/  ISETP.GT.AND P6, PT, R4, 0xb9, PT ;  /* 0x000000b90400780c */ /* 0x000fc40003fc4270 */
[----:B------:R-:W-:Y:S02]  /*2780*/  FMNMX.FTZ R0, R116, R7, !PT ;  /* 0x0000000774007209 */ /* 0x000fe40007810000 */
[----:B------:R-:W-:Y:S02]  /*2790*/  FSEL R117, R117, -INF , P6 ;  /* 0xff80000075757808 */ /* 0x000fe40003000000 */
[----:B------:R-:W-:Y:S02]  /*27a0*/  P2R R10, PR, RZ, 0x4 ;  /* 0x00000004ff0a7803 */ /* 0x000fe40000000000 */
[----:B------:R-:W-:Y:S02]  /*27b0*/  FMNMX.FTZ R7, R117, R0, !PT ;  /* 0x0000000075077209 */ /* 0x000fe40007810000 */
[----:B------:R-:W-:Y:S02]  /*27c0*/  P2R R12, PR, RZ, 0x2 ;  /* 0x00000002ff0c7803 */ /* 0x000fe40000000000 */
[----:B------:R-:W-:Y:S01]  /*27d0*/  P2R R11, PR, RZ, 0x1 ;  /* 0x00000001ff0b7803 */ /* 0x000fe20000000000 */
[----:B------:R-:W0:Y:S01]  /*27e0*/  SHFL.BFLY PT, R0, R7, 0x2, 0x1f ;  /* 0x0c401f0007007f89 */ /* 0x000e2200000e0000 */
[----:B------:R-:W-:-:S02]  /*27f0*/  ISETP.GT.AND P0, PT, R4, 0x99, PT ;  /* 0x000000990400780c */ /* 0x000fc40003f04270 */
[----:B------:R-:W-:Y:S02]  /*2800*/  ISETP.GT.AND P1, PT, R4, 0xa0, PT ;  /* 0x000000a00400780c */ /* 0x000fe40003f24270 */
[----:B------:R-:W-:Y:S02]  /*2810*/  FSEL R103, R103, -INF , P0 ;  /* 0xff80000067677808 */ /* 0x000fe40000000000 */
[----:B------:R-:W-:Y:S02]  /*2820*/  FSEL R106, R106, -INF , P1 ;  /* 0xff8000006a6a7808 */ /* 0x000fe40000800000 */
[----:B------:R-:W-:Y:S02]  /*2830*/  ISETP.NE.AND P1, PT, R12, RZ, PT ;  /* 0x000000ff0c00720c */ /* 0x000fe40003f25270 */
[----:B------:R-:W-:Y:S02]  /*2840*/  ISETP.NE.AND P0, PT, R11, RZ, PT ;  /* 0x000000ff0b00720c */ /* 0x000fe40003f05270 */
[----:B------:R-:W-:-:S02]  /*2850*/  FSEL R107, R107, -INF , P1 ;  /* 0xff8000006b6b7808 */ /* 0x000fc40000800000 */
[----:B------:R-:W-:Y:S02]  /*2860*/  FSEL R110, R110, -INF , P0 ;  /* 0xff8000006e6e7808 */ /* 0x000fe40000000000 */
[----:B------:R-:W-:Y:S02]  /*2870*/  FSEL R114, R114, -INF , P3 ;  /* 0xff80000072727808 */ /* 0x000fe40001800000 */
[----:B------:R-:W-:Y:S02]  /*2880*/  ISETP.NE.AND P1, PT, R6, RZ, PT ;  /* 0x000000ff0600720c */ /* 0x000fe40003f25270 */
[----:B------:R-:W-:Y:S02]  /*2890*/  FSEL R115, R115, -INF , P4 ;  /* 0xff80000073737808 */ /* 0x000fe40002000000 */
[----:B------:R-:W-:Y:S02]  /*28a0*/  FSEL R118, R118, -INF , P5 ;  /* 0xff80000076767808 */ /* 0x000fe40002800000 */
[----:B0-----:R-:W-:-:S02]  /*28b0*/  FMNMX.FTZ R8, R7, R0, !PT ;  /* 0x0000000007087209 */ /* 0x001fc40007810000 */
[----:B------:R-:W-:Y:S02]  /*28c0*/  FSEL R119, R119, -INF , P6 ;  /* 0xff80000077777808 */ /* 0x000fe40003000000 */
[----:B------:R-:W-:Y:S01]  /*28d0*/  ISETP.NE.AND P0, PT, R5, RZ, PT ;  /* 0x000000ff0500720c */ /* 0x000fe20003f05270 */
[----:B------:R-:W0:Y:S02]  /*28e0*/  SHFL.BFLY PT, R9, R8, 0x1, 0x1f ;  /* 0x0c201f0008097f89 */ /* 0x000e2400000e0000 */
[----:B------:R-:W-:-:S05]  /*28f0*/  @!P1 VIADD R3, R3, 0x30840 ;  /* 0x0003084003039836 */ /* 0x000fca0000000000 */
[----:B------:R-:W-:-:S04]  /*2900*/  @!P1 PRMT R3, RZ, 0x654, R3 ;  /* 0x00000654ff039816 */ /* 0x000fc80000000003 */
[----:B------:R1:W-:Y:S01]  /*2910*/  @!P1 SYNCS.ARRIVE.TRANS64.RED.A1T0 RZ, [R3+URZ], RZ ;  /* 0x000000ff03ff99a7 */ /* 0x0003e2000810043f */
[----:B0-----:R-:W-:-:S04]  /*2920*/  FMNMX.FTZ R0, R8, R9, !PT ;  /* 0x0000000908007209 */ /* 0x001fc80007810000 */
[C---:B------:R-:W-:Y:S01]  /*2930*/  FSETP.NEU.FTZ.AND P2, PT, R0.reuse, -INF , PT ;  /* 0xff8000000000780b */ /* 0x040fe20003f5d000 */
[----:B------:R-:W-:-:S05]  /*2940*/  FMUL.FTZ R9, R0, UR26 ;  /* 0x0000001a00097c20 */ /* 0x000fca0008410000 */
[----:B------:R-:W-:Y:S02]  /*2950*/  FSEL R4, R9, RZ, P2 ;  /* 0x000000ff09047208 */ /* 0x000fe40001000000 */
[----:B------:R-:W-:Y:S02]  /*2960*/  FMNMX.FTZ R9, R26, R27, !PT ;  /* 0x0000001b1a097209 */ /* 0x000fe40007810000 */
[----:B------:R-:W-:Y:S01]  /*2970*/  ISETP.NE.AND P2, PT, R10, RZ, PT ;  /* 0x000000ff0a00720c */ /* 0x000fe20003f45270 */
[--C-:B------:R-:W-:Y:S01]  /*2980*/  FFMA.FTZ R120, R37, UR26, -R4.reuse ;  /* 0x0000001a25787c23 */ /* 0x100fe20008010804 */
[----:B------:R-:W-:Y:S01]  /*2990*/  FMNMX.FTZ R8, R30, R9, !PT ;  /* 0x000000091e087209 */ /* 0x000fe20007810000 */
[--C-:B------:R-:W-:Y:S01]  /*29a0*/  FFMA.FTZ R22, R44, UR26, -R4.reuse ;  /* 0x0000001a2c167c23 */ /* 0x100fe20008010804 */
[--C-:B------:R-:W-:Y:S01]  /*29b0*/  FFMA.FTZ R44, R53, UR26, -R4.reuse ;  /* 0x0000001a352c7c23 */ /* 0x100fe20008010804 */
[----:B------:R-:W-:Y:S01]  /*29c0*/  FSEL R111, R111, -INF , P2 ;  /* 0xff8000006f6f7808 */ /* 0x000fe20001000000 */
[--C-:B------:R-:W-:Y:S01]  /*29d0*/  FFMA.FTZ R6, R25, UR26, -R4.reuse ;  /* 0x0000001a19067c23 */ /* 0x100fe20008010804 */
[----:B------:R-:W-:Y:S01]  /*29e0*/  FMNMX.FTZ R9, R31, R8, !PT ;  /* 0x000000081f097209 */ /* 0x000fe20007810000 */
[--C-:B------:R-:W-:Y:S01]  /*29f0*/  FFMA.FTZ R25, R52, UR26, -R4.reuse ;  /* 0x0000001a34197c23 */ /* 0x100fe20008010804 */
[--C-:B------:R-:W-:Y:S01]  /*2a00*/  FFMA.FTZ R52, R57, UR26, -R4.reuse ;  /* 0x0000001a39347c23 */ /* 0x100fe20008010804 */
[--C-:B------:R-:W-:Y:S01]  /*2a10*/  FFMA.FTZ R13, R32, UR26, -R4.reuse ;  /* 0x0000001a200d7c23 */ /* 0x100fe20008010804 */
[----:B------:R-:W-:Y:S01]  /*2a20*/  FMNMX.FTZ R8, R34, R9, !PT ;  /* 0x0000000922087209 */ /* 0x000fe20007810000 */
[--C-:B------:R-:W-:Y:S01]  /*2a30*/  FFMA.FTZ R32, R69, UR26, -R4.reuse ;  /* 0x0000001a45207c23 */ /* 0x100fe20008010804 */
[--C-:B------:R-:W-:Y:S01]  /*2a40*/  FFMA.FTZ R18, R81, UR26, -R4.reuse ;  /* 0x0000001a51127c23 */ /* 0x100fe20008010804 */
[--C-:B------:R-:W-:Y:S01]  /*2a50*/  FFMA.FTZ R5, R24, UR26, -R4.reuse ;  /* 0x0000001a18057c23 */ /* 0x100fe20008010804 */
[----:B------:R-:W-:Y:S01]  /*2a60*/  FMNMX.FTZ R9, R35, R8, !PT ;  /* 0x0000000823097209 */ /* 0x000fe20007810000 */
[--C-:B------:R-:W-:Y:S01]  /*2a70*/  FFMA.FTZ R7, R28, UR26, -R4.reuse ;  /* 0x0000001a1c077c23 */ /* 0x100fe20008010804 */
[----:B------:R-:W-:Y:S01]  /*2a80*/  MUFU.EX2 R6, R6 ;  /* 0x0000000600067308 */ /* 0x000fe20000000800 */
[--C-:B------:R-:W-:Y:S01]  /*2a90*/  FFMA.FTZ R12, R29, UR26, -R4.reuse ;  /* 0x0000001a1d0c7c23 */ /* 0x100fe20008010804 */
[----:B------:R-:W-:Y:S01]  /*2aa0*/  FMNMX.FTZ R8, R38, R9, !PT ;  /* 0x0000000926087209 */ /* 0x000fe20007810000 */
[--C-:B------:R-:W-:Y:S01]  /*2ab0*/  FFMA.FTZ R24, R48, UR26, -R4.reuse ;  /* 0x0000001a30187c23 */ /* 0x100fe20008010804 */
[--C-:B------:R-:W-:Y:S01]  /*2ac0*/  FFMA.FTZ R48, R88, UR26, -R4.reuse ;  /* 0x0000001a58307c23 */ /* 0x100fe20008010804 */
[--C-:B------:R-:W-:Y:S01]  /*2ad0*/  FFMA.FTZ R10, R64, UR26, -R4.reuse ;  /* 0x0000001a400a7c23 */ /* 0x100fe20008010804 */
[----:B------:R-:W-:Y:S01]  /*2ae0*/  FMNMX.FTZ R9, R39, R8, !PT ;  /* 0x0000000827097209 */ /* 0x000fe20007810000 */
[--C-:B------:R-:W-:Y:S01]  /*2af0*/  FFMA.FTZ R64, R93, UR26, -R4.reuse ;  /* 0x0000001a5d407c23 */ /* 0x100fe20008010804 */
[----:B------:R-:W0:Y:S01]  /*2b00*/  MUFU.EX2 R5, R5 ;  /* 0x0000000500057308 */ /* 0x000e220000000800 */
[--C-:B------:R-:W-:Y:S01]  /*2b10*/  FFMA.FTZ R14, R33, UR26, -R4.reuse ;  /* 0x0000001a210e7c23 */ /* 0x100fe20008010804 */
[----:B------:R-:W-:Y:S01]  /*2b20*/  FMNMX.FTZ R8, R42, R9, !PT ;  /* 0x000000092a087209 */ /* 0x000fe20007810000 */
[--C-:B------:R-:W-:Y:S01]  /*2b30*/  FFMA.FTZ R21, R45, UR26, -R4.reuse ;  /* 0x0000001a2d157c23 */ /* 0x100fe20008010804 */
[--C-:B------:R-:W-:Y:S01]  /*2b40*/  FFMA.FTZ R45, R56, UR26, -R4.reuse ;  /* 0x0000001a382d7c23 */ /* 0x100fe20008010804 */
[--C-:B------:R-:W-:Y:S01]  /*2b50*/  FFMA.FTZ R15, R36, UR26, -R4.reuse ;  /* 0x0000001a240f7c23 */ /* 0x100fe20008010804 */
[----:B------:R-:W-:Y:S01]  /*2b60*/  FMNMX.FTZ R9, R43, R8, !PT ;  /* 0x000000082b097209 */ /* 0x000fe20007810000 */
[--C-:B------:R-:W-:Y:S01]  /*2b70*/  FFMA.FTZ R20, R40, UR26, -R4.reuse ;  /* 0x0000001a28147c23 */ /* 0x100fe20008010804 */
[----:B------:R-:W2:Y:S01]  /*2b80*/  MUFU.EX2 R7, R7 ;  /* 0x0000000700077308 */ /* 0x000ea20000000800 */
[--C-:B------:R-:W-:Y:S01]  /*2b90*/  FFMA.FTZ R19, R41, UR26, -R4.reuse ;  /* 0x0000001a29137c23 */ /* 0x100fe20008010804 */
[----:B------:R-:W-:Y:S01]  /*2ba0*/  FMNMX.FTZ R8, R46, R9, !PT ;  /* 0x000000092e087209 */ /* 0x000fe20007810000 */
[--C-:B------:R-:W-:Y:S01]  /*2bb0*/  FFMA.FTZ R23, R49, UR26, -R4.reuse ;  /* 0x0000001a31177c23 */ /* 0x100fe20008010804 */
[--C-:B------:R-:W-:Y:S01]  /*2bc0*/  FFMA.FTZ R56, R61, UR26, -R4.reuse ;  /* 0x0000001a3d387c23 */ /* 0x100fe20008010804 */
[--C-:B------:R-:W-:Y:S01]  /*2bd0*/  FFMA.FTZ R49, R60, UR26, -R4.reuse ;  /* 0x0000001a3c317c23 */ /* 0x100fe20008010804 */
[----:B------:R-:W-:Y:S01]  /*2be0*/  FMNMX.FTZ R9, R47, R8, !PT ;  /* 0x000000082f097209 */ /* 0x000fe20007810000 */
[--C-:B------:R-:W-:Y:S01]  /*2bf0*/  FFMA.FTZ R11, R65, UR26, -R4.reuse ;  /* 0x0000001a410b7c23 */ /* 0x100fe20008010804 */
[----:B------:R-:W3:Y:S01]  /*2c00*/  MUFU.EX2 R12, R12 ;  /* 0x0000000c000c7308 */ /* 0x000ee20000000800 */
        /* <DEDUP_REMOVED lines=23> */
[----:B------:R-:W-:Y:S01]  /*2d80*/  FFMA.FTZ R84, R117, UR26, -R4 ;  /* 0x0000001a75547c23 */ /* 0x000fe20008010804 */
        /* <DEDUP_REMOVED lines=25> */
[----:B------:R-:W-:Y:S01]  /*2f20*/  FMNMX.FTZ R8, R94, R9, !PT ;  /* 0x000000095e087209 */ /* 0x000fe20007810000 */
[----:B------:R-:W-:-:S03]  /*2f30*/  FFMA.FTZ R9, R80, UR26, -R4 ;  /* 0x0000001a50097c23 */ /* 0x000fc60008010804 */
        /* <DEDUP_REMOVED lines=19> */
[----:B------:R-:W-:Y:S01]  /*3070*/  FMNMX.FTZ R8, R118, R57, !PT ;  /* 0x0000003976087209 */ /* 0x000fe20007810000 */
[----:B------:R-:W-:-:S03]  /*3080*/  FFMA.FTZ R57, R92, UR26, -R4 ;  /* 0x0000001a5c397c23 */ /* 0x000fc60008010804 */
[----:B------:R-:W-:-:S03]  /*3090*/  FMNMX.FTZ R8, R119, R8, !PT ;  /* 0x0000000877087209 */ /* 0x000fc60007810000 */
[----:B------:R-:W-:Y:S02]  /*30a0*/  MUFU.EX2 R11, R11 ;  /* 0x0000000b000b7308 */ /* 0x000fe40000000800 */
[----:B------:R-:W4:Y:S06]  /*30b0*/  SHFL.BFLY PT, R69, R8, 0x2, 0x1f ;  /* 0x0c401f0008457f89 */ /* 0x000f2c00000e0000 */
[----:B------:R-:W-:Y:S08]  /*30c0*/  MUFU.EX2 R29, R29 ;  /* 0x0000001d001d7308 */ /* 0x000ff00000000800 */
[----:B------:R-:W-:Y:S08]  /*30d0*/  MUFU.EX2 R32, R32 ;  /* 0x0000002000207308 */ /* 0x000ff00000000800 */
[----:B------:R-:W-:Y:S01]  /*30e0*/  MUFU.EX2 R33, R33 ;  /* 0x0000002100217308 */ /* 0x000fe20000000800 */
[----:B----4-:R-:W-:Y:S01]  /*30f0*/  FMNMX.FTZ R80, R8, R69, !PT ;  /* 0x0000004508507209 */ /* 0x010fe20007810000 */
[----:B------:R-:W-:-:S04]  /*3100*/  FFMA.FTZ R69, R104, UR26, -R4 ;  /* 0x0000001a68457c23 */ /* 0x000fc80008010804 */
[----:B------:R-:W4:Y:S02]  /*3110*/  SHFL.BFLY PT, R81, R80, 0x1, 0x1f ;  /* 0x0c201f0050517f89 */ /* 0x000f2400000e0000 */
[----:B------:R-:W-:Y:S08]  /*3120*/  MUFU.EX2 R36, R36 ;  /* 0x0000002400247308 */ /* 0x000ff00000000800 */
[----:B------:R-:W-:Y:S08]  /*3130*/  MUFU.EX2 R40, R40 ;  /* 0x0000002800287308 */ /* 0x000ff00000000800 */
[----:B------:R-:W-:Y:S01]  /*3140*/  MUFU.EX2 R41, R41 ;  /* 0x0000002900297308 */ /* 0x000fe20000000800 */
[----:B----4-:R-:W-:Y:S01]  /*3150*/  FMNMX.FTZ R8, R80, R81, !PT ;  /* 0x0000005150087209 */ /* 0x010fe20007810000 */
[----:B------:R-:W-:Y:S01]  /*3160*/  FFMA.FTZ R81, R116, UR26, -R4 ;  /* 0x0000001a74517c23 */ /* 0x000fe20008010804 */
[----:B0-----:R-:W-:-:S05]  /*3170*/  FADD.FTZ R4, R5, R6 ;  /* 0x0000000605047221 */ /* 0x001fca0000010000 */
[----:B------:R-:W-:Y:S01]  /*3180*/  MUFU.EX2 R9, R9 ;  /* 0x0000000900097308 */ /* 0x000fe20000000800 */
[C---:B------:R-:W-:Y:S01]  /*3190*/  FSETP.NEU.FTZ.AND P2, PT, R8.reuse, -INF , PT ;  /* 0xff8000000800780b */ /* 0x040fe20003f5d000 */
[----:B------:R-:W-:-:S05]  /*31a0*/  FMUL.FTZ R85, R8, UR26 ;  /* 0x0000001a08557c20 */ /* 0x000fca0008410000 */
[----:B------:R-:W-:Y:S01]  /*31b0*/  FSEL R85, R85, RZ, P2 ;  /* 0x000000ff55557208 */ /* 0x000fe20001000000 */
[----:B------:R-:W-:Y:S01]  /*31c0*/  MUFU.EX2 R18, R18 ;  /* 0x0000001200127308 */ /* 0x000fe20000000800 */
[----:B------:R-:W-:-:S03]  /*31d0*/  PLOP3.LUT P2, PT, PT, PT, UP0, 0x80, 0x0 ;  /* 0x000000000000781c */ /* 0x000fc60003f4f008 */
[--C-:B------:R-:W-:Y:S01]  /*31e0*/  FFMA.FTZ R26, R26, UR26, -R85.reuse ;  /* 0x0000001a1a1a7c23 */ /* 0x100fe20008010855 */
[--C-:B------:R-:W-:Y:S01]  /*31f0*/  FFMA.FTZ R89, R27, UR26, -R85.reuse ;  /* 0x0000001a1b597c23 */ /* 0x100fe20008010855 */
[--C-:B------:R-:W-:Y:S01]  /*3200*/  FFMA.FTZ R88, R30, UR26, -R85.reuse ;  /* 0x0000001a1e587c23 */ /* 0x100fe20008010855 */
[--C-:B------:R-:W-:Y:S01]  /*3210*/  FFMA.FTZ R93, R31, UR26, -R85.reuse ;  /* 0x0000001a1f5d7c23 */ /* 0x100fe20008010855 */
[--C-:B------:R-:W-:Y:S01]  /*3220*/  FFMA.FTZ R92, R34, UR26, -R85.reuse ;  /* 0x0000001a225c7c23 */ /* 0x100fe20008010855 */
[--C-:B------:R-:W-:Y:S01]  /*3230*/  FFMA.FTZ R97, R35, UR26, -R85.reuse ;  /* 0x0000001a23617c23 */ /* 0x100fe20008010855 */
[----:B------:R-:W-:Y:S01]  /*3240*/  MUFU.EX2 R26, R26 ;  /* 0x0000001a001a7308 */ /* 0x000fe20000000800 */
[--C-:B------:R-:W-:Y:S01]  /*3250*/  FFMA.FTZ R27, R42, UR26, -R85.reuse ;  /* 0x0000001a2a1b7c23 */ /* 0x100fe20008010855 */
[--C-:B------:R-:W-:Y:S01]  /*3260*/  FFMA.FTZ R34, R47, UR26, -R85.reuse ;  /* 0x0000001a2f227c23 */ /* 0x100fe20008010855 */
[--C-:B------:R-:W-:Y:S01]  /*3270*/  FFMA.FTZ R96, R38, UR26, -R85.reuse ;  /* 0x0000001a26607c23 */ /* 0x100fe20008010855 */
[--C-:B------:R-:W-:Y:S01]  /*3280*/  FFMA.FTZ R47, R55, UR26, -R85.reuse ;  /* 0x0000001a372f7c23 */ /* 0x100fe20008010855 */
[--C-:B------:R-:W-:Y:S01]  /*3290*/  FFMA.FTZ R42, R67, UR26, -R85.reuse ;  /* 0x0000001a432a7c23 */ /* 0x100fe20008010855 */
[--C-:B------:R-:W-:Y:S01]  /*32a0*/  FFMA.FTZ R55, R59, UR26, -R85.reuse ;  /* 0x0000001a3b377c23 */ /* 0x100fe20008010855 */
[----:B--2---:R-:W-:Y:S01]  /*32b0*/  FADD.FTZ R67, R7, R4 ;  /* 0x0000000407437221 */ /* 0x004fe20000010000 */
[----:B------:R-:W0:Y:S01]  /*32c0*/  MUFU.EX2 R89, R89 ;  /* 0x0000005900597308 */ /* 0x000e220000000800 */
[--C-:B------:R-:W-:Y:S01]  /*32d0*/  FFMA.FTZ R59, R63, UR26, -R85.reuse ;  /* 0x0000001a3f3b7c23 */ /* 0x100fe20008010855 */
[--C-:B------:R-:W-:Y:S01]  /*32e0*/  FFMA.FTZ R101, R39, UR26, -R85.reuse ;  /* 0x0000001a27657c23 */ /* 0x100fe20008010855 */
[----:B------:R-:W-:Y:S01]  /*32f0*/  FFMA.FTZ R30, R43, UR26, -R85 ;  /* 0x0000001a2b1e7c23 */ /* 0x000fe20008010855 */
[----:B---3--:R-:W-:Y:S01]  /*3300*/  FADD.FTZ R4, R12, R67 ;  /* 0x000000430c047221 */ /* 0x008fe20000010000 */
[--C-:B------:R-:W-:Y:S01]  /*3310*/  FFMA.FTZ R43, R70, UR26, -R85.reuse ;  /* 0x0000001a462b7c23 */ /* 0x100fe20008010855 */
[--C-:B------:R-:W-:Y:S01]  /*3320*/  FFMA.FTZ R39, R51, UR26, -R85.reuse ;  /* 0x0000001a33277c23 */ /* 0x100fe20008010855 */
[--C-:B------:R-:W-:Y:S01]  /*3330*/  FFMA.FTZ R51, R74, UR26, -R85.reuse ;  /* 0x0000001a4a337c23 */ /* 0x100fe20008010855 */
[----:B------:R-:W2:Y:S01]  /*3340*/  MUFU.EX2 R88, R88 ;  /* 0x0000005800587308 */ /* 0x000ea20000000800 */
[--C-:B------:R-:W-:Y:S01]  /*3350*/  FFMA.FTZ R31, R46, UR26, -R85.reuse ;  /* 0x0000001a2e1f7c23 */ /* 0x100fe20008010855 */
[--C-:B------:R-:W-:Y:S01]  /*3360*/  FFMA.FTZ R38, R50, UR26, -R85.reuse ;  /* 0x0000001a32267c23 */ /* 0x100fe20008010855 */
[--C-:B------:R-:W-:Y:S01]  /*3370*/  FFMA.FTZ R50, R71, UR26, -R85.reuse ;  /* 0x0000001a47327c23 */ /* 0x100fe20008010855 */
[--C-:B------:R-:W-:Y:S01]  /*3380*/  FFMA.FTZ R35, R66, UR26, -R85.reuse ;  /* 0x0000001a42237c23 */ /* 0x100fe20008010855 */
[--C-:B------:R-:W-:Y:S01]  /*3390*/  FFMA.FTZ R66, R79, UR26, -R85.reuse ;  /* 0x0000001a4f427c23 */ /* 0x100fe20008010855 */
[--C-:B------:R-:W-:Y:S01]  /*33a0*/  FFMA.FTZ R46, R54, UR26, -R85.reuse ;  /* 0x0000001a362e7c23 */ /* 0x100fe20008010855 */
[----:B------:R-:W-:Y:S01]  /*33b0*/  FFMA.FTZ R67, R86, UR26, -R85 ;  /* 0x0000001a56437c23 */ /* 0x000fe20008010855 */
[----:B------:R-:W3:Y:S01]  /*33c0*/  MUFU.EX2 R93, R93 ;  /* 0x0000005d005d7308 */ /* 0x000ee20000000800 */
[----:B0-----:R-:W-:Y:S01]  /*33d0*/  FADD.FTZ R63, R26, R89 ;  /* 0x000000591a3f7221 */ /* 0x001fe20000010000 */
[--C-:B------:R-:W-:Y:S01]  /*33e0*/  FFMA.FTZ R54, R58, UR26, -R85.reuse ;  /* 0x0000001a3a367c23 */ /* 0x100fe20008010855 */
[--C-:B------:R-:W-:Y:S01]  /*33f0*/  FFMA.FTZ R58, R62, UR26, -R85.reuse ;  /* 0x0000001a3e3a7c23 */ /* 0x100fe20008010855 */
[--C-:B------:R-:W-:Y:S01]  /*3400*/  FFMA.FTZ R62, R75, UR26, -R85.reuse ;  /* 0x0000001a4b3e7c23 */ /* 0x100fe20008010855 */
[--C-:B------:R-:W-:Y:S01]  /*3410*/  FFMA.FTZ R78, R78, UR26, -R85.reuse ;  /* 0x0000001a4e4e7c23 */ /* 0x100fe20008010855 */
[--C-:B------:R-:W-:Y:S01]  /*3420*/  FFMA.FTZ R75, R94, UR26, -R85.reuse ;  /* 0x0000001a5e4b7c23 */ /* 0x100fe20008010855 */
[----:B------:R-:W-:Y:S01]  /*3430*/  FFMA.FTZ R98, R98, UR26, -R85 ;  /* 0x0000001a62627c23 */ /* 0x000fe20008010855 */
[----:B------:R-:W0:Y:S01]  /*3440*/  MUFU.EX2 R92, R92 ;  /* 0x0000005c005c7308 */ /* 0x000e220000000800 */
[----:B--2---:R-:W-:Y:S01]  /*3450*/  FADD.FTZ R70, R88, R63 ;  /* 0x0000003f58467221 */ /* 0x004fe20000010000 */
[----:B------:R-:W-:Y:S01]  /*3460*/  FADD.FTZ R63, R13, R4 ;  /* 0x000000040d3f7221 */ /* 0x000fe20000010000 */
[----:B------:R-:W-:Y:S01]  /*3470*/  F2FP.F16.F32.PACK_AB R4, R6, R5 ;  /* 0x000000050604723e */ /* 0x000fe200000000ff */
[----:B------:R-:W-:Y:S01]  /*3480*/  FFMA.FTZ R99, R99, UR26, -R85 ;  /* 0x0000001a63637c23 */ /* 0x000fe20008010855 */
[----:B------:R-:W-:Y:S01]  /*3490*/  F2FP.F16.F32.PACK_AB R6, R12, R7 ;  /* 0x000000070c06723e */ /* 0x000fe200000000ff */
[----:B------:R-:W-:Y:S01]  /*34a0*/  FADD.FTZ R74, R14, R63 ;  /* 0x0000003f0e4a7221 */ /* 0x000fe20000010000 */
[--C-:B------:R-:W-:Y:S01]  /*34b0*/  FFMA.FTZ R63, R82, UR26, -R85.reuse ;  /* 0x0000001a523f7c23 */ /* 0x100fe20008010855 */
[----:B------:R-:W2:Y:S01]  /*34c0*/  MUFU.EX2 R97, R97 ;  /* 0x0000006100617308 */ /* 0x000ea20000000800 */
[----:B---3--:R-:W-:Y:S01]  /*34d0*/  FADD.FTZ R5, R93, R70 ;  /* 0x000000465d057221 */ /* 0x008fe20000010000 */
[----:B------:R-:W-:Y:S01]  /*34e0*/  F2FP.F16.F32.PACK_AB R12, R14, R13 ;  /* 0x0000000d0e0c723e */ /* 0x000fe200000000ff */
[--C-:B------:R-:W-:Y:S01]  /*34f0*/  FFMA.FTZ R102, R102, UR26, -R85.reuse ;  /* 0x0000001a66667c23 */ /* 0x100fe20008010855 */
[----:B------:R-:W-:Y:S01]  /*3500*/  F2FP.F16.F32.PACK_AB R14, R120, R15 ;  /* 0x0000000f780e723e */ /* 0x000fe200000000ff */
[--C-:B------:R-:W-:Y:S01]  /*3510*/  FFMA.FTZ R103, R103, UR26, -R85.reuse ;  /* 0x0000001a67677c23 */ /* 0x100fe20008010855 */
[--C-:B------:R-:W-:Y:S01]  /*3520*/  FFMA.FTZ R106, R106, UR26, -R85.reuse ;  /* 0x0000001a6a6a7c23 */ /* 0x100fe20008010855 */
[----:B------:R-:W-:Y:S01]  /*3530*/  FFMA.FTZ R107, R107, UR26, -R85 ;  /* 0x0000001a6b6b7c23 */ /* 0x000fe20008010855 */
[----:B------:R-:W3:Y:S01]  /*3540*/  MUFU.EX2 R96, R96 ;  /* 0x0000006000607308 */ /* 0x000ee20000000800 */
[----:B0-----:R-:W-:Y:S01]  /*3550*/  FADD.FTZ R70, R92, R5 ;  /* 0x000000055c467221 */ /* 0x001fe20000010000 */
[----:B------:R-:W-:Y:S01]  /*3560*/  FADD.FTZ R5, R15, R74 ;  /* 0x0000004a0f057221 */ /* 0x000fe20000010000 */
[--C-:B------:R-:W-:Y:S01]  /*3570*/  FFMA.FTZ R74, R87, UR26, -R85.reuse ;  /* 0x0000001a574a7c23 */ /* 0x100fe20008010855 */
[--C-:B------:R-:W-:Y:S01]  /*3580*/  FFMA.FTZ R110, R110, UR26, -R85.reuse ;  /* 0x0000001a6e6e7c23 */ /* 0x100fe20008010855 */
[----:B------:R-:W-:Y:S01]  /*3590*/  FFMA.FTZ R111, R111, UR26, -R85 ;  /* 0x0000001a6f6f7c23 */ /* 0x000fe20008010855 */
[----:B------:R-:W-:Y:S01]  /*35a0*/  FADD.FTZ R71, R120, R5 ;  /* 0x0000000578477221 */ /* 0x000fe20000010000 */
[----:B------:R-:W-:Y:S01]  /*35b0*/  F2FP.F16.F32.PACK_AB R5, R89, R26 ;  /* 0x0000001a5905723e */ /* 0x000fe200000000ff */
[----:B------:R-:W0:Y:S01]  /*35c0*/  MUFU.EX2 R101, R101 ;  /* 0x0000006500657308 */ /* 0x000e220000000800 */
[----:B--2---:R-:W-:Y:S01]  /*35d0*/  FADD.FTZ R7, R97, R70 ;  /* 0x0000004661077221 */ /* 0x004fe20000010000 */
[----:B------:R-:W-:Y:S01]  /*35e0*/  FADD.FTZ R82, R20, R71 ;  /* 0x0000004714527221 */ /* 0x000fe20000010000 */
[--C-:B------:R-:W-:Y:S01]  /*35f0*/  FFMA.FTZ R70, R83, UR26, -R85.reuse ;  /* 0x0000001a53467c23 */ /* 0x100fe20008010855 */
[----:B------:R-:W-:Y:S01]  /*3600*/  F2FP.F16.F32.PACK_AB R13, R97, R92 ;  /* 0x0000005c610d723e */ /* 0x000fe200000000ff */
[----:B------:R-:W-:Y:S01]  /*3610*/  FFMA.FTZ R71, R90, UR26, -R85 ;  /* 0x0000001a5a477c23 */ /* 0x000fe20008010855 */
[C---:B------:R-:W-:Y:S01]  /*3620*/  FADD.FTZ R83, R19.reuse, R82 ;  /* 0x0000005213537221 */ /* 0x040fe20000010000 */
[----:B------:R-:W-:Y:S01]  /*3630*/  F2FP.F16.F32.PACK_AB R20, R19, R20 ;  /* 0x000000141314723e */ /* 0x000fe200000000ff */
[----:B------:R-:W2:Y:S01]  /*3640*/  MUFU.EX2 R27, R27 ;  /* 0x0000001b001b7308 */ /* 0x000ea20000000800 */
[----:B---3--:R-:W-:Y:S01]  /*3650*/  FADD.FTZ R26, R96, R7 ;  /* 0x00000007601a7221 */ /* 0x008fe20000010000 */
[----:B------:R-:W-:Y:S01]  /*3660*/  FADD.FTZ R86, R22, R83 ;  /* 0x0000005316567221 */ /* 0x000fe20000010000 */
[----:B------:R-:W-:Y:S01]  /*3670*/  F2FP.F16.F32.PACK_AB R7, R93, R88 ;  /* 0x000000585d07723e */ /* 0x000fe200000000ff */
[--C-:B------:R-:W-:Y:S01]  /*3680*/  FFMA.FTZ R82, R95, UR26, -R85.reuse ;  /* 0x0000001a5f527c23 */ /* 0x100fe20008010855 */
[C---:B------:R-:W-:Y:S01]  /*3690*/  F2FP.F16.F32.PACK_AB R22, R21.reuse, R22 ;  /* 0x000000161516723e */ /* 0x040fe200000000ff */
[----:B------:R-:W-:Y:S01]  /*36a0*/  FADD.FTZ R83, R21, R86 ;  /* 0x0000005615537221 */ /* 0x000fe20000010000 */
[--C-:B------:R-:W-:Y:S01]  /*36b0*/  FFMA.FTZ R114, R114, UR26, -R85.reuse ;  /* 0x0000001a72727c23 */ /* 0x100fe20008010855 */
[----:B------:R-:W3:Y:S01]  /*36c0*/  MUFU.EX2 R30, R30 ;  /* 0x0000001e001e7308 */ /* 0x000ee20000000800 */
[C---:B0-----:R-:W-:Y:S01]  /*36d0*/  FADD.FTZ R26, R101.reuse, R26 ;  /* 0x0000001a651a7221 */ /* 0x041fe20000010000 */
[----:B------:R-:W-:Y:S01]  /*36e0*/  F2FP.F16.F32.PACK_AB R15, R101, R96 ;  /* 0x00000060650f723e */ /* 0x000fe200000000ff */
[----:B------:R0:W-:Y:S01]  /*36f0*/  STSM.16.M88.4 [R2+0x1e800], R4 ;  /* 0x01e8000402007844 */ /* 0x0001e20000000200 */
[--C-:B------:R-:W-:Y:S01]  /*3700*/  FFMA.FTZ R115, R115, UR26, -R85.reuse ;  /* 0x0000001a73737c23 */ /* 0x100fe20008010855 */
[----:B------:R-:W-:Y:S01]  /*3710*/  FFMA.FTZ R118, R118, UR26, -R85 ;  /* 0x0000001a76767c23 */ /* 0x000fe20008010855 */
[----:B------:R-:W-:Y:S01]  /*3720*/  IMAD.MOV.U32 R120, RZ, RZ, R151 ;  /* 0x000000ffff787224 */ /* 0x000fe200078e0097 */
[----:B------:R-:W-:Y:S01]  /*3730*/  STSM.16.M88.4 [R154], R12 ;  /* 0x0000000c9a007844 */ /* 0x000fe20000000200 */
[----:B------:R-:W4:Y:S01]  /*3740*/  MUFU.EX2 R31, R31 ;  /* 0x0000001f001f7308 */ /* 0x000f220000000800 */
[----:B--2---:R-:W-:-:S07]  /*3750*/  FADD.FTZ R79, R27, R26 ;  /* 0x0000001a1b4f7221 */ /* 0x004fce0000010000 */
[----:B------:R-:W2:Y:S01]  /*3760*/  MUFU.EX2 R34, R34 ;  /* 0x0000002200227308 */ /* 0x000ea20000000800 */
[C---:B---3--:R-:W-:Y:S01]  /*3770*/  FADD.FTZ R26, R30.reuse, R79 ;  /* 0x0000004f1e1a7221 */ /* 0x048fe20000010000 */
[----:B------:R-:W-:Y:S02]  /*3780*/  F2FP.F16.F32.PACK_AB R21, R30, R27 ;  /* 0x0000001b1e15723e */ /* 0x000fe400000000ff */
[----:B0-----:R-:W-:Y:S02]  /*3790*/  F2FP.F16.F32.PACK_AB R4, R52, R45 ;  /* 0x0000002d3404723e */ /* 0x001fe400000000ff */
[----:B------:R-:W-:Y:S02]  /*37a0*/  F2FP.F16.F32.PACK_AB R6, R56, R49 ;  /* 0x000000313806723e */ /* 0x000fe400000000ff */
[----:B------:R-:W0:Y:S01]  /*37b0*/  MUFU.EX2 R38, R38 ;  /* 0x0000002600267308 */ /* 0x000e220000000800 */
[----:B----4-:R-:W-:Y:S01]  /*37c0*/  FADD.FTZ R79, R31, R26 ;  /* 0x0000001a1f4f7221 */ /* 0x010fe20000010000 */
[----:B------:R-:W-:Y:S01]  /*37d0*/  FADD.FTZ R26, R24, R83 ;  /* 0x00000053181a7221 */ /* 0x000fe20000010000 */
[----:B------:R-:W-:-:S03]  /*37e0*/  F2FP.F16.F32.PACK_AB R24, R23, R24 ;  /* 0x000000181718723e */ /* 0x000fc600000000ff */
[----:B------:R-:W-:Y:S02]  /*37f0*/  FADD.FTZ R86, R23, R26 ;  /* 0x0000001a17567221 */ /* 0x000fe40000010000 */
[----:B------:R-:W3:Y:S01]  /*3800*/  MUFU.EX2 R39, R39 ;  /* 0x0000002700277308 */ /* 0x000ee20000000800 */
[C---:B--2---:R-:W-:Y:S01]  /*3810*/  FADD.FTZ R79, R34.reuse, R79 ;  /* 0x0000004f224f7221 */ /* 0x044fe20000010000 */
[----:B------:R-:W-:Y:S01]  /*3820*/  FADD.FTZ R83, R25, R86 ;  /* 0x0000005619537221 */ /* 0x000fe20000010000 */
[----:B------:R-:W-:-:S03]  /*3830*/  F2FP.F16.F32.PACK_AB R23, R34, R31 ;  /* 0x0000001f2217723e */ /* 0x000fc600000000ff */
[----:B------:R-:W-:Y:S02]  /*3840*/  FADD.FTZ R86, R44, R83 ;  /* 0x000000532c567221 */ /* 0x000fe40000010000 */
[----:B------:R-:W2:Y:S01]  /*3850*/  MUFU.EX2 R46, R46 ;  /* 0x0000002e002e7308 */ /* 0x000ea20000000800 */
[----:B0-----:R-:W-:Y:S01]  /*3860*/  FADD.FTZ R26, R38, R79 ;  /* 0x0000004f261a7221 */ /* 0x001fe20000010000 */
[----:B------:R-:W-:Y:S01]  /*3870*/  FADD.FTZ R83, R45, R86 ;  /* 0x000000562d537221 */ /* 0x000fe20000010000 */
[----:B------:R0:W-:Y:S03]  /*3880*/  STSM.16.M88.4 [R17], R20 ;  /* 0x0000001411007844 */ /* 0x0001e60000000200 */
[----:B------:R-:W-:Y:S02]  /*3890*/  FADD.FTZ R86, R52, R83 ;  /* 0x0000005334567221 */ /* 0x000fe40000010000 */
[----:B------:R-:W4:Y:S01]  /*38a0*/  MUFU.EX2 R47, R47 ;  /* 0x0000002f002f7308 */ /* 0x000f220000000800 */
[----:B---3--:R-:W-:Y:S01]  /*38b0*/  FADD.FTZ R79, R39, R26 ;  /* 0x0000001a274f7221 */ /* 0x008fe20000010000 */
[----:B------:R-:W-:-:S04]  /*38c0*/  FADD.FTZ R83, R49, R86 ;  /* 0x0000005631537221 */ /* 0x000fc80000010000 */
[----:B------:R-:W-:Y:S02]  /*38d0*/  FADD.FTZ R83, R56, R83 ;  /* 0x0000005338537221 */ /* 0x000fe40000010000 */
[----:B------:R-:W3:Y:S01]  /*38e0*/  MUFU.EX2 R54, R54 ;  /* 0x0000003600367308 */ /* 0x000ee20000000800 */
[----:B--2---:R-:W-:Y:S01]  /*38f0*/  FADD.FTZ R26, R46, R79 ;  /* 0x0000004f2e1a7221 */ /* 0x004fe20000010000 */
[----:B------:R-:W-:Y:S01]  /*3900*/  FADD.FTZ R88, R10, R83 ;  /* 0x000000530a587221 */ /* 0x000fe20000010000 */
[----:B0-----:R-:W-:Y:S02]  /*3910*/  F2FP.F16.F32.PACK_AB R20, R36, R33 ;  /* 0x000000212414723e */ /* 0x001fe400000000ff */
[----:B------:R-:W-:Y:S01]  /*3920*/  F2FP.F16.F32.PACK_AB R22, R41, R40 ;  /* 0x000000282916723e */ /* 0x000fe200000000ff */
[----:B------:R-:W-:Y:S02]  /*3930*/  FADD.FTZ R88, R11, R88 ;  /* 0x000000580b587221 */ /* 0x000fe40000010000 */
[----:B------:R-:W0:Y:S01]  /*3940*/  MUFU.EX2 R55, R55 ;  /* 0x0000003700377308 */ /* 0x000e220000000800 */
[----:B----4-:R-:W-:Y:S01]  /*3950*/  FADD.FTZ R79, R47, R26 ;  /* 0x0000001a2f4f7221 */ /* 0x010fe20000010000 */
[----:B------:R-:W-:Y:S01]  /*3960*/  FADD.FTZ R7, R29, R88 ;  /* 0x000000581d077221 */ /* 0x000fe20000010000 */
[----:B------:R-:W-:-:S03]  /*3970*/  F2FP.F16.F32.PACK_AB R27, R47, R46 ;  /* 0x0000002e2f1b723e */ /* 0x000fc600000000ff */
[----:B------:R-:W-:Y:S02]  /*3980*/  FADD.FTZ R14, R32, R7 ;  /* 0x00000007200e7221 */ /* 0x000fe40000010000 */
[----:B------:R-:W2:Y:S01]  /*3990*/  MUFU.EX2 R58, R58 ;  /* 0x0000003a003a7308 */ /* 0x000ea20000000800 */
[----:B---3--:R-:W-:Y:S01]  /*39a0*/  FADD.FTZ R26, R54, R79 ;  /* 0x0000004f361a7221 */ /* 0x008fe20000010000 */
[----:B------:R-:W-:-:S04]  /*39b0*/  FADD.FTZ R7, R33, R14 ;  /* 0x0000000e21077221 */ /* 0x000fc80000010000 */
[----:B------:R-:W-:Y:S02]  /*39c0*/  FADD.FTZ R7, R36, R7 ;  /* 0x0000000724077221 */ /* 0x000fe40000010000 */
[----:B------:R-:W3:Y:S01]  /*39d0*/  MUFU.EX2 R59, R59 ;  /* 0x0000003b003b7308 */ /* 0x000ee20000000800 */
[----:B0-----:R-:W-:Y:S01]  /*39e0*/  FADD.FTZ R79, R55, R26 ;  /* 0x0000001a374f7221 */ /* 0x001fe20000010000 */
[----:B------:R-:W-:-:S04]  /*39f0*/  FADD.FTZ R14, R40, R7 ;  /* 0x00000007280e7221 */ /* 0x000fc80000010000 */
[----:B------:R-:W-:Y:S02]  /*3a00*/  FADD.FTZ R14, R41, R14 ;  /* 0x0000000e290e7221 */ /* 0x000fe40000010000 */
[----:B------:R-:W0:Y:S01]  /*3a10*/  MUFU.EX2 R35, R35 ;  /* 0x0000002300237308 */ /* 0x000e220000000800 */
[----:B--2---:R-:W-:Y:S01]  /*3a20*/  FADD.FTZ R26, R58, R79 ;  /* 0x0000004f3a1a7221 */ /* 0x004fe20000010000 */
[----:B------:R-:W-:-:S04]  /*3a30*/  FADD.FTZ R15, R9, R14 ;  /* 0x0000000e090f7221 */ /* 0x000fc80000010000 */
[----:B------:R-:W-:Y:S02]  /*3a40*/  FADD.FTZ R15, R18, R15 ;  /* 0x0000000f120f7221 */ /* 0x000fe40000010000 */
[----:B------:R-:W2:Y:S01]  /*3a50*/  MUFU.EX2 R42, R42 ;  /* 0x0000002a002a7308 */ /* 0x000ea20000000800 */
[----:B---3--:R-:W-:Y:S01]  /*3a60*/  FADD.FTZ R86, R59, R26 ;  /* 0x0000001a3b567221 */ /* 0x008fe20000010000 */
[----:B------:R-:W-:Y:S02]  /*3a70*/  F2FP.F16.F32.PACK_AB R26, R44, R25 ;  /* 0x000000192c1a723e */ /* 0x000fe400000000ff */
[----:B------:R-:W-:Y:S02]  /*3a80*/  F2FP.F16.F32.PACK_AB R25, R39, R38 ;  /* 0x000000262719723e */ /* 0x000fe400000000ff */
[----:B------:R-:W-:Y:S02]  /*3a90*/  F2FP.F16.F32.PACK_AB R7, R59, R58 ;  /* 0x0000003a3b07723e */ /* 0x000fe400000000ff */
[----:B------:R-:W3:Y:S01]  /*3aa0*/  MUFU.EX2 R43, R43 ;  /* 0x0000002b002b7308 */ /* 0x000ee20000000800 */
[----:B0-----:R-:W-:Y:S01]  /*3ab0*/  FADD.FTZ R5, R35, R86 ;  /* 0x0000005623057221 */ /* 0x001fe20000010000 */
[----:B------:R-:W-:Y:S06]  /*3ac0*/  STSM.16.M88.4 [R16], R24 ;  /* 0x0000001810007844 */ /* 0x000fec0000000200 */
[----:B------:R-:W0:Y:S01]  /*3ad0*/  MUFU.EX2 R50, R50 ;  /* 0x0000003200327308 */ /* 0x000e220000000800 */
[----:B--2---:R-:W-:-:S07]  /*3ae0*/  FADD.FTZ R12, R42, R5 ;  /* 0x000000052a0c7221 */ /* 0x004fce0000010000 */
[----:B------:R-:W2:Y:S01]  /*3af0*/  MUFU.EX2 R51, R51 ;  /* 0x0000003300337308 */ /* 0x000ea20000000800 */
[----:B---3--:R-:W-:-:S07]  /*3b00*/  FADD.FTZ R5, R43, R12 ;  /* 0x0000000c2b057221 */ /* 0x008fce0000010000 */
[----:B------:R-:W3:Y:S01]  /*3b10*/  MUFU.EX2 R62, R62 ;  /* 0x0000003e003e7308 */ /* 0x000ee20000000800 */
[----:B0-----:R-:W-:Y:S01]  /*3b20*/  FADD.FTZ R12, R50, R5 ;  /* 0x00000005320c7221 */ /* 0x001fe20000010000 */
[----:B------:R-:W-:-:S05]  /*3b30*/  F2FP.F16.F32.PACK_AB R5, R55, R54 ;  /* 0x000000363705723e */ /* 0x000fca00000000ff */
[----:B------:R0:W-:Y:S01]  /*3b40*/  STSM.16.M88.4 [R2+0x24800], R4 ;  /* 0x0248000402007844 */ /* 0x0001e20000000200 */
[----:B-1----:R1:W4:Y:S01]  /*3b50*/  MUFU.EX2 R3, R78 ;  /* 0x0000004e00037308 */ /* 0x0023220000000800 */
[----:B--2---:R-:W-:-:S07]  /*3b60*/  FADD.FTZ R13, R51, R12 ;  /* 0x0000000c330d7221 */ /* 0x004fce0000010000 */
[----:B------:R-:W2:Y:S01]  /*3b70*/  MUFU.EX2 R66, R66 ;  /* 0x0000004200427308 */ /* 0x000ea20000000800 */
[C---:B---3--:R-:W-:Y:S01]  /*3b80*/  FADD.FTZ R12, R62.reuse, R13 ;  /* 0x0000000d3e0c7221 */ /* 0x048fe20000010000 */
[--C-:B-1----:R-:W-:Y:S01]  /*3b90*/  FFMA.FTZ R78, R91, UR26, -R85.reuse ;  /* 0x0000001a5b4e7c23 */ /* 0x102fe20008010855 */
[----:B------:R-:W-:Y:S01]  /*3ba0*/  FFMA.FTZ R85, R119, UR26, -R85 ;  /* 0x0000001a77557c23 */ /* 0x000fe20008010855 */
[----:B------:R-:W-:-:S04]  /*3bb0*/  F2FP.F16.F32.PACK_AB R21, R62, R51 ;  /* 0x000000333e15723e */ /* 0x000fc800000000ff */
[----:B------:R-:W1:Y:S01]  /*3bc0*/  MUFU.EX2 R63, R63 ;  /* 0x0000003f003f7308 */ /* 0x000e620000000800 */
[----:B----4-:R-:W-:Y:S01]  /*3bd0*/  FADD.FTZ R13, R3, R12 ;  /* 0x0000000c030d7221 */ /* 0x010fe20000010000 */
[----:B------:R-:W-:-:S06]  /*3be0*/  F2FP.F16.F32.PACK_AB R12, R11, R10 ;  /* 0x0000000a0b0c723e */ /* 0x000fcc00000000ff */
[----:B------:R-:W3:Y:S01]  /*3bf0*/  MUFU.EX2 R28, R28 ;  /* 0x0000001c001c7308 */ /* 0x000ee20000000800 */
[C---:B--2---:R-:W-:Y:S01]  /*3c00*/  FADD.FTZ R14, R66.reuse, R13 ;  /* 0x0000000d420e7221 */ /* 0x044fe20000010000 */
[----:B------:R-:W-:Y:S02]  /*3c10*/  F2FP.F16.F32.PACK_AB R23, R66, R3 ;  /* 0x000000034217723e */ /* 0x000fe400000000ff */
[----:B------:R-:W-:-:S04]  /*3c20*/  F2FP.F16.F32.PACK_AB R13, R42, R35 ;  /* 0x000000232a0d723e */ /* 0x000fc800000000ff */
[----:B------:R-:W2:Y:S01]  /*3c30*/  MUFU.EX2 R70, R70 ;  /* 0x0000004600467308 */ /* 0x000ea20000000800 */
[----:B-1----:R-:W-:Y:S01]  /*3c40*/  FADD.FTZ R11, R63, R14 ;  /* 0x0000000e3f0b7221 */ /* 0x002fe20000010000 */
[----:B------:R-:W-:-:S06]  /*3c50*/  F2FP.F16.F32.PACK_AB R14, R32, R29 ;  /* 0x0000001d200e723e */ /* 0x000fcc00000000ff */
[----:B------:R-:W1:Y:S01]  /*3c60*/  MUFU.EX2 R37, R37 ;  /* 0x0000002500257308 */ /* 0x000e620000000800 */
[----:B---3--:R-:W-:Y:S01]  /*3c70*/  FADD.FTZ R30, R28, R15 ;  /* 0x0000000f1c1e7221 */ /* 0x008fe20000010000 */
[----:B------:R-:W-:-:S05]  /*3c80*/  F2FP.F16.F32.PACK_AB R15, R50, R43 ;  /* 0x0000002b320f723e */ /* 0x000fca00000000ff */
[----:B------:R3:W-:Y:S01]  /*3c90*/  STSM.16.M88.4 [R156], R12 ;  /* 0x0000000c9c007844 */ /* 0x0007e20000000200 */
[----:B------:R-:W0:Y:S01]  /*3ca0*/  MUFU.EX2 R67, R67 ;  /* 0x0000004300437308 */ /* 0x000e220000000800 */
[----:B--2---:R-:W-:Y:S02]  /*3cb0*/  FADD.FTZ R10, R70, R11 ;  /* 0x0000000b460a7221 */ /* 0x004fe40000010000 */
[----:B------:R-:W-:Y:S05]  /*3cc0*/  STSM.16.M88.4 [R17+0x6000], R20 ;  /* 0x0060001411007844 */ /* 0x000fea0000000200 */
[----:B------:R-:W2:Y:S01]  /*3cd0*/  MUFU.EX2 R48, R48 ;  /* 0x0000003000307308 */ /* 0x000ea20000000800 */
[----:B-1----:R-:W-:-:S07]  /*3ce0*/  FADD.FTZ R11, R37, R30 ;  /* 0x0000001e250b7221 */ /* 0x002fce0000010000 */
[----:B------:R-:W1:Y:S01]  /*3cf0*/  MUFU.EX2 R74, R74 ;  /* 0x0000004a004a7308 */ /* 0x000e620000000800 */
[----:B0-----:R-:W-:-:S07]  /*3d00*/  FADD.FTZ R5, R67, R10 ;  /* 0x0000000a43057221 */ /* 0x001fce0000010000 */
[----:B------:R-:W0:Y:S01]  /*3d10*/  MUFU.EX2 R53, R53 ;  /* 0x0000003500357308 */ /* 0x000e220000000800 */
[----:B--2---:R-:W-:-:S07]  /*3d20*/  FADD.FTZ R6, R48, R11 ;  /* 0x0000000b30067221 */ /* 0x004fce0000010000 */
[----:B------:R-:W2:Y:S01]  /*3d30*/  MUFU.EX2 R71, R71 ;  /* 0x0000004700477308 */ /* 0x000ea20000000800 */
[----:B-1----:R-:W-:-:S07]  /*3d40*/  FADD.FTZ R4, R74, R5 ;  /* 0x000000054a047221 */ /* 0x002fce0000010000 */
[----:B------:R-:W1:Y:S01]  /*3d50*/  MUFU.EX2 R57, R57 ;  /* 0x0000003900397308 */ /* 0x000e620000000800 */
[C---:B0-----:R-:W-:Y:S01]  /*3d60*/  FADD.FTZ R6, R53.reuse, R6 ;  /* 0x0000000635067221 */ /* 0x041fe20000010000 */
[----:B------:R-:W-:-:S06]  /*3d70*/  F2FP.F16.F32.PACK_AB R48, R53, R48 ;  /* 0x000000303530723e */ /* 0x000fcc00000000ff */
[----:B------:R-:W0:Y:S01]  /*3d80*/  MUFU.EX2 R78, R78 ;  /* 0x0000004e004e7308 */ /* 0x000e220000000800 */
[----:B--2---:R-:W-:-:S07]  /*3d90*/  FADD.FTZ R5, R71, R4 ;  /* 0x0000000447057221 */ /* 0x004fce0000010000 */
[----:B------:R-:W2:Y:S01]  /*3da0*/  MUFU.EX2 R64, R64 ;  /* 0x0000004000407308 */ /* 0x000ea20000000800 */
[----:B-1----:R-:W-:Y:S01]  /*3db0*/  FADD.FTZ R7, R57, R6 ;  /* 0x0000000639077221 */ /* 0x002fe20000010000 */
[----:B------:R-:W-:-:S06]  /*3dc0*/  F2FP.F16.F32.PACK_AB R6, R37, R28 ;  /* 0x0000001c2506723e */ /* 0x000fcc00000000ff */
[----:B------:R-:W1:Y:S01]  /*3dd0*/  MUFU.EX2 R75, R75 ;  /* 0x0000004b004b7308 */ /* 0x000e620000000800 */
[----:B0-----:R-:W-:Y:S01]  /*3de0*/  FADD.FTZ R4, R78, R5 ;  /* 0x000000054e047221 */ /* 0x001fe20000010000 */
[----:B------:R-:W-:Y:S02]  /*3df0*/  F2FP.F16.F32.PACK_AB R5, R70, R63 ;  /* 0x0000003f4605723e */ /* 0x000fe400000000ff */
[----:B------:R-:W-:-:S04]  /*3e00*/  F2FP.F16.F32.PACK_AB R49, R78, R71 ;  /* 0x000000474e31723e */ /* 0x000fc800000000ff */
[----:B------:R-:W0:Y:S01]  /*3e10*/  MUFU.EX2 R60, R60 ;  /* 0x0000003c003c7308 */ /* 0x000e220000000800 */
[C---:B--2---:R-:W-:Y:S01]  /*3e20*/  FADD.FTZ R7, R64.reuse, R7 ;  /* 0x0000000740077221 */ /* 0x044fe20000010000 */
[----:B------:R-:W-:-:S06]  /*3e30*/  F2FP.F16.F32.PACK_AB R50, R64, R57 ;  /* 0x000000394032723e */ /* 0x000fcc00000000ff */
[----:B------:R-:W2:Y:S01]  /*3e40*/  MUFU.EX2 R82, R82 ;  /* 0x0000005200527308 */ /* 0x000ea20000000800 */
[----:B-1----:R-:W-:Y:S01]  /*3e50*/  FADD.FTZ R3, R75, R4 ;  /* 0x000000044b037221 */ /* 0x002fe20000010000 */
[----:B------:R-:W-:-:S06]  /*3e60*/  F2FP.F16.F32.PACK_AB R4, R18, R9 ;  /* 0x000000091204723e */ /* 0x000fcc00000000ff */
[----:B------:R-:W1:Y:S01]  /*3e70*/  MUFU.EX2 R61, R61 ;  /* 0x0000003d003d7308 */ /* 0x000e620000000800 */
[----:B0-----:R-:W-:-:S07]  /*3e80*/  FADD.FTZ R24, R60, R7 ;  /* 0x000000073c187221 */ /* 0x001fce0000010000 */
[----:B------:R-:W0:Y:S01]  /*3e90*/  MUFU.EX2 R19, R98 ;  /* 0x0000006200137308 */ /* 0x000e220000000800 */
[C---:B--2---:R-:W-:Y:S01]  /*3ea0*/  FADD.FTZ R10, R82.reuse, R3 ;  /* 0x00000003520a7221 */ /* 0x044fe20000010000 */
[----:B------:R-:W-:-:S06]  /*3eb0*/  F2FP.F16.F32.PACK_AB R51, R82, R75 ;  /* 0x0000004b5233723e */ /* 0x000fcc00000000ff */
[----:B------:R-:W2:Y:S01]  /*3ec0*/  MUFU.EX2 R65, R65 ;  /* 0x0000004100417308 */ /* 0x000ea20000000800 */
[C---:B-1----:R-:W-:Y:S01]  /*3ed0*/  FADD.FTZ R24, R61.reuse, R24 ;  /* 0x000000183d187221 */ /* 0x042fe20000010000 */
[----:B------:R-:W-:-:S06]  /*3ee0*/  F2FP.F16.F32.PACK_AB R60, R61, R60 ;  /* 0x0000003c3d3c723e */ /* 0x000fcc00000000ff */
[----:B------:R-:W1:Y:S01]  /*3ef0*/  MUFU.EX2 R44, R99 ;  /* 0x00000063002c7308 */ /* 0x000e620000000800 */
[----:B0-----:R-:W-:-:S07]  /*3f00*/  FADD.FTZ R3, R19, R10 ;  /* 0x0000000a13037221 */ /* 0x001fce0000010000 */
[----:B------:R-:W3:Y:S01]  /*3f10*/  MUFU.EX2 R68, R68 ;  /* 0x0000004400447308 */ /* 0x000ee20000000800 */
[----:B--2---:R-:W-:-:S07]  /*3f20*/  FADD.FTZ R7, R65, R24 ;  /* 0x0000001841077221 */ /* 0x004fce0000010000 */
[----:B------:R-:W0:Y:S01]  /*3f30*/  MUFU.EX2 R102, R102 ;  /* 0x0000006600667308 */ /* 0x000e220000000800 */
[C---:B-1----:R-:W-:Y:S01]  /*3f40*/  FADD.FTZ R3, R44.reuse, R3 ;  /* 0x000000032c037221 */ /* 0x042fe20000010000 */
[----:B------:R-:W-:-:S06]  /*3f50*/  F2FP.F16.F32.PACK_AB R61, R44, R19 ;  /* 0x000000132c3d723e */ /* 0x000fcc00000000ff */
[----:B------:R-:W1:Y:S01]  /*3f60*/  MUFU.EX2 R69, R69 ;  /* 0x0000004500457308 */ /* 0x000e620000000800 */
[----:B---3--:R-:W-:Y:S01]  /*3f70*/  FADD.FTZ R14, R68, R7 ;  /* 0x00000007440e7221 */ /* 0x008fe20000010000 */
[----:B------:R-:W-:Y:S02]  /*3f80*/  F2FP.F16.F32.PACK_AB R7, R74, R67 ;  /* 0x000000434a07723e */ /* 0x000fe400000000ff */
[----:B------:R-:W-:-:S03]  /*3f90*/  F2FP.F16.F32.PACK_AB R62, R68, R65 ;  /* 0x00000041443e723e */ /* 0x000fc600000000ff */
[----:B------:R2:W-:Y:S01]  /*3fa0*/  STSM.16.M88.4 [R16+0x6000], R4 ;  /* 0x0060000410007844 */ /* 0x0005e20000000200 */
[----:B------:R-:W3:Y:S01]  /*3fb0*/  MUFU.EX2 R103, R103 ;  /* 0x0000006700677308 */ /* 0x000ee20000000800 */
[----:B0-----:R-:W-:Y:S02]  /*3fc0*/  FADD.FTZ R12, R102, R3 ;  /* 0x00000003660c7221 */ /* 0x001fe40000010000 */
[----:B------:R0:W-:Y:S05]  /*3fd0*/  STSM.16.M88.4 [R2+0x2a800], R48 ;  /* 0x02a8003002007844 */ /* 0x0001ea0000000200 */
[----:B------:R-:W4:Y:S01]  /*3fe0*/  MUFU.EX2 R72, R72 ;  /* 0x0000004800487308 */ /* 0x000f220000000800 */
[----:B-1----:R-:W-:-:S07]  /*3ff0*/  FADD.FTZ R9, R69, R14 ;  /* 0x0000000e45097221 */ /* 0x002fce0000010000 */
[----:B------:R-:W1:Y:S01]  /*4000*/  MUFU.EX2 R106, R106 ;  /* 0x0000006a006a7308 */ /* 0x000e620000000800 */
[C---:B---3--:R-:W-:Y:S01]  /*4010*/  FADD.FTZ R3, R103.reuse, R12 ;  /* 0x0000000c67037221 */ /* 0x048fe20000010000 */
[----:B------:R-:W-:-:S05]  /*4020*/  F2FP.F16.F32.PACK_AB R63, R103, R102 ;  /* 0x00000066673f723e */ /* 0x000fca00000000ff */
[----:B------:R0:W-:Y:S01]  /*4030*/  STSM.16.M88.4 [R155], R60 ;  /* 0x0000003c9b007844 */ /* 0x0001e20000000200 */
[----:B------:R-:W3:Y:S01]  /*4040*/  MUFU.EX2 R73, R73 ;  /* 0x0000004900497308 */ /* 0x000ee20000000800 */
[C---:B----4-:R-:W-:Y:S01]  /*4050*/  FADD.FTZ R14, R72.reuse, R9 ;  /* 0x00000009480e7221 */ /* 0x050fe20000010000 */
[----:B------:R-:W-:-:S06]  /*4060*/  F2FP.F16.F32.PACK_AB R72, R72, R69 ;  /* 0x000000454848723e */ /* 0x000fcc00000000ff */
[----:B------:R-:W4:Y:S01]  /*4070*/  MUFU.EX2 R107, R107 ;  /* 0x0000006b006b7308 */ /* 0x000f220000000800 */
[----:B-1----:R-:W-:-:S07]  /*4080*/  FADD.FTZ R12, R106, R3 ;  /* 0x000000036a0c7221 */ /* 0x002fce0000010000 */
[----:B------:R-:W1:Y:S01]  /*4090*/  MUFU.EX2 R76, R76 ;  /* 0x0000004c004c7308 */ /* 0x000e620000000800 */
[----:B---3--:R-:W-:-:S07]  /*40a0*/  FADD.FTZ R9, R73, R14 ;  /* 0x0000000e49097221 */ /* 0x008fce0000010000 */
[----:B------:R-:W3:Y:S01]  /*40b0*/  MUFU.EX2 R110, R110 ;  /* 0x0000006e006e7308 */ /* 0x000ee20000000800 */
[----:B----4-:R-:W-:-:S07]  /*40c0*/  FADD.FTZ R3, R107, R12 ;  /* 0x0000000c6b037221 */ /* 0x010fce0000010000 */
[----:B------:R-:W4:Y:S01]  /*40d0*/  MUFU.EX2 R77, R77 ;  /* 0x0000004d004d7308 */ /* 0x000f220000000800 */
[C---:B-1----:R-:W-:Y:S01]  /*40e0*/  FADD.FTZ R14, R76.reuse, R9 ;  /* 0x000000094c0e7221 */ /* 0x042fe20000010000 */
[----:B------:R-:W-:Y:S02]  /*40f0*/  F2FP.F16.F32.PACK_AB R74, R76, R73 ;  /* 0x000000494c4a723e */ /* 0x000fe400000000ff */
[----:B------:R-:W-:-:S04]  /*4100*/  F2FP.F16.F32.PACK_AB R73, R107, R106 ;  /* 0x0000006a6b49723e */ /* 0x000fc800000000ff */
[----:B------:R-:W2:Y:S01]  /*4110*/  MUFU.EX2 R111, R111 ;  /* 0x0000006f006f7308 */ /* 0x000ea20000000800 */
[----:B---3--:R-:W-:-:S07]  /*4120*/  FADD.FTZ R12, R110, R3 ;  /* 0x000000036e0c7221 */ /* 0x008fce0000010000 */
[----:B------:R-:W1:Y:S01]  /*4130*/  MUFU.EX2 R80, R113 ;  /* 0x0000007100507308 */ /* 0x000e620000000800 */
[----:B----4-:R-:W-:-:S07]  /*4140*/  FADD.FTZ R3, R77, R14 ;  /* 0x0000000e4d037221 */ /* 0x010fce0000010000 */
[----:B------:R-:W3:Y:S01]  /*4150*/  MUFU.EX2 R13, R114 ;  /* 0x00000072000d7308 */ /* 0x000ee20000000800 */
[C---:B--2---:R-:W-:Y:S01]  /*4160*/  FADD.FTZ R4, R111.reuse, R12 ;  /* 0x0000000c6f047221 */ /* 0x044fe20000010000 */
[----:B------:R-:W-:-:S05]  /*4170*/  F2FP.F16.F32.PACK_AB R75, R111, R110 ;  /* 0x0000006e6f4b723e */ /* 0x000fca00000000ff */
[----:B------:R0:W-:Y:S01]  /*4180*/  STSM.16.M88.4 [R17+0xc000], R72 ;  /* 0x00c0004811007844 */ /* 0x0001e20000000200 */
[----:B------:R-:W-:Y:S01]  /*4190*/  MUFU.EX2 R81, R81 ;  /* 0x0000005100517308 */ /* 0x000fe20000000800 */
[C---:B-1----:R-:W-:Y:S01]  /*41a0*/  FADD.FTZ R6, R80.reuse, R3 ;  /* 0x0000000350067221 */ /* 0x042fe20000010000 */
[----:B------:R-:W-:-:S06]  /*41b0*/  F2FP.F16.F32.PACK_AB R12, R80, R77 ;  /* 0x0000004d500c723e */ /* 0x000fcc00000000ff */
[----:B------:R-:W1:Y:S01]  /*41c0*/  MUFU.EX2 R84, R84 ;  /* 0x0000005400547308 */ /* 0x000e620000000800 */
[----:B---3--:R-:W-:-:S07]  /*41d0*/  FADD.FTZ R3, R13, R4 ;  /* 0x000000040d037221 */ /* 0x008fce0000010000 */
[----:B------:R-:W2:Y:S08]  /*41e0*/  MUFU.EX2 R10, R115 ;  /* 0x00000073000a7308 */ /* 0x000eb00000000800 */
[----:B------:R-:W3:Y:S01]  /*41f0*/  MUFU.EX2 R118, R118 ;  /* 0x0000007600767308 */ /* 0x000ee20000000800 */
[----:B-1----:R-:W-:Y:S01]  /*4200*/  F2FP.F16.F32.PACK_AB R14, R84, R81 ;  /* 0x00000051540e723e */ /* 0x002fe200000000ff */
[----:B------:R-:W-:-:S04]  /*4210*/  FADD.FTZ R81, R81, R6 ;  /* 0x0000000651517221 */ /* 0x000fc80000010000 */
[----:B------:R-:W-:Y:S02]  /*4220*/  FADD.FTZ R4, R84, R81 ;  /* 0x0000005154047221 */ /* 0x000fe40000010000 */
[----:B------:R-:W1:Y:S01]  /*4230*/  MUFU.EX2 R85, R85 ;  /* 0x0000005500557308 */ /* 0x000e620000000800 */
[C---:B--2---:R-:W-:Y:S01]  /*4240*/  F2FP.F16.F32.PACK_AB R13, R10.reuse, R13 ;  /* 0x0000000d0a0d723e */ /* 0x044fe200000000ff */
[----:B------:R-:W-:-:S04]  /*4250*/  FADD.FTZ R3, R10, R3 ;  /* 0x000000030a037221 */ /* 0x000fc80000010000 */
[----:B---3--:R-:W-:Y:S01]  /*4260*/  FADD.FTZ R6, R118, R3 ;  /* 0x0000000376067221 */ /* 0x008fe20000010000 */
[----:B-1----:R-:W-:-:S03]  /*4270*/  F2FP.F16.F32.PACK_AB R15, R85, R118 ;  /* 0x00000076550f723e */ /* 0x002fc600000000ff */
[----:B------:R-:W-:Y:S02]  /*4280*/  FADD.FTZ R6, R85, R6 ;  /* 0x0000000655067221 */ /* 0x000fe40000010000 */
[----:B------:R0:W-:Y:S01]  /*4290*/  STSM.16.M88.4 [R16+0xc000], R12 ;  /* 0x00c0000c10007844 */ /* 0x0001e20000000200 */
[----:B------:R1:W-:Y:S06]  /*42a0*/  MEMBAR.ALL.CTA ;  /* 0x0000000000007992 */ /* 0x0003ec0000008000 */
[----:B-1----:R-:W1:Y:S02]  /*42b0*/  FENCE.VIEW.ASYNC.S ;  /* 0x00000000000073c6 */ /* 0x002e640000000000 */
[----:B-1----:R-:W-:Y:S01]  /*42c0*/  NOP ;  /* 0x0000000000007918 */ /* 0x002fe20000000000 */
[----:B------:R-:W-:Y:S05]  /*42d0*/  @!P2 BRA `(.L_x_131) ;  /* 0x0000002800cca947 */ /* 0x000fea0003800000 */
[----:B------:R-:W-:Y:S01]  /*42e0*/  IMAD.MOV.U32 R9, RZ, RZ, R8 ;  /* 0x000000ffff097224 */ /* 0x000fe200078e0008 */
[----:B------:R-:W-:Y:S01]  /*42f0*/  CS2R R150, SRZ ;  /* 0x0000000000967805 */ /* 0x000fe2000001ff00 */
[----:B------:R-:W-:Y:S01]  /*4300*/  IMAD.MOV.U32 R3, RZ, RZ, R0 ;  /* 0x000000ffff037224 */ /* 0x000fe200078e0000 */
        /* <DEDUP_REMOVED lines=15> */
[----:B------:R-:W-:Y:S01]  /*4400*/  UIADD3 UR28, UR48, -0x2, URZ ;  /* 0xfffffffe301c7890 */ /* 0x000fe2000fffe03f */
[----:B------:R-:W-:Y:S01]  /*4410*/  UMOV UR20, UR38 ;  /* 0x0000002600147c82 */ /* 0x000fe20008000000 */
[----:B------:R-:W-:Y:S01]  /*4420*/  UMOV UR27, UR39 ;  /* 0x00000027001b7c82 */ /* 0x000fe20008000000 */
[----:B------:R-:W-:-:S09]  /*4430*/  ULDC UR26, c[0x0][0x988] ;  /* 0x00026200001a7ab9 */ /* 0x000fd20000000800 */
.L_x_140:
[----:B------:R-:W-:Y:S01]  /*4440*/  UIADD3 UR39, UR27, 0x1, URZ ;  /* 0x000000011b277890 */ /* 0x000fe2000fffe03f */
[----:B------:R-:W-:-:S03]  /*4450*/  ISETP.NE.AND P3, PT, RZ, UR44, PT ;  /* 0x0000002cff007c0c */ /* 0x000fc6000bf65270 */
[----:B------:R-:W-:-:S04]  /*4460*/  UISETP.NE.AND UP0, UPT, UR39, 0x2, UPT ;  /* 0x000000022700788c */ /* 0x000fc8000bf05270 */
[----:B------:R-:W-:Y:S02]  /*4470*/  USEL UR38, URZ, 0x1, UP0 ;  /* 0x000000013f267887 */ /* 0x000fe40008000000 */
[----:B------:R-:W-:Y:S02]  /*4480*/  USEL UR39, UR39, URZ, UP0 ;  /* 0x0000003f27277287 */ /* 0x000fe40008000000 */
[----:B------:R-:W-:Y:S02]  /*4490*/  ULOP3.LUT UR38, UR20, UR38, URZ, 0x3c, !UPT ;  /* 0x0000002614267292 */ /* 0x000fe4000f8e3c3f */
[----:B--2---:R-:W-:Y:S10]  /*44a0*/  @P3 BRA `(.L_x_132) ;  /* 0x00000000002c3947 */ /* 0x004ff40003800000 */
[----:B------:R-:W-:Y:S05]  /*44b0*/  @!P0 BRA `(.L_x_133) ;  /* 0x0000000000048947 */ /* 0x000fea0003800000 */
[----:B------:R-:W-:Y:S01]  /*44c0*/  BPT.TRAP 0x1 ;  /* 0x000000040000795c */ /* 0x000fe20000300000 */
.L_x_133:
[----:B------:R-:W-:Y:S01]  /*44d0*/  ULEA UR6, UR39, UR40, 0x3 ;  /* 0x0000002827067291 */ /* 0x000fe2000f8e183f */
[----:B------:R-:W-:-:S05]  /*44e0*/  IMAD.U32 R0, RZ, RZ, UR38 ;  /* 0x00000026ff007e24 */ /* 0x000fca000f8e00ff */
[----:B------:R-:W-:-:S04]  /*44f0*/  SHF.L.U32 R0, R0, 0x1f, RZ ;  /* 0x0000001f00007819 */ /* 0x000fc800000006ff */
[----:B------:R1:W2:Y:S01]  /*4500*/  SYNCS.PHASECHK.TRANS64.TRYWAIT P2, [UR6+0x30830], R0 ;  /* 0x03083000ff0075a7 */ /* 0x0002a20008040146 */
[----:B------:R-:W-:Y:S05]  /*4510*/  @!P0 BRA `(.L_x_134) ;  /* 0x0000000000048947 */ /* 0x000fea0003800000 */
[----:B------:R-:W-:Y:S01]  /*4520*/  BPT.TRAP 0x1 ;  /* 0x000000040000795c */ /* 0x000fe20000300000 */
.L_x_134:
[----:B--2---:R-:W-:Y:S05]  /*4530*/  @P2 BRA `(.L_x_132) ;  /* 0x0000000000082947 */ /* 0x004fea0003800000 */
[----:B------:R-:W2:Y:S02]  /*4540*/  SYNCS.PHASECHK.TRANS64.TRYWAIT P2, [UR6+0x30830], R0 ;  /* 0x03083000ff0075a7 */ /* 0x000ea40008040146 */
[----:B--2---:R-:W-:Y:S05]  /*4550*/  @!P2 BRA `(.L_x_135) ;  /* 0x0000008800e4a947 */ /* 0x004fea0003800000 */
.L_x_132:
[----:B--2---:R-:W2:Y:S01]  /*4560*/  S2R R5, SR_TID.X ;  /* 0x0000000000057919 */ /* 0x004ea20000002100 */
[----:B------:R-:W-:Y:S01]  /*4570*/  UIMAD UR6, UR39, 0x600, UR24 ;  /* 0x00000600270678a4 */ /* 0x000fe2000f8e0218 */
[----:B------:R-:W-:Y:S01]  /*4580*/  UMOV UR7, 0x40000040 ;  /* 0x4000004000077882 */ /* 0x000fe20000000000 */
[----:B------:R-:W-:Y:S02]  /*4590*/  UMOV UR11, 0x40000040 ;  /* 0x40000040000b7882 */ /* 0x000fe40000000000 */
[----:B------:R-:W-:Y:S02]  /*45a0*/  UIADD3 UR10, UR6, 0x2, URZ ;  /* 0x00000002060a7890 */ /* 0x000fe4000fffe03f */
[----:B------:R-:W-:Y:S01]  /*45b0*/  UIADD3 UR14, UR6, 0x4, URZ ;  /* 0x00000004060e7890 */ /* 0x000fe2000fffe03f */
[----:B------:R-:W-:Y:S01]  /*45c0*/  UMOV UR15, 0x40000040 ;  /* 0x40000040000f7882 */ /* 0x000fe20000000000 */
[----:B------:R-:W-:Y:S01]  /*45d0*/  UIADD3 UR18, UR6, 0x6, URZ ;  /* 0x0000000606127890 */ /* 0x000fe2000fffe03f */
[----:B------:R-:W-:Y:S01]  /*45e0*/  UMOV UR19, 0x40000040 ;  /* 0x4000004000137882 */ /* 0x000fe20000000000 */
[----:B--2---:R-:W-:-:S05]  /*45f0*/  SHF.R.U32.HI R5, RZ, 0x7, R5 ;  /* 0x00000007ff057819 */ /* 0x004fca0000011605 */
[----:B-1----:R-:W-:-:S05]  /*4600*/  VIADD R0, R5, 0x8 ;  /* 0x0000000805007836 */ /* 0x002fca0000000000 */
[----:B------:R1:W-:Y:S06]  /*4610*/  BAR.SYNC.DEFER_BLOCKING R0, 0x100 ;  /* 0x000400000000751d */ /* 0x0003ec0000010000 */
[----:B0-----:R-:W-:-:S06]  /*4620*/  WARPGROUP.ARRIVE ;  /* 0x00000000000079c5 */ /* 0x001fcc0000000000 */
        /* <DEDUP_REMOVED lines=14> */
.L_x_137:
[----:B------:R-:W-:Y:S01]  /*4710*/  ULEA UR6, UR27, UR40, 0x3 ;  /* 0x000000281b067291 */ /* 0x000fe2000f8e183f */
[----:B------:R-:W-:-:S05]  /*4720*/  IMAD.U32 R0, RZ, RZ, UR20 ;  /* 0x00000014ff007e24 */ /* 0x000fca000f8e00ff */
[----:B------:R-:W-:-:S04]  /*4730*/  SHF.L.U32 R0, R0, 0x1f, RZ ;  /* 0x0000001f00007819 */ /* 0x000fc800000006ff */
[----:B------:R0:W1:Y:S01]  /*4740*/  SYNCS.PHASECHK.TRANS64.TRYWAIT P2, [UR6+0x30850], R0 ;  /* 0x03085000ff0075a7 */ /* 0x0000620008040146 */
[----:B------:R-:W-:Y:S05]  /*4750*/  @!P0 BRA `(.L_x_138) ;  /* 0x0000000000048947 */ /* 0x000fea0003800000 */
[----:B------:R-:W-:Y:S01]  /*4760*/  BPT.TRAP 0x1 ;  /* 0x000000040000795c */ /* 0x000fe20000300000 */
.L_x_138:
[----:B-1----:R-:W-:Y:S05]  /*4770*/  @P2 BRA `(.L_x_136) ;  /* 0x0000000000082947 */ /* 0x002fea0003800000 */
[----:B------:R-:W1:Y:S02]  /*4780*/  SYNCS.PHASECHK.TRANS64.TRYWAIT P2, [UR6+0x30850], R0 ;  /* 0x03085000ff0075a7 */ /* 0x000e640008040146 */
[----:B-1----:R-:W-:Y:S05]  /*4790*/  @!P2 BRA `(.L_x_139) ;  /* 0x00000088006ca947 */ /* 0x002fea0003800000 */
.L_x_136:
[----:B------:R-:W-:Y:S01]  /*47a0*/  UIADD3 UR7, UR25, 0x1e800, URZ ;  /* 0x0001e80019077890 */ /* 0x000fe2000fffe03f */
[----:B------:R-:W-:Y:S01]  /*47b0*/  WARPGROUP.ARRIVE ;  /* 0x00000000000079c5 */ /* 0x000fe20000000000 */
[----:B------:R-:W-:Y:S01]  /*47c0*/  UIADD3 UR6, UR40, 0x400, URZ ;  /* 0x0000040028067890 */ /* 0x000fe2000fffe03f */
[----:B01----:R-:W-:Y:S01]  /*47d0*/  FMNMX.FTZ R0, R24, R3, !PT ;  /* 0x0000000318007209 */ /* 0x003fe20007810000 */
[----:B------:R-:W-:-:S03]  /*47e0*/  USHF.R.U32.HI UR7, URZ, 0x4, UR7 ;  /* 0x000000043f077899 */ /* 0x000fc60008011607 */
[----:B------:R-:W0:Y:S01]  /*47f0*/  S2R R13, SR_TID.X ;  /* 0x00000000000d7919 */ /* 0x000e220000002100 */
[----:B------:R-:W-:Y:S01]  /*4800*/  USHF.R.U32.HI UR6, URZ, 0x4, UR6 ;  /* 0x000000043f067899 */ /* 0x000fe20008011606 */
[----:B------:R-:W-:Y:S01]  /*4810*/  FMNMX.FTZ R5, R25, R0, !PT ;  /* 0x0000000019057209 */ /* 0x000fe20007810000 */
[----:B------:R-:W-:Y:S02]  /*4820*/  ULOP3.LUT UR10, UR7, 0x3fff, URZ, 0xc0, !UPT ;  /* 0x00003fff070a7892 */ /* 0x000fe4000f8ec03f */
[----:B------:R-:W-:Y:S01]  /*4830*/  ULOP3.LUT UR7, UR6, 0x3fff, URZ, 0xc0, !UPT ;  /* 0x00003fff06077892 */ /* 0x000fe2000f8ec03f */
[----:B------:R-:W-:Y:S01]  /*4840*/  FMNMX.FTZ R0, R28, R5, !PT ;  /* 0x000000051c007209 */ /* 0x000fe20007810000 */
[----:B------:R-:W-:Y:S02]  /*4850*/  ULOP3.LUT UR6, UR10, 0x10000, URZ, 0xfc, !UPT ;  /* 0x000100000a067892 */ /* 0x000fe4000f8efc3f */
[----:B------:R-:W-:Y:S01]  /*4860*/  UIMAD UR7, UR27, 0x600, UR7 ;  /* 0x000006001b0778a4 */ /* 0x000fe2000f8e0207 */
[----:B------:R-:W-:Y:S01]  /*4870*/  FMNMX.FTZ R5, R29, R0, !PT ;  /* 0x000000001d057209 */ /* 0x000fe20007810000 */
[----:B------:R-:W-:Y:S01]  /*4880*/  UMOV UR21, 0x40000040 ;  /* 0x4000004000157882 */ /* 0x000fe20000000000 */
[----:B------:R-:W-:-:S02]  /*4890*/  UMOV UR23, 0x40000040 ;  /* 0x4000004000177882 */ /* 0x000fc40000000000 */
        /* <DEDUP_REMOVED lines=10> */
[----:B------:R-:W-:Y:S02]  /*4940*/  FMNMX.FTZ R7, R37, R0, !PT ;  /* 0x0000000025077209 */ /* 0x000fe40007810000 */
[----:B------:R-:W-:Y:S02]  /*4950*/  FMNMX.FTZ R0, R26, R9, !PT ;  /* 0x000000091a007209 */ /* 0x000fe40007810000 */
[----:B------:R-:W-:Y:S02]  /*4960*/  FMNMX.FTZ R8, R40, R7, !PT ;  /* 0x0000000728087209 */ /* 0x000fe40007810000 */
[----:B------:R-:W-:Y:S02]  /*4970*/  FMNMX.FTZ R5, R27, R0, !PT ;  /* 0x000000001b057209 */ /* 0x000fe40007810000 */
[----:B------:R-:W-:Y:S02]  /*4980*/  FMNMX.FTZ R7, R41, R8, !PT ;  /* 0x0000000829077209 */ /* 0x000fe40007810000 */
[----:B------:R-:W-:-:S02]  /*4990*/  FMNMX.FTZ R0, R30, R5, !PT ;  /* 0x000000051e007209 */ /* 0x000fc40007810000 */
        /* <DEDUP_REMOVED lines=26> */
[----:B------:R-:W-:Y:S01]  /*4b40*/  FMNMX.FTZ R7, R69, R8, !PT ;  /* 0x0000000845077209 */ /* 0x000fe20007810000 */
[----:B------:R-:W-:Y:S02]  /*4b50*/  WARPGROUP.DEPBAR.LE gsb0, 0x0 ;  /* 0x00008000000079c5 */ /* 0x000fe40000010000 */
[----:B------:R-:W-:Y:S01]  /*4b60*/  WARPGROUP.ARRIVE ;  /* 0x00000000000079c5 */ /* 0x000fe20000000000 */
[----:B------:R-:W-:Y:S02]  /*4b70*/  FMNMX.FTZ R0, R58, R5, !PT ;  /* 0x000000053a007209 */ /* 0x000fe40007810000 */
[----:B------:R-:W-:-:S02]  /*4b80*/  FMNMX.FTZ R8, R72, R7, !PT ;  /* 0x0000000748087209 */ /* 0x000fc40007810000 */
[----:B------:R-:W-:Y:S01]  /*4b90*/  FMNMX.FTZ R5, R59, R0, !PT ;  /* 0x000000003b057209 */ /* 0x000fe20007810000 */
[----:B------:R-:W-:Y:S01]  /*4ba0*/  HGMMA.64x64x16.F32 R120, gdesc[UR20].tnspB, R120, gsb0 ;  /* 0x40e00000147879f0 */ /* 0x000fe20008000878 */
[----:B------:R-:W-:Y:S01]  /*4bb0*/  UIADD3 UR20, UR6, 0x4, URZ ;  /* 0x0000000406147890 */ /* 0x000fe2000fffe03f */
[----:B------:R-:W-:Y:S01]  /*4bc0*/  FMNMX.FTZ R7, R73, R8, !PT ;  /* 0x0000000849077209 */ /* 0x000fe20007810000 */
[----:B------:R-:W-:Y:S01]  /*4bd0*/  UIADD3 UR22, UR7, 0x100, URZ ;  /* 0x0000010007167890 */ /* 0x000fe2000fffe03f */
[----:B------:R-:W-:Y:S01]  /*4be0*/  FMNMX.FTZ R0, R62, R5, !PT ;  /* 0x000000053e007209 */ /* 0x000fe20007810000 */
[----:B------:R-:W-:Y:S01]  /*4bf0*/  UMOV UR21, 0x40000040 ;  /* 0x4000004000157882 */ /* 0x000fe20000000000 */
[----:B------:R-:W-:Y:S01]  /*4c00*/  UMOV UR23, 0x40000040 ;  /* 0x4000004000177882 */ /* 0x000fe20000000000 */
        /* <DEDUP_REMOVED lines=47> */
[----:B0-----:R-:W-:Y:S02]  /*4f00*/  SHF.R.U32.HI R12, RZ, 0x7, R13 ;  /* 0x00000007ff0c7819 */ /* 0x001fe4000001160d */
[----:B------:R-:W-:-:S02]  /*4f10*/  FMNMX.FTZ R5, R103, R0, !PT ;  /* 0x0000000067057209 */ /* 0x000fc40007810000 */
[----:B------:R-:W-:Y:S02]  /*4f20*/  FMNMX.FTZ R0, R116, R7, !PT ;  /* 0x0000000774007209 */ /* 0x000fe40007810000 */
[----:B------:R-:W-:Y:S02]  /*4f30*/  FMNMX.FTZ R8, R106, R5, !PT ;  /* 0x000000056a087209 */ /* 0x000fe40007810000 */
[----:B------:R-:W-:Y:S02]  /*4f40*/  FMNMX.FTZ R0, R117, R0, !PT ;  /* 0x0000000075007209 */ /* 0x000fe40007810000 */
[----:B------:R-:W-:Y:S02]  /*4f50*/  FMNMX.FTZ R7, R107, R8, !PT ;  /* 0x000000086b077209 */ /* 0x000fe40007810000 */
[----:B------:R-:W-:Y:S01]  /*4f60*/  ISETP.GE.U32.AND P2, PT, R13, 0x180, PT ;  /* 0x000001800d00780c */ /* 0x000fe20003f46070 */
[----:B------:R-:W0:Y:S01]  /*4f70*/  SHFL.BFLY PT, R5, R0, 0x2, 0x1f ;  /* 0x0c401f0000057f89 */ /* 0x000e2200000e0000 */
[----:B------:R-:W-:-:S04]  /*4f80*/  FMNMX.FTZ R8, R110, R7, !PT ;  /* 0x000000076e087209 */ /* 0x000fc80007810000 */
[----:B------:R-:W-:-:S04]  /*4f90*/  FMNMX.FTZ R7, R111, R8, !PT ;  /* 0x000000086f077209 */ /* 0x000fc80007810000 */
[----:B------:R-:W-:-:S04]  /*4fa0*/  FMNMX.FTZ R8, R114, R7, !PT ;  /* 0x0000000772087209 */ /* 0x000fc80007810000 */
[----:B------:R-:W-:-:S04]  /*4fb0*/  FMNMX.FTZ R7, R115, R8, !PT ;  /* 0x0000000873077209 */ /* 0x000fc80007810000 */
[----:B------:R-:W-:-:S04]  /*4fc0*/  FMNMX.FTZ R8, R118, R7, !PT ;  /* 0x0000000776087209 */ /* 0x000fc80007810000 */
[----:B------:R-:W-:Y:S02]  /*4fd0*/  FMNMX.FTZ R8, R119, R8, !PT ;  /* 0x0000000877087209 */ /* 0x000fe40007810000 */
[----:B0-----:R-:W-:Y:S01]  /*4fe0*/  FMNMX.FTZ R5, R0, R5, !PT ;  /* 0x0000000500057209 */ /* 0x001fe20007810000 */
[----:B------:R-:W-:Y:S02]  /*4ff0*/  VIADD R0, R12, 0x9 ;  /* 0x000000090c007836 */ /* 0x000fe40000000000 */
[----:B------:R-:W0:Y:S04]  /*5000*/  SHFL.BFLY PT, R11, R8, 0x2, 0x1f ;  /* 0x0c401f00080b7f89 */ /* 0x000e2800000e0000 */
[----:B------:R-:W1:Y:S01]  /*5010*/  SHFL.BFLY PT, R10, R5, 0x1, 0x1f ;  /* 0x0c201f00050a7f89 */ /* 0x000e6200000e0000 */
[----:B------:R-:W-:-:S02]  /*5020*/  SEL R7, R0, 0x9, !P2 ;  /* 0x0000000900077807 */ /* 0x000fc40005000000 */
[----:B------:R-:W-:Y:S02]  /*5030*/  ISETP.LT.AND P2, PT, RZ, UR28, PT ;  /* 0x0000001cff007c0c */ /* 0x000fe4000bf41270 */
[----:B0-----:R-:W-:Y:S02]  /*5040*/  FMNMX.FTZ R8, R8, R11, !PT ;  /* 0x0000000b08087209 */ /* 0x001fe40007810000 */
[----:B-1----:R-:W-:-:S03]  /*5050*/  FMNMX.FTZ R0, R5, R10, !PT ;  /* 0x0000000a05007209 */ /* 0x002fc60007810000 */
[----:B------:R-:W0:Y:S01]  /*5060*/  SHFL.BFLY PT, R11, R8, 0x1, 0x1f ;  /* 0x0c201f00080b7f89 */ /* 0x000e2200000e0000 */
[----:B------:R-:W-:Y:S02]  /*5070*/  WARPGROUP.DEPBAR.LE gsb0, 0x0 ;  /* 0x00008000000079c5 */ /* 0x000fe40000010000 */
[----:B------:R-:W-:Y:S01]  /*5080*/  WARPGROUP.ARRIVE ;  /* 0x00000000000079c5 */ /* 0x000fe20000000000 */
[----:B------:R-:W-:Y:S02]  /*5090*/  IMAD.U32 R5, RZ, RZ, UR39 ;  /* 0x00000027ff057e24 */ /* 0x000fe4000f8e00ff */
[----:B------:R-:W-:Y:S01]  /*50a0*/  FADD.FTZ R3, -R0, R3 ;  /* 0x0000000300037221 */ /* 0x000fe20000010100 */
[----:B------:R-:W-:Y:S01]  /*50b0*/  IMAD.U32 R10, RZ, RZ, UR27 ;  /* 0x0000001bff0a7e24 */ /* 0x000fe2000f8e00ff */
[----:B------:R-:W-:Y:S01]  /*50c0*/  UMOV UR27, UR39 ;  /* 0x00000027001b7c82 */ /* 0x000fe20008000000 */
[----:B------:R-:W-:Y:S01]  /*50d0*/  HGMMA.64x64x16.F32 R120, gdesc[UR20].tnspB, R120, gsb0 ;  /* 0x40e00000147879f0 */ /* 0x000fe20008000878 */
[----:B------:R-:W-:Y:S01]  /*50e0*/  UIADD3 UR20, UR6, 0x600, URZ ;  /* 0x0000060006147890 */ /* 0x000fe2000fffe03f */
[----:B------:R-:W-:Y:S01]  /*50f0*/  @!P1 LEA R5, R5, UR40, 0x3 ;  /* 0x0000002805059c11 */ /* 0x000fe2000f8e18ff */
[----:B------:R-:W-:Y:S01]  /*5100*/  UIADD3 UR22, UR7, 0x200, URZ ;  /* 0x0000020007167890 */ /* 0x000fe2000fffe03f */
[----:B------:R-:W-:Y:S01]  /*5110*/  @!P1 LEA R10, R10, UR40, 0x3 ;  /* 0x000000280a0a9c11 */ /* 0x000fe2000f8e18ff */
[----:B------:R-:W-:Y:S01]  /*5120*/  UMOV UR21, 0x40000040 ;  /* 0x4000004000157882 */ /* 0x000fe20000000000 */
[----:B------:R-:W-:Y:S01]  /*5130*/  UMOV UR23, 0x40000040 ;  /* 0x4000004000177882 */ /* 0x000fe20000000000 */
[----:B------:R-:W-:-:S02]  /*5140*/  @!P1 VIADD R5, R5, 0x30840 ;  /* 0x0003084005059836 */ /* 0x000fc40000000000 */
[----:B------:R-:W-:Y:S01]  /*5150*/  FMUL.FTZ R3, R3, UR26 ;  /* 0x0000001a03037c20 */ /* 0x000fe20008410000 */
[----:B------:R-:W-:Y:S02]  /*5160*/  @!P1 VIADD R10, R10, 0x30860 ;  /* 0x000308600a0a9836 */ /* 0x000fe40000000000 */
[----:B------:R-:W-:-:S03]  /*5170*/  @!P1 PRMT R5, RZ, 0x654, R5 ;  /* 0x00000654ff059816 */ /* 0x000fc60000000005 */
[----:B------:R-:W-:Y:S01]  /*5180*/  @!P1 PRMT R10, RZ, 0x654, R10 ;  /* 0x00000654ff0a9816 */ /* 0x000fe2000000000a */
[----:B------:R-:W1:Y:S01]  /*5190*/  MUFU.EX2 R3, R3 ;  /* 0x0000000300037308 */ /* 0x000e620000000800 */
[----:B0-----:R-:W-:-:S05]  /*51a0*/  FMNMX.FTZ R8, R8, R11, !PT ;  /* 0x0000000b08087209 */ /* 0x001fca0007810000 */
[----:B------:R-:W-:-:S04]  /*51b0*/  FADD.FTZ R9, -R8, R9 ;  /* 0x0000000908097221 */ /* 0x000fc80000010100 */
[----:B------:R-:W-:-:S06]  /*51c0*/  FMUL.FTZ R9, R9, UR26 ;  /* 0x0000001a09097c20 */ /* 0x000fcc0008410000 */
[----:B------:R-:W-:Y:S01]  /*51d0*/  MUFU.EX2 R9, R9 ;  /* 0x0000000900097308 */ /* 0x000fe20000000800 */
        /* <DEDUP_REMOVED lines=49> */
[----:B------:R-:W-:-:S07]  /*54f0*/  UIADD3 UR6, UR28, -0x1, URZ ;  /* 0xffffffff1c067890 */ /* 0x000fce000fffe03f */
[----:B------:R-:W-:Y:S01]  /*5500*/  UMOV UR28, UR6 ;  /* 0x00000006001c7c82 */ /* 0x000fe20008000000 */
[----:B------:R-:W-:Y:S02]  /*5510*/  WARPGROUP.DEPBAR.LE gsb0, 0x0 ;  /* 0x00008000000079c5 */ /* 0x000fe40000010000 */
[----:B------:R-:W-:-:S06]  /*5520*/  WARPGROUP.ARRIVE ;  /* 0x00000000000079c5 */ /* 0x000fcc0000000000 */
[----:B------:R-:W-:Y:S01]  /*5530*/  HGMMA.64x64x16.F32 R120, gdesc[UR20].tnspB, R120, gsb0 ;  /* 0x40e00000147879f0 */ /* 0x000fe20008000878 */
[----:B------:R-:W-:Y:S02]  /*5540*/  UMOV UR20, UR38 ;  /* 0x0000002600147c82 */ /* 0x000fe40008000000 */
[----:B------:R-:W-:Y:S02]  /*5550*/  WARPGROUP.DEPBAR.LE gsb0, 0x0 ;  /* 0x00008000000079c5 */ /* 0x000fe40000010000 */
[----:B------:R0:W-:Y:S06]  /*5560*/  BAR.ARV R7, 0x100 ;  /* 0x000400070000751d */ /* 0x0001ec0000002000 */
[----:B------:R2:W-:Y:S01]  /*5570*/  @!P1 SYNCS.ARRIVE.TRANS64.RED.A1T0 RZ, [R5+URZ], RZ ;  /* 0x000000ff05ff99a7 */ /* 0x0005e2000810043f */
[-C--:B-1----:R-:W-:Y:S01]  /*5580*/  FMUL.FTZ R120, R120, R3.reuse ;  /* 0x0000000378787220 */ /* 0x082fe20000410000 */
[-C--:B------:R-:W-:Y:S01]  /*5590*/  FMUL.FTZ R121, R121, R3.reuse ;  /* 0x0000000379797220 */ /* 0x080fe20000410000 */
[-C--:B------:R-:W-:Y:S01]  /*55a0*/  FMUL.FTZ R124, R124, R3.reuse ;  /* 0x000000037c7c7220 */ /* 0x080fe20000410000 */
[-C--:B------:R-:W-:Y:S01]  /*55b0*/  FMUL.FTZ R125, R125, R3.reuse ;  /* 0x000000037d7d7220 */ /* 0x080fe20000410000 */
[-C--:B------:R-:W-:Y:S01]  /*55c0*/  FMUL.FTZ R128, R128, R3.reuse ;  /* 0x0000000380807220 */ /* 0x080fe20000410000 */
[-C--:B------:R-:W-:Y:S01]  /*55d0*/  FMUL.FTZ R129, R129, R3.reuse ;  /* 0x0000000381817220 */ /* 0x080fe20000410000 */
[-C--:B------:R-:W-:Y:S01]  /*55e0*/  FMUL.FTZ R132, R132, R3.reuse ;  /* 0x0000000384847220 */ /* 0x080fe20000410000 */
[----:B--2---:R-:W-:Y:S01]  /*55f0*/  FMUL.FTZ R5, R0, UR26 ;  /* 0x0000001a00057c20 */ /* 0x004fe20008410000 */
[----:B------:R1:W-:Y:S01]  /*5600*/  @!P1 SYNCS.ARRIVE.TRANS64.RED.A1T0 RZ, [R10+URZ], RZ ;  /* 0x000000ff0aff99a7 */ /* 0x0003e2000810043f */
[-C--:B------:R-:W-:Y:S01]  /*5610*/  FMUL.FTZ R133, R133, R3.reuse ;  /* 0x0000000385857220 */ /* 0x080fe20000410000 */
[----:B------:R-:W-:Y:S01]  /*5620*/  FMUL.FTZ R136, R136, R3 ;  /* 0x0000000388887220 */ /* 0x000fe20000410000 */
[--C-:B0-----:R-:W-:Y:S01]  /*5630*/  FFMA.FTZ R7, R24, UR26, -R5.reuse ;  /* 0x0000001a18077c23 */ /* 0x101fe20008010805 */
[--C-:B------:R-:W-:Y:S01]  /*5640*/  FFMA.FTZ R21, R25, UR26, -R5.reuse ;  /* 0x0000001a19157c23 */ /* 0x100fe20008010805 */
[--C-:B------:R-:W-:Y:S01]  /*5650*/  FFMA.FTZ R20, R28, UR26, -R5.reuse ;  /* 0x0000001a1c147c23 */ /* 0x100fe20008010805 */
[--C-:B------:R-:W-:Y:S01]  /*5660*/  FFMA.FTZ R19, R29, UR26, -R5.reuse ;  /* 0x0000001a1d137c23 */ /* 0x100fe20008010805 */
[--C-:B------:R-:W-:Y:S01]  /*5670*/  FFMA.FTZ R32, R32, UR26, -R5.reuse ;  /* 0x0000001a20207c23 */ /* 0x100fe20008010805 */
[----:B-1----:R-:W-:Y:S01]  /*5680*/  FMUL.FTZ R10, R8, UR26 ;  /* 0x0000001a080a7c20 */ /* 0x002fe20008410000 */
[----:B------:R-:W0:Y:S01]  /*5690*/  MUFU.EX2 R7, R7 ;  /* 0x0000000700077308 */ /* 0x000e220000000800 */
[--C-:B------:R-:W-:Y:S01]  /*56a0*/  FFMA.FTZ R33, R33, UR26, -R5.reuse ;  /* 0x0000001a21217c23 */ /* 0x100fe20008010805 */
        /* <DEDUP_REMOVED lines=13> */
[----:B------:R-:W-:Y:S01]  /*5780*/  FFMA.FTZ R52, R52, UR26, -R5 ;  /* 0x0000001a34347c23 */ /* 0x000fe20008010805 */
[----:B------:R-:W1:Y:S01]  /*5790*/  MUFU.EX2 R11, R11 ;  /* 0x0000000b000b7308 */ /* 0x000e620000000800 */
[----:B0-----:R-:W-:Y:S01]  /*57a0*/  FFMA.FTZ R15, R3, R4, R7 ;  /* 0x00000004030f7223 */ /* 0x001fe20000010007 */
        /* <DEDUP_REMOVED lines=36> */
[----:B------:R-:W-:Y:S01]  /*59f0*/  FFMA.FTZ R117, R117, UR26, -R5 ;  /* 0x0000001a75757c23 */ /* 0x000fe20008010805 */
[----:B-1----:R-:W-:Y:S01]  /*5a00*/  FFMA.FTZ R18, R9, R6, R11 ;  /* 0x0000000609127223 */ /* 0x002fe2000001000b */
[----:B------:R-:W1:Y:S01]  /*5a10*/  MUFU.EX2 R14, R14 ;  /* 0x0000000e000e7308 */ /* 0x000e620000000800 */
[----:B------:R-:W-:Y:S01]  /*5a20*/  F2FP.F16.F32.PACK_AB R4, R21, R7 ;  /* 0x000000071504723e */ /* 0x000fe200000000ff */
[--C-:B------:R-:W-:Y:S01]  /*5a30*/  FFMA.FTZ R23, R35, UR26, -R10.reuse ;  /* 0x0000001a23177c23 */ /* 0x100fe2000801080a */
[----:B0-----:R-:W-:Y:S01]  /*5a40*/  F2FP.F16.F32.PACK_AB R5, R12, R11 ;  /* 0x0000000b0c05723e */ /* 0x001fe200000000ff */
[----:B------:R-:W-:Y:S01]  /*5a50*/  FFMA.FTZ R35, R38, UR26, -R10 ;  /* 0x0000001a26237c23 */ /* 0x000fe2000801080a */
[----:B------:R-:W-:Y:S01]  /*5a60*/  F2FP.F16.F32.PACK_AB R6, R19, R20 ;  /* 0x000000141306723e */ /* 0x000fe200000000ff */
[----:B------:R-:W-:Y:S01]  /*5a70*/  FADD.FTZ R21, R21, R15 ;  /* 0x0000000f15157221 */ /* 0x000fe20000010000 */
[----:B------:R-:W-:Y:S01]  /*5a80*/  FADD.FTZ R18, R12, R18 ;  /* 0x000000120c127221 */ /* 0x000fe20000010000 */
[----:B------:R-:W-:Y:S01]  /*5a90*/  MUFU.EX2 R32, R32 ;  /* 0x0000002000207308 */ /* 0x000fe20000000800 */
[--C-:B------:R-:W-:Y:S01]  /*5aa0*/  FFMA.FTZ R24, R39, UR26, -R10.reuse ;  /* 0x0000001a27187c23 */ /* 0x100fe2000801080a */
[----:B------:R-:W-:Y:S01]  /*5ab0*/  FADD.FTZ R20, R20, R21 ;  /* 0x0000001514147221 */ /* 0x000fe20000010000 */
[--C-:B------:R-:W-:Y:S01]  /*5ac0*/  FFMA.FTZ R25, R43, UR26, -R10.reuse ;  /* 0x0000001a2b197c23 */ /* 0x100fe2000801080a */
[--C-:B------:R-:W-:Y:S01]  /*5ad0*/  FFMA.FTZ R43, R46, UR26, -R10.reuse ;  /* 0x0000001a2e2b7c23 */ /* 0x100fe2000801080a */
[----:B------:R-:W-:Y:S01]  /*5ae0*/  FFMA.FTZ R26, R47, UR26, -R10 ;  /* 0x0000001a2f1a7c23 */ /* 0x000fe2000801080a */
[----:B------:R-:W-:Y:S01]  /*5af0*/  FADD.FTZ R21, R19, R20 ;  /* 0x0000001413157221 */ /* 0x000fe20000010000 */
[----:B------:R-:W-:Y:S01]  /*5b00*/  FFMA.FTZ R27, R51, UR26, -R10 ;  /* 0x0000001a331b7c23 */ /* 0x000fe2000801080a */
[----:B------:R-:W-:Y:S01]  /*5b10*/  MUFU.EX2 R33, R33 ;  /* 0x0000002100217308 */ /* 0x000fe20000000800 */
[----:B-1----:R-:W-:Y:S01]  /*5b20*/  F2FP.F16.F32.PACK_AB R7, R14, R13 ;  /* 0x0000000d0e07723e */ /* 0x002fe200000000ff */
[----:B------:R-:W-:Y:S01]  /*5b30*/  FADD.FTZ R13, R13, R18 ;  /* 0x000000120d0d7221 */ /* 0x000fe20000010000 */
[--C-:B------:R-:W-:Y:S01]  /*5b40*/  FFMA.FTZ R51, R54, UR26, -R10.reuse ;  /* 0x0000001a36337c23 */ /* 0x100fe2000801080a */
[--C-:B------:R-:W-:Y:S01]  /*5b50*/  FFMA.FTZ R28, R55, UR26, -R10.reuse ;  /* 0x0000001a371c7c23 */ /* 0x100fe2000801080a */
[--C-:B------:R-:W-:Y:S01]  /*5b60*/  FFMA.FTZ R29, R59, UR26, -R10.reuse ;  /* 0x0000001a3b1d7c23 */ /* 0x100fe2000801080a */
[----:B------:R0:W-:Y:S01]  /*5b70*/  STSM.16.M88.4 [R2+0x1e800], R4 ;  /* 0x01e8000402007844 */ /* 0x0001e20000000200 */
[----:B------:R-:W-:Y:S01]  /*5b80*/  FADD.FTZ R39, R14, R13 ;  /* 0x0000000d0e277221 */ /* 0x000fe20000010000 */
        /* <DEDUP_REMOVED lines=14> */
[--C-:B0-----:R-:W-:Y:S01]  /*5c70*/  FFMA.FTZ R4, R34, UR26, -R10.reuse ;  /* 0x0000001a22047c23 */ /* 0x101fe2000801080a */
        /* <DEDUP_REMOVED lines=24> */
[-C--:B------:R-:W-:Y:S01]  /*5e00*/  FMUL.FTZ R137, R137, R3.reuse ;  /* 0x0000000389897220 */ /* 0x080fe20000410000 */
[----:B------:R-:W1:Y:S01]  /*5e10*/  MUFU.EX2 R24, R24 ;  /* 0x0000001800187308 */ /* 0x000e620000000800 */
[----:B0-----:R-:W-:Y:S01]  /*5e20*/  FADD.FTZ R42, R4, R39 ;  /* 0x00000027042a7221 */ /* 0x001fe20000010000 */
[-C--:B------:R-:W-:Y:S01]  /*5e30*/  FMUL.FTZ R140, R140, R3.reuse ;  /* 0x000000038c8c7220 */ /* 0x080fe20000410000 */
[-C--:B------:R-:W-:Y:S01]  /*5e40*/  FMUL.FTZ R141, R141, R3.reuse ;  /* 0x000000038d8d7220 */ /* 0x080fe20000410000 */
[-C--:B------:R-:W-:Y:S01]  /*5e50*/  FMUL.FTZ R144, R144, R3.reuse ;  /* 0x0000000390907220 */ /* 0x080fe20000410000 */
[----:B------:R-:W-:Y:S01]  /*5e60*/  FADD.FTZ R42, R23, R42 ;  /* 0x0000002a172a7221 */ /* 0x000fe20000010000 */
[-C--:B------:R-:W-:Y:S01]  /*5e70*/  FMUL.FTZ R145, R145, R3.reuse ;  /* 0x0000000391917220 */ /* 0x080fe20000410000 */
[-C--:B------:R-:W-:Y:S01]  /*5e80*/  FMUL.FTZ R148, R148, R3.reuse ;  /* 0x0000000394947220 */ /* 0x080fe20000410000 */
[----:B------:R-:W0:Y:S01]  /*5e90*/  MUFU.EX2 R40, R40 ;  /* 0x0000002800287308 */ /* 0x000e220000000800 */
[----:B------:R-:W-:Y:S01]  /*5ea0*/  FMUL.FTZ R149, R149, R3 ;  /* 0x0000000395957220 */ /* 0x000fe20000410000 */
[-C--:B------:R-:W-:Y:S01]  /*5eb0*/  FMUL.FTZ R122, R122, R9.reuse ;  /* 0x000000097a7a7220 */ /* 0x080fe20000410000 */
[-C--:B------:R-:W-:Y:S01]  /*5ec0*/  FMUL.FTZ R123, R123, R9.reuse ;  /* 0x000000097b7b7220 */ /* 0x080fe20000410000 */
[-C--:B------:R-:W-:Y:S01]  /*5ed0*/  FMUL.FTZ R126, R126, R9.reuse ;  /* 0x000000097e7e7220 */ /* 0x080fe20000410000 */
[-C--:B------:R-:W-:Y:S01]  /*5ee0*/  FMUL.FTZ R127, R127, R9.reuse ;  /* 0x000000097f7f7220 */ /* 0x080fe20000410000 */
[-C--:B------:R-:W-:Y:S01]  /*5ef0*/  FMUL.FTZ R130, R130, R9.reuse ;  /* 0x0000000982827220 */ /* 0x080fe20000410000 */
[-C--:B------:R-:W-:Y:S01]  /*5f00*/  FMUL.FTZ R131, R131, R9.reuse ;  /* 0x0000000983837220 */ /* 0x080fe20000410000 */
[----:B------:R2:W-:Y:S01]  /*5f10*/  MUFU.EX2 R15, R34 ;  /* 0x00000022000f7308 */ /* 0x0005e20000000800 */
[-C--:B------:R-:W-:Y:S01]  /*5f20*/  FMUL.FTZ R134, R134, R9.reuse ;  /* 0x0000000986867220 */ /* 0x080fe20000410000 */
[-C--:B------:R-:W-:Y:S01]  /*5f30*/  FMUL.FTZ R135, R135, R9.reuse ;  /* 0x0000000987877220 */ /* 0x080fe20000410000 */
[-C--:B------:R-:W-:Y:S01]  /*5f40*/  FMUL.FTZ R138, R138, R9.reuse ;  /* 0x000000098a8a7220 */ /* 0x080fe20000410000 */
[-C--:B------:R-:W-:Y:S01]  /*5f50*/  FMUL.FTZ R139, R139, R9.reuse ;  /* 0x000000098b8b7220 */ /* 0x080fe20000410000 */
[-C--:B------:R-:W-:Y:S01]  /*5f60*/  FMUL.FTZ R142, R142, R9.reuse ;  /* 0x000000098e8e7220 */ /* 0x080fe20000410000 */
[-C--:B------:R-:W-:Y:S01]  /*5f70*/  FMUL.FTZ R143, R143, R9.reuse ;  /* 0x000000098f8f7220 */ /* 0x080fe20000410000 */
[-C--:B------:R-:W-:Y:S01]  /*5f80*/  FMUL.FTZ R146, R146, R9.reuse ;  /* 0x0000000992927220 */ /* 0x080fe20000410000 */
[----:B------:R-:W3:Y:S01]  /*5f90*/  MUFU.EX2 R5, R5 ;  /* 0x0000000500057308 */ /* 0x000ee20000000800 */
[----:B--2---:R-:W-:Y:S01]  /*5fa0*/  FADD.FTZ R34, R32, R21 ;  /* 0x0000001520227221 */ /* 0x004fe20000010000 */
[----:B------:R-:W-:Y:S01]  /*5fb0*/  F2FP.F16.F32.PACK_AB R32, R33, R32 ;  /* 0x000000202120723e */ /* 0x000fe200000000ff */
[-C--:B------:R-:W-:Y:S01]  /*5fc0*/  FMUL.FTZ R147, R147, R9.reuse ;  /* 0x0000000993937220 */ /* 0x080fe20000410000 */
[-C--:B------:R-:W-:Y:S01]  /*5fd0*/  FMUL.FTZ R150, R150, R9.reuse ;  /* 0x0000000996967220 */ /* 0x080fe20000410000 */
[----:B------:R-:W-:Y:S01]  /*5fe0*/  FADD.FTZ R21, R33, R34 ;  /* 0x0000002221157221 */ /* 0x000fe20000010000 */
[----:B------:R-:W-:Y:S01]  /*5ff0*/  F2FP.F16.F32.PACK_AB R33, R23, R4 ;  /* 0x000000041721723e */ /* 0x000fe200000000ff */
[----:B------:R-:W-:Y:S01]  /*6000*/  FMUL.FTZ R151, R151, R9 ;  /* 0x0000000997977220 */ /* 0x000fe20000410000 */
[----:B------:R-:W2:Y:S01]  /*6010*/  MUFU.EX2 R41, R41 ;  /* 0x0000002900297308 */ /* 0x000ea20000000800 */
[----:B------:R-:W-:Y:S01]  /*6020*/  FADD.FTZ R34, R36, R21 ;  /* 0x0000001524227221 */ /* 0x000fe20000010000 */
[----:B------:R-:W-:Y:S01]  /*6030*/  FADD.FTZ R21, R35, R42 ;  /* 0x0000002a23157221 */ /* 0x000fe20000010000 */
[----:B-1----:R-:W-:Y:S01]  /*6040*/  F2FP.F16.F32.PACK_AB R35, R24, R35 ;  /* 0x000000231823723e */ /* 0x002fe200000000ff */
[----:B------:R-:W-:-:S02]  /*6050*/  IMAD.MOV.U32 R9, RZ, RZ, R8 ;  /* 0x000000ffff097224 */ /* 0x000fc400078e0008 */
[----:B------:R-:W-:Y:S01]  /*6060*/  FADD.FTZ R39, R37, R34 ;  /* 0x0000002225277221 */ /* 0x000fe20000010000 */
[----:B------:R-:W-:Y:S01]  /*6070*/  FADD.FTZ R34, R24, R21 ;  /* 0x0000001518227221 */ /* 0x000fe20000010000 */
[----:B------:R-:W-:Y:S01]  /*6080*/  IMAD.MOV.U32 R3, RZ, RZ, R0 ;  /* 0x000000ffff037224 */ /* 0x000fe200078e0000 */
[----:B------:R-:W1:Y:S01]  /*6090*/  MUFU.EX2 R25, R25 ;  /* 0x0000001900197308 */ /* 0x000e620000000800 */
[----:B0-----:R-:W-:Y:S01]  /*60a0*/  FADD.FTZ R42, R40, R39 ;  /* 0x00000027282a7221 */ /* 0x001fe20000010000 */
[----:B---3--:R-:W-:-:S06]  /*60b0*/  FADD.FTZ R34, R5, R34 ;  /* 0x0000002205227221 */ /* 0x008fcc0000010000 */
        /* <DEDUP_REMOVED lines=23> */
[C---:B--2---:R-:W-:Y:S01]  /*6230*/  FADD.FTZ R42, R27.reuse, R42 ;  /* 0x0000002a1b2a7221 */ /* 0x044fe20000010000 */
[----:B------:R-:W-:-:S06]  /*6240*/  F2FP.F16.F32.PACK_AB R49, R27, R6 ;  /* 0x000000061b31723e */ /* 0x000fcc00000000ff */
[----:B------:R-:W2:Y:S01]  /*6250*/  MUFU.EX2 R53, R53 ;  /* 0x0000003500357308 */ /* 0x000ea20000000800 */
[----:B-1----:R-:W-:-:S07]  /*6260*/  FADD.FTZ R34, R52, R21 ;  /* 0x0000001534227221 */ /* 0x002fce0000010000 */
[----:B------:R-:W1:Y:S01]  /*6270*/  MUFU.EX2 R28, R28 ;  /* 0x0000001c001c7308 */ /* 0x000e620000000800 */
[----:B0-----:R-:W-:Y:S01]  /*6280*/  FADD.FTZ R21, R51, R42 ;  /* 0x0000002a33157221 */ /* 0x001fe20000010000 */
[----:B------:R-:W-:-:S06]  /*6290*/  F2FP.F16.F32.PACK_AB R42, R45, R44 ;  /* 0x0000002c2d2a723e */ /* 0x000fcc00000000ff */
[----:B------:R-:W0:Y:S01]  /*62a0*/  MUFU.EX2 R56, R56 ;  /* 0x0000003800387308 */ /* 0x000e220000000800 */
[----:B--2---:R-:W-:Y:S01]  /*62b0*/  FADD.FTZ R23, R53, R34 ;  /* 0x0000002235177221 */ /* 0x004fe20000010000 */
[----:B------:R-:W-:Y:S02]  /*62c0*/  F2FP.F16.F32.PACK_AB R34, R37, R36 ;  /* 0x000000242522723e */ /* 0x000fe400000000ff */
[----:B------:R-:W-:-:S03]  /*62d0*/  F2FP.F16.F32.PACK_AB R50, R53, R52 ;  /* 0x000000343532723e */ /* 0x000fc600000000ff */
[----:B------:R2:W-:Y:S01]  /*62e0*/  STSM.16.M88.4 [R154], R32 ;  /* 0x000000209a007844 */ /* 0x0005e20000000200 */
[----:B------:R-:W3:Y:S01]  /*62f0*/  MUFU.EX2 R7, R7 ;  /* 0x0000000700077308 */ /* 0x000ee20000000800 */
[C---:B-1----:R-:W-:Y:S01]  /*6300*/  FADD.FTZ R4, R28.reuse, R21 ;  /* 0x000000151c047221 */ /* 0x042fe20000010000 */
[----:B------:R-:W-:Y:S01]  /*6310*/  F2FP.F16.F32.PACK_AB R51, R28, R51 ;  /* 0x000000331c33723e */ /* 0x000fe200000000ff */
[----:B------:R2:W-:Y:S04]  /*6320*/  STSM.16.M88.4 [R17], R40 ;  /* 0x0000002811007844 */ /* 0x0005e80000000200 */
[----:B------:R2:W-:Y:S01]  /*6330*/  STSM.16.M88.4 [R16], R48 ;  /* 0x0000003010007844 */ /* 0x0005e20000000200 */
[----:B------:R-:W1:Y:S01]  /*6340*/  MUFU.EX2 R57, R57 ;  /* 0x0000003900397308 */ /* 0x000e620000000800 */
[----:B0-----:R-:W-:-:S07]  /*6350*/  FADD.FTZ R36, R56, R23 ;  /* 0x0000001738247221 */ /* 0x001fce0000010000 */
[----:B------:R-:W0:Y:S01]  /*6360*/  MUFU.EX2 R29, R29 ;  /* 0x0000001d001d7308 */ /* 0x000e220000000800 */
[----:B---3--:R-:W-:-:S07]  /*6370*/  FADD.FTZ R4, R7, R4 ;  /* 0x0000000407047221 */ /* 0x008fce0000010000 */
[----:B------:R-:W3:Y:S01]  /*6380*/  MUFU.EX2 R60, R60 ;  /* 0x0000003c003c7308 */ /* 0x000ee20000000800 */
[C---:B-1----:R-:W-:Y:S01]  /*6390*/  FADD.FTZ R21, R57.reuse, R36 ;  /* 0x0000002439157221 */ /* 0x042fe20000010000 */
[----:B------:R-:W-:-:S06]  /*63a0*/  F2FP.F16.F32.PACK_AB R56, R57, R56 ;  /* 0x000000383938723e */ /* 0x000fcc00000000ff */
[----:B------:R-:W1:Y:S01]  /*63b0*/  MUFU.EX2 R59, R59 ;  /* 0x0000003b003b7308 */ /* 0x000e620000000800 */
[C---:B0-----:R-:W-:Y:S01]  /*63c0*/  FADD.FTZ R4, R29.reuse, R4 ;  /* 0x000000041d047221 */ /* 0x041fe20000010000 */
[----:B------:R-:W-:-:S06]  /*63d0*/  F2FP.F16.F32.PACK_AB R57, R29, R7 ;  /* 0x000000071d39723e */ /* 0x000fcc00000000ff */
[----:B------:R-:W0:Y:S01]  /*63e0*/  MUFU.EX2 R61, R61 ;  /* 0x0000003d003d7308 */ /* 0x000e220000000800 */
[----:B---3--:R-:W-:-:S07]  /*63f0*/  FADD.FTZ R24, R60, R21 ;  /* 0x000000153c187221 */ /* 0x008fce0000010000 */
[----:B------:R-:W3:Y:S01]  /*6400*/  MUFU.EX2 R30, R30 ;  /* 0x0000001e001e7308 */ /* 0x000ee20000000800 */
[----:B-1----:R-:W-:-:S07]  /*6410*/  FADD.FTZ R5, R59, R4 ;  /* 0x000000043b057221 */ /* 0x002fce0000010000 */
[----:B------:R-:W1:Y:S01]  /*6420*/  MUFU.EX2 R64, R64 ;  /* 0x0000004000407308 */ /* 0x000e620000000800 */
[C---:B0-----:R-:W-:Y:S01]  /*6430*/  FADD.FTZ R21, R61.reuse, R24 ;  /* 0x000000183d157221 */ /* 0x041fe20000010000 */
[----:B------:R-:W-:-:S06]  /*6440*/  F2FP.F16.F32.PACK_AB R58, R61, R60 ;  /* 0x0000003c3d3a723e */ /* 0x000fcc00000000ff */
[----:B------:R-:W0:Y:S01]  /*6450*/  MUFU.EX2 R11, R11 ;  /* 0x0000000b000b7308 */ /* 0x000e220000000800 */
[C---:B---3--:R-:W-:Y:S01]  /*6460*/  FADD.FTZ R4, R30.reuse, R5 ;  /* 0x000000051e047221 */ /* 0x048fe20000010000 */
[----:B------:R-:W-:-:S05]  /*6470*/  F2FP.F16.F32.PACK_AB R59, R30, R59 ;  /* 0x0000003b1e3b723e */ /* 0x000fca00000000ff */
[----:B------:R2:W-:Y:S01]  /*6480*/  STSM.16.M88.4 [R2+0x24800], R56 ;  /* 0x0248003802007844 */ /* 0x0005e20000000200 */
[----:B------:R-:W3:Y:S01]  /*6490*/  MUFU.EX2 R65, R65 ;  /* 0x0000004100417308 */ /* 0x000ee20000000800 */
[----:B-1----:R-:W-:-:S07]  /*64a0*/  FADD.FTZ R24, R64, R21 ;  /* 0x0000001540187221 */ /* 0x002fce0000010000 */
[----:B------:R-:W1:Y:S01]  /*64b0*/  MUFU.EX2 R31, R31 ;  /* 0x0000001f001f7308 */ /* 0x000e620000000800 */
[----:B0-----:R-:W-:-:S07]  /*64c0*/  FADD.FTZ R4, R11, R4 ;  /* 0x000000040b047221 */ /* 0x001fce0000010000 */
[----:B------:R-:W0:Y:S01]  /*64d0*/  MUFU.EX2 R68, R68 ;  /* 0x0000004400447308 */ /* 0x000e220000000800 */
[C---:B---3--:R-:W-:Y:S01]  /*64e0*/  FADD.FTZ R5, R65.reuse, R24 ;  /* 0x0000001841057221 */ /* 0x048fe20000010000 */
[----:B------:R-:W-:-:S06]  /*64f0*/  F2FP.F16.F32.PACK_AB R64, R65, R64 ;  /* 0x000000404140723e */ /* 0x000fcc00000000ff */
[----:B------:R-:W3:Y:S01]  /*6500*/  MUFU.EX2 R67, R67 ;  /* 0x0000004300437308 */ /* 0x000ee20000000800 */
[C---:B-1----:R-:W-:Y:S01]  /*6510*/  FADD.FTZ R4, R31.reuse, R4 ;  /* 0x000000041f047221 */ /* 0x042fe20000010000 */
[----:B------:R-:W-:-:S06]  /*6520*/  F2FP.F16.F32.PACK_AB R65, R31, R11 ;  /* 0x0000000b1f41723e */ /* 0x000fcc00000000ff */
        /* <DEDUP_REMOVED lines=9> */
[----:B------:R-:W-:-:S05]  /*65c0*/  F2FP.F16.F32.PACK_AB R67, R38, R67 ;  /* 0x000000432643723e */ /* 0x000fca00000000ff */
[----:B------:R2:W-:Y:S01]  /*65d0*/  STSM.16.M88.4 [R156], R64 ;  /* 0x000000409c007844 */ /* 0x0005e20000000200 */
[----:B------:R-:W0:Y:S01]  /*65e0*/  MUFU.EX2 R73, R73 ;  /* 0x0000004900497308 */ /* 0x000e220000000800 */
[----:B---3--:R-:W-:-:S07]  /*65f0*/  FADD.FTZ R4, R72, R21 ;  /* 0x0000001548047221 */ /* 0x008fce0000010000 */
[----:B------:R-:W3:Y:S01]  /*6600*/  MUFU.EX2 R76, R76 ;  /* 0x0000004c004c7308 */ /* 0x000ee20000000800 */
[----:B-1----:R-:W-:-:S04]  /*6610*/  FADD.FTZ R6, R22, R5 ;  /* 0x0000000516067221 */ /* 0x002fc80000010000 */
[----:B------:R-:W-:-:S03]  /*6620*/  FADD.FTZ R6, R15, R6 ;  /* 0x000000060f067221 */ /* 0x000fc60000010000 */
[----:B------:R-:W1:Y:S01]  /*6630*/  MUFU.EX2 R75, R75 ;  /* 0x0000004b004b7308 */ /* 0x000e620000000800 */
[C---:B0-----:R-:W-:Y:S01]  /*6640*/  FADD.FTZ R5, R73.reuse, R4 ;  /* 0x0000000449057221 */ /* 0x041fe20000010000 */
[----:B------:R-:W-:Y:S02]  /*6650*/  F2FP.F16.F32.PACK_AB R72, R73, R72 ;  /* 0x000000484948723e */ /* 0x000fe400000000ff */
[----:B------:R-:W-:-:S04]  /*6660*/  F2FP.F16.F32.PACK_AB R73, R15, R22 ;  /* 0x000000160f49723e */ /* 0x000fc800000000ff */
        /* <DEDUP_REMOVED lines=31> */
[----:B------:R2:W-:Y:S01]  /*6860*/  STSM.16.M88.4 [R16+0x6000], R80 ;  /* 0x0060005010007844 */ /* 0x0005e20000000200 */
        /* <DEDUP_REMOVED lines=9> */
[----:B------:R-:W-:-:S06]  /*6900*/  F2FP.F16.F32.PACK_AB R89, R20, R19 ;  /* 0x000000131459723e */ /* 0x000fcc00000000ff */
        /* <DEDUP_REMOVED lines=9> */
[----:B------:R-:W-:-:S05]  /*69a0*/  F2FP.F16.F32.PACK_AB R91, R95, R91 ;  /* 0x0000005b5f5b723e */ /* 0x000fca00000000ff */
[----:B------:R2:W-:Y:S01]  /*69b0*/  STSM.16.M88.4 [R2+0x2a800], R88 ;  /* 0x02a8005802007844 */ /* 0x0005e20000000200 */
        /* <DEDUP_REMOVED lines=20> */
[----:B------:R2:W-:Y:S01]  /*6b00*/  STSM.16.M88.4 [R155], R96 ;  /* 0x000000609b007844 */ /* 0x0005e20000000200 */
        /* <DEDUP_REMOVED lines=34> */
[C---:B0-----:R-:W-:Y:S01]  /*6d30*/  F2FP.F16.F32.PACK_AB R114, R117.reuse, R116 ;  /* 0x000000747572723e */ /* 0x041fe200000000ff */
[----:B------:R-:W-:Y:S01]  /*6d40*/  FADD.FTZ R4, R117, R4 ;  /* 0x0000000475047221 */ /* 0x000fe20000010000 */
[----:B---3--:R-:W-:Y:S01]  /*6d50*/  FADD.FTZ R6, R15, R6 ;  /* 0x000000060f067221 */ /* 0x008fe20000010000 */
[----:B-1----:R-:W-:-:S03]  /*6d60*/  F2FP.F16.F32.PACK_AB R115, R10, R15 ;  /* 0x0000000f0a73723e */ /* 0x002fc600000000ff */
[----:B------:R-:W-:Y:S02]  /*6d70*/  FADD.FTZ R6, R10, R6 ;  /* 0x000000060a067221 */ /* 0x000fe40000010000 */
[----:B------:R2:W-:Y:S01]  /*6d80*/  STSM.16.M88.4 [R16+0xc000], R112 ;  /* 0x00c0007010007844 */ /* 0x0005e20000000200 */
[----:B------:R-:W-:Y:S01]  /*6d90*/  @!PT LDS RZ, [RZ] ;  /* 0x00000000fffff984 */ /* 0x000fe20000000800 */
[----:B------:R-:W-:Y:S01]  /*6da0*/  @!PT LDS RZ, [RZ] ;  /* 0x00000000fffff984 */ /* 0x000fe20000000800 */
[----:B------:R-:W-:Y:S01]  /*6db0*/  @!PT LDS RZ, [RZ] ;  /* 0x00000000fffff984 */ /* 0x000fe20000000800 */
[----:B------:R-:W-:Y:S01]  /*6dc0*/  @!PT LDS RZ, [RZ] ;  /* 0x00000000fffff984 */ /* 0x000fe20000000800 */
[----:B------:R0:W-:Y:S06]  /*6dd0*/  MEMBAR.ALL.CTA ;  /* 0x0000000000007992 */ /* 0x0001ec0000008000 */
[----:B0-----:R-:W0:Y:S02]  /*6de0*/  FENCE.VIEW.ASYNC.S ;  /* 0x00000000000073c6 */ /* 0x001e240000000000 */
[----:B0-----:R-:W-:Y:S01]  /*6df0*/  NOP ;  /* 0x0000000000007918 */ /* 0x001fe20000000000 */
[----:B------:R-:W-:Y:S05]  /*6e00*/  @P2 BRA `(.L_x_140) ;  /* 0xffffffd4008c2947 */ /* 0x000fea000383ffff */
.L_x_131:
[----:B------:R-:W-:Y:S06]  /*6e10*/  BAR.ARV 0x8, 0x1a0 ;  /* 0x0206800000007b1d */ /* 0x000fec0000002000 */
[----:B------:R-:W-:Y:S05]  /*6e20*/  @!P0 BRA `(.L_x_141) ;  /* 0x0000000000048947 */ /* 0x000fea0003800000 */
[----:B------:R-:W-:Y:S01]  /*6e30*/  BPT.TRAP 0x1 ;  /* 0x000000040000795c */ /* 0x000fe20000300000 */
.L_x_141:
[----:B------:R-:W-:Y:S01]  /*6e40*/  ULEA UR5, UR39, UR40, 0x3 ;  /* 0x0000002827057291 */ /* 0x000fe2000f8e183f */
[----:B------:R-:W-:-:S05]  /*6e50*/  IMAD.U32 R3, RZ, RZ, UR38 ;  /* 0x00000026ff037e24 */ /* 0x000fca000f8e00ff */
[----:B------:R-:W-:-:S04]  /*6e60*/  SHF.L.U32 R3, R3, 0x1f, RZ ;  /* 0x0000001f03037819 */ /* 0x000fc800000006ff */
[----:B------:R1:W3:Y:S01]  /*6e70*/  SYNCS.PHASECHK.TRANS64.TRYWAIT P2, [UR5+0x30850], R3 ;  /* 0x03085003ff0075a7 */ /* 0x0002e20008040145 */
[----:B------:R-:W-:Y:S05]  /*6e80*/  @!P0 BRA `(.L_x_142) ;  /* 0x0000000000048947 */ /* 0x000fea0003800000 */
[----:B------:R-:W-:Y:S01]  /*6e90*/  BPT.TRAP 0x1 ;  /* 0x000000040000795c */ /* 0x000fe20000300000 */
.L_x_142:
[----:B---3--:R-:W-:Y:S05]  /*6ea0*/  @P2 BRA `(.L_x_143) ;  /* 0x0000000000082947 */ /* 0x008fea0003800000 */
[----:B------:R-:W3:Y:S02]  /*6eb0*/  SYNCS.PHASECHK.TRANS64.TRYWAIT P0, [UR5+0x30850], R3 ;  /* 0x03085003ff0075a7 */ /* 0x000ee40008000145 */
[----:B---3--:R-:W-:Y:S05]  /*6ec0*/  @!P0 BRA `(.L_x_144) ;  /* 0x0000006000b88947 */ /* 0x008fea0003800000 */
.L_x_143:
[----:B------:R-:W-:Y:S01]  /*6ed0*/  UIADD3 UR40, UR40, 0x400, URZ ;  /* 0x0000040028287890 */ /* 0x000fe2000fffe03f */
[----:B------:R-:W-:Y:S01]  /*6ee0*/  WARPGROUP.ARRIVE ;  /* 0x00000000000079c5 */ /* 0x000fe20000000000 */
[----:B------:R-:W-:Y:S01]  /*6ef0*/  UIADD3 UR25, UR25, 0x1e800, URZ ;  /* 0x0001e80019197890 */ /* 0x000fe2000fffe03f */
[----:B-1-3--:R-:W1:Y:S01]  /*6f00*/  SHFL.BFLY PT, R3, R4, 0x2, 0x1f ;  /* 0x0c401f0004037f89 */ /* 0x00ae6200000e0000 */
[----:B------:R-:W-:Y:S01]  /*6f10*/  USHF.R.U32.HI UR40, URZ, 0x4, UR40 ;  /* 0x000000043f287899 */ /* 0x000fe20008011628 */
[----:B------:R-:W-:Y:S01]  /*6f20*/  IMAD.U32 R9, RZ, RZ, UR5 ;  /* 0x00000005ff097e24 */ /* 0x000fe2000f8e00ff */
[----:B------:R-:W-:Y:S01]  /*6f30*/  USHF.R.U32.HI UR25, URZ, 0x4, UR25 ;  /* 0x000000043f197899 */ /* 0x000fe20008011619 */
[----:B------:R-:W3:Y:S01]  /*6f40*/  SHFL.BFLY PT, R5, R6, 0x2, 0x1f ;  /* 0x0c401f0006057f89 */ /* 0x000ee200000e0000 */
[----:B------:R-:W-:Y:S01]  /*6f50*/  ULOP3.LUT UR6, UR40, 0x3fff, URZ, 0xc0, !UPT ;  /* 0x00003fff28067892 */ /* 0x000fe2000f8ec03f */
[----:B------:R-:W-:Y:S01]  /*6f60*/  @!P1 VIADD R9, R9, 0x30860 ;  /* 0x0003086009099836 */ /* 0x000fe20000000000 */
[----:B------:R-:W-:Y:S01]  /*6f70*/  ULOP3.LUT UR4, UR25, 0x3fff, URZ, 0xc0, !UPT ;  /* 0x00003fff19047892 */ /* 0x000fe2000f8ec03f */
[----:B------:R-:W-:Y:S01]  /*6f80*/  IMAD.MOV.U32 R19, RZ, RZ, RZ ;  /* 0x000000ffff137224 */ /* 0x000fe200078e00ff */
[----:B------:R-:W-:Y:S01]  /*6f90*/  UIMAD UR6, UR39, 0x600, UR6 ;  /* 0x00000600270678a4 */ /* 0x000fe2000f8e0206 */
[----:B------:R-:W-:Y:S01]  /*6fa0*/  IMAD.U32 R11, RZ, RZ, UR26 ;  /* 0x0000001aff0b7e24 */ /* 0x000fe2000f8e00ff */
[----:B------:R-:W-:Y:S01]  /*6fb0*/  ULOP3.LUT UR4, UR4, 0x10000, URZ, 0xfc, !UPT ;  /* 0x0001000004047892 */ /* 0x000fe2000f8efc3f */
[----:B------:R-:W-:Y:S01]  /*6fc0*/  @!P1 PRMT R9, RZ, 0x654, R9 ;  /* 0x00000654ff099816 */ /* 0x000fe20000000009 */
[----:B------:R-:W-:Y:S01]  /*6fd0*/  UMOV UR11, 0x40000040 ;  /* 0x40000040000b7882 */ /* 0x000fe20000000000 */
[----:B------:R-:W-:Y:S01]  /*6fe0*/  UMOV UR9, 0x40000040 ;  /* 0x4000004000097882 */ /* 0x000fe20000000000 */
[----:B------:R-:W-:Y:S01]  /*6ff0*/  UIADD3 UR39, UR39, 0x1, URZ ;  /* 0x0000000127277890 */ /* 0x000fe2000fffe03f */
[----:B------:R-:W-:Y:S01]  /*7000*/  IMAD.MOV.U32 R18, RZ, RZ, -0x800000 ;  /* 0xff800000ff127424 */ /* 0x000fe200078e00ff */
[----:B------:R-:W-:Y:S01]  /*7010*/  UMOV UR10, UR6 ;  /* 0x00000006000a7c82 */ /* 0x000fe20008000000 */
[----:B------:R-:W-:Y:S01]  /*7020*/  UMOV UR8, UR4 ;  /* 0x0000000400087c82 */ /* 0x000fe20008000000 */
[----:B------:R-:W-:Y:S01]  /*7030*/  UISETP.NE.AND UP0, UPT, UR39, 0x2, UPT ;  /* 0x000000022700788c */ /* 0x000fe2000bf05270 */
[----:B------:R-:W-:Y:S01]  /*7040*/  HGMMA.64x64x16.F32 R120, gdesc[UR8].tnspB, R120, gsb0 ;  /* 0x40e00000087879f0 */ /* 0x000fe20008000878 */
[----:B------:R-:W-:-:S02]  /*7050*/  UIADD3 UR10, UR6, 0x80, URZ ;  /* 0x00000080060a7890 */ /* 0x000fc4000fffe03f */
[----:B------:R-:W-:Y:S01]  /*7060*/  UIADD3 UR8, UR4, 0x2, URZ ;  /* 0x0000000204087890 */ /* 0x000fe2000fffe03f */
[----:B-1----:R-:W-:Y:S01]  /*7070*/  FADD.FTZ R3, R3, R4 ;  /* 0x0000000403037221 */ /* 0x002fe20000010000 */
[----:B------:R-:W-:Y:S01]  /*7080*/  UMOV UR11, 0x40000040 ;  /* 0x40000040000b7882 */ /* 0x000fe20000000000 */
[----:B------:R-:W-:Y:S01]  /*7090*/  UMOV UR9, 0x40000040 ;  /* 0x4000004000097882 */ /* 0x000fe20000000000 */
[----:B------:R-:W-:Y:S01]  /*70a0*/  UIADD3 UR37, UR37, 0x1, URZ ;  /* 0x0000000125257890 */ /* 0x000fe2000fffe03f */
[----:B---3--:R-:W-:Y:S01]  /*70b0*/  FADD.FTZ R5, R5, R6 ;  /* 0x0000000605057221 */ /* 0x008fe20000010000 */
[----:B------:R-:W1:Y:S01]  /*70c0*/  SHFL.BFLY PT, R10, R3, 0x1, 0x1f ;  /* 0x0c201f00030a7f89 */ /* 0x000e6200000e0000 */
[----:B------:R-:W-:Y:S01]  /*70d0*/  IMAD.MOV.U32 R6, RZ, RZ, RZ ;  /* 0x000000ffff067224 */ /* 0x000fe200078e00ff */
[----:B------:R-:W-:Y:S02]  /*70e0*/  USEL UR39, UR39, URZ, UP0 ;  /* 0x0000003f27277287 */ /* 0x000fe40008000000 */
[----:B0-----:R-:W0:Y:S01]  /*70f0*/  SHFL.BFLY PT, R12, R5, 0x1, 0x1f ;  /* 0x0c201f00050c7f89 */ /* 0x001e2200000e0000 */
[----:B-1----:R-:W-:Y:S01]  /*7100*/  FADD.FTZ R10, R3, R10 ;  /* 0x0000000a030a7221 */ /* 0x002fe20000010000 */
[----:B------:R-:W-:-:S02]  /*7110*/  IMAD.MOV.U32 R3, RZ, RZ, -0x800000 ;  /* 0xff800000ff037424 */ /* 0x000fc400078e00ff */
[----:B0-----:R-:W-:Y:S02]  /*7120*/  FADD.FTZ R12, R5, R12 ;  /* 0x0000000c050c7221 */ /* 0x001fe40000010000 */
[----:B------:R-:W-:Y:S01]  /*7130*/  FSETP.NE.FTZ.AND P0, PT, R10, RZ, PT ;  /* 0x000000ff0a00720b */ /* 0x000fe20003f15000 */
[----:B------:R-:W-:Y:S02]  /*7140*/  IMAD.U32 R5, RZ, RZ, UR26 ;  /* 0x0000001aff057e24 */ /* 0x000fe4000f8e00ff */
[----:B------:R-:W-:-:S10]  /*7150*/  FSETP.NE.FTZ.AND P2, PT, R12, RZ, PT ;  /* 0x000000ff0c00720b */ /* 0x000fd40003f55000 */
[----:B------:R-:W0:Y:S01]  /*7160*/  @P0 MUFU.LG2 R4, R10 ;  /* 0x0000000a00040308 */ /* 0x000e220000000c00 */
[----:B------:R-:W-:-:S07]  /*7170*/  @P0 FMUL.FTZ R5, R5, 0.69314718246459960938 ;  /* 0x3f31721805050820 */ /* 0x000fce0000410000 */
[----:B------:R-:W1:Y:S08]  /*7180*/  @P2 MUFU.LG2 R7, R12 ;  /* 0x0000000c00072308 */ /* 0x000e700000000c00 */
[----:B------:R3:W2:Y:S01]  /*7190*/  @P0 MUFU.RCP R19, R10 ;  /* 0x0000000a00130308 */ /* 0x0006a20000001000 */
[----:B0-----:R-:W-:-:S04]  /*71a0*/  @P0 FMUL.FTZ R4, R4, 0.69314718246459960938 ;  /* 0x3f31721804040820 */ /* 0x001fc80000410000 */
[----:B------:R-:W-:Y:S01]  /*71b0*/  @P0 FFMA.FTZ R18, R5, R0, R4 ;  /* 0x0000000005120223 */ /* 0x000fe20000010004 */
[----:B------:R-:W-:Y:S02]  /*71c0*/  PLOP3.LUT P0, PT, PT, PT, PT, 0x8, 0x0 ;  /* 0x000000000000781c */ /* 0x000fe40003f0e170 */
[----:B------:R0:W4:Y:S01]  /*71d0*/  @P2 MUFU.RCP R6, R12 ;  /* 0x0000000c00062308 */ /* 0x0001220000001000 */
[----:B------:R-:W-:Y:S02]  /*71e0*/  WARPGROUP.DEPBAR.LE gsb0, 0x0 ;  /* 0x00008000000079c5 */ /* 0x000fe40000010000 */
[----:B------:R-:W-:Y:S01]  /*71f0*/  WARPGROUP.ARRIVE ;  /* 0x00000000000079c5 */ /* 0x000fe20000000000 */
[----:B---3--:R-:W-:Y:S01]  /*7200*/  @P2 FMUL.FTZ R10, R11, 0.69314718246459960938 ;  /* 0x3f3172180b0a2820 */ /* 0x008fe20000410000 */
[----:B-1----:R-:W-:-:S04]  /*7210*/  @P2 FMUL.FTZ R7, R7, 0.69314718246459960938 ;  /* 0x3f31721807072820 */ /* 0x002fc80000410000 */
[----:B------:R-:W-:Y:S01]  /*7220*/  HGMMA.64x64x16.F32 R120, gdesc[UR8].tnspB, R120, gsb0 ;  /* 0x40e00000087879f0 */ /* 0x000fe20008000878 */
[----:B------:R-:W-:Y:S01]  /*7230*/  UIADD3 UR10, UR6, 0x100, URZ ;  /* 0x00000100060a7890 */ /* 0x000fe2000fffe03f */
[----:B------:R-:W-:Y:S01]  /*7240*/  @P2 FFMA.FTZ R3, R10, R8, R7 ;  /* 0x000000080a032223 */ /* 0x000fe20000010007 */
        /* <DEDUP_REMOVED lines=66> */
[----:B------:R-:W-:-:S04]  /*7670*/  USEL UR4, URZ, 0x1, UP0 ;  /* 0x000000013f047887 */ /* 0x000fc80008000000 */
[----:B------:R-:W-:Y:S01]  /*7680*/  ULOP3.LUT UR38, UR38, UR4, URZ, 0x3c, !UPT ;  /* 0x0000000426267292 */ /* 0x000fe2000f8e3c3f */
[----:B------:R-:W-:Y:S02]  /*7690*/  WARPGROUP.DEPBAR.LE gsb0, 0x0 ;  /* 0x00008000000079c5 */ /* 0x000fe40000010000 */
[----:B------:R-:W-:-:S06]  /*76a0*/  WARPGROUP.ARRIVE ;  /* 0x00000000000079c5 */ /* 0x000fcc0000000000 */
[----:B------:R-:W-:Y:S03]  /*76b0*/  HGMMA.64x64x16.F32 R120, gdesc[UR8].tnspB, R120, gsb0 ;  /* 0x40e00000087879f0 */ /* 0x000fe60008000878 */
[----:B------:R-:W-:Y:S02]  /*76c0*/  WARPGROUP.DEPBAR.LE gsb0, 0x0 ;  /* 0x00008000000079c5 */ /* 0x000fe40000010000 */
[----:B------:R1:W-:Y:S01]  /*76d0*/  @!P1 SYNCS.ARRIVE.TRANS64.RED.A1T0 RZ, [R9+URZ], RZ ;  /* 0x000000ff09ff99a7 */ /* 0x0003e2000810043f */
[-C--:B--2---:R-:W-:Y:S01]  /*76e0*/  FMUL.FTZ R50, R120, R19.reuse ;  /* 0x0000001378327220 */ /* 0x084fe20000410000 */
        /* <DEDUP_REMOVED lines=8> */
[-C--:B0-----:R-:W-:Y:S01]  /*7770*/  FMUL.FTZ R12, R137, R19.reuse ;  /* 0x00000013890c7220 */ /* 0x081fe20000410000 */
[-C--:B------:R-:W-:Y:S01]  /*7780*/  FMUL.FTZ R31, R140, R19.reuse ;  /* 0x000000138c1f7220 */ /* 0x080fe20000410000 */
[-C--:B------:R-:W-:Y:S01]  /*7790*/  FMUL.FTZ R14, R141, R19.reuse ;  /* 0x000000138d0e7220 */ /* 0x080fe20000410000 */
[-C--:B------:R-:W-:Y:S01]  /*77a0*/  FMUL.FTZ R30, R144, R19.reuse ;  /* 0x00000013901e7220 */ /* 0x080fe20000410000 */
[-C--:B------:R-:W-:Y:S01]  /*77b0*/  FMUL.FTZ R29, R145, R19.reuse ;  /* 0x00000013911d7220 */ /* 0x080fe20000410000 */
[-C--:B------:R-:W-:Y:S01]  /*77c0*/  FMUL.FTZ R22, R148, R19.reuse ;  /* 0x0000001394167220 */ /* 0x080fe20000410000 */
[----:B------:R-:W-:Y:S01]  /*77d0*/  FMUL.FTZ R19, R149, R19 ;  /* 0x0000001395137220 */ /* 0x000fe20000410000 */
[-C--:B----4-:R-:W-:Y:S01]  /*77e0*/  FMUL.FTZ R48, R122, R6.reuse ;  /* 0x000000067a307220 */ /* 0x090fe20000410000 */
        /* <DEDUP_REMOVED lines=14> */
[----:B-1----:R-:W-:-:S07]  /*78d0*/  FMUL.FTZ R151, R151, R6 ;  /* 0x0000000697977220 */ /* 0x002fce0000410000 */
.L_x_124:
[----:B------:R-:W0:Y:S08]  /*78e0*/  S2UR UR4, SR_CgaCtaId ;  /* 0x00000000000479c3 */ /* 0x000e300000008800 */
[----:B------:R-:W-:Y:S06]  /*78f0*/  BAR.SYNC.DEFER_BLOCKING 0x5, 0x1a0 ;  /* 0x0146800000007b1d */ /* 0x000fec0000010000 */
[----:B------:R-:W-:Y:S01]  /*7900*/  UMOV UR40, 0x400 ;  /* 0x0000040000287882 */ /* 0x000fe20000000000 */
[----:B------:R-:W-:Y:S01]  /*7910*/  BSSY B0, `(.L_x_145) ;  /* 0x0000192000007945 */ /* 0x000fe20003800000 */
[----:B0-----:R-:W-:-:S09]  /*7920*/  ULEA UR40, UR4, UR40, 0x18 ;  /* 0x0000002804287291 */ /* 0x001fd2000f8ec03f */
[----:B------:R-:W0:Y:S02]  /*7930*/  LDS.128 R24, [UR40+0x308d0] ;  /* 0x0308d028ff187984 */ /* 0x000e240008000c00 */
[----:B0-----:R-:W-:Y:S01]  /*7940*/  R2UR UR5, R26 ;  /* 0x000000001a0572ca */ /* 0x001fe200000e0000 */
[----:B------:R-:W-:Y:S06]  /*7950*/  BAR.ARV 0x4, 0x1a0 ;  /* 0x0106800000007b1d */ /* 0x000fec0000002000 */
[----:B------:R-:W-:Y:S08]  /*7960*/  @P0 BRA `(.L_x_146) ;  /* 0x0000000c00c40947 */ /* 0x000ff00003800000 */
[----:B------:R-:W2:Y:S01]  /*7970*/  LDL R4, [R1+0x18] ;  /* 0x0000180001047983 */ /* 0x000ea20000100800 */
[----:B------:R-:W0:Y:S01]  /*7980*/  S2UR UR4, SR_SWINHI ;  /* 0x00000000000479c3 */ /* 0x000e220000002f00 */
[----:B------:R-:W-:Y:S01]  /*7990*/  USHF.L.U32 UR8, UR41, 0x2, URZ ;  /* 0x0000000229087899 */ /* 0x000fe2000800063f */
[----:B------:R-:W-:Y:S01]  /*79a0*/  F2FP.F16.F32.PACK_AB R12, R12, R33 ;  /* 0x000000210c0c723e */ /* 0x000fe200000000ff */
[----:B------:R-:W-:Y:S01]  /*79b0*/  USHF.L.U64.HI UR9, UR41, 0x2, UR42 ;  /* 0x0000000229097899 */ /* 0x000fe2000801022a */
[----:B------:R-:W-:Y:S02]  /*79c0*/  F2FP.F16.F32.PACK_AB R13, R13, R34 ;  /* 0x000000220d0d723e */ /* 0x000fe400000000ff */
[----:B------:R-:W-:Y:S02]  /*79d0*/  F2FP.F16.F32.PACK_AB R14, R14, R31 ;  /* 0x0000001f0e0e723e */ /* 0x000fe400000000ff */
[----:B------:R-:W-:Y:S02]  /*79e0*/  F2FP.F16.F32.PACK_AB R15, R15, R32 ;  /* 0x000000200f0f723e */ /* 0x000fe400000000ff */
[----:B------:R-:W-:-:S02]  /*79f0*/  F2FP.F16.F32.PACK_AB R148, R29, R30 ;  /* 0x0000001e1d94723e */ /* 0x000fc400000000ff */
[----:B------:R-:W-:Y:S02]  /*7a00*/  F2FP.F16.F32.PACK_AB R149, R23, R28 ;  /* 0x0000001c1795723e */ /* 0x000fe400000000ff */
[----:B------:R-:W-:Y:S02]  /*7a10*/  F2FP.F16.F32.PACK_AB R150, R19, R22 ;  /* 0x000000161396723e */ /* 0x000fe400000000ff */
[----:B------:R-:W-:Y:S01]  /*7a20*/  F2FP.F16.F32.PACK_AB R151, R151, R0 ;  /* 0x000000009797723e */ /* 0x000fe200000000ff */
[----:B------:R-:W-:Y:S01]  /*7a30*/  UMOV UR6, UR40 ;  /* 0x0000002800067c82 */ /* 0x000fe20008000000 */
[----:B0-----:R-:W-:Y:S01]  /*7a40*/  UMOV UR7, UR4 ;  /* 0x0000000400077c82 */ /* 0x001fe20008000000 */
[----:B------:R-:W-:Y:S02]  /*7a50*/  IMAD.U32 R20, RZ, RZ, UR6 ;  /* 0x00000006ff147e24 */ /* 0x000fe4000f8e00ff */
[----:B------:R-:W-:Y:S01]  /*7a60*/  IMAD.U32 R21, RZ, RZ, UR7 ;  /* 0x00000007ff157e24 */ /* 0x000fe2000f8e00ff */
[----:B------:R-:W-:-:S02]  /*7a70*/  ULDC.64 UR6, c[0x0][0xbd8] ;  /* 0x0002f60000067ab9 */ /* 0x000fc40000000a00 */
[----:B------:R-:W-:Y:S02]  /*7a80*/  UIADD3 UR4, UP1, UR8, UR6, URZ ;  /* 0x0000000608047290 */ /* 0x000fe4000ff3e03f */
[----:B------:R-:W-:Y:S02]  /*7a90*/  UISETP.NE.U32.AND UP0, UPT, UR6, URZ, UPT ;  /* 0x0000003f0600728c */ /* 0x000fe4000bf05070 */
[----:B------:R-:W-:Y:S02]  /*7aa0*/  UIADD3.X UR6, UR9, UR7, URZ, UP1, !UPT ;  /* 0x0000000709067290 */ /* 0x000fe40008ffe43f */
[----:B------:R-:W-:Y:S01]  /*7ab0*/  UISETP.NE.AND.EX UP0, UPT, UR7, URZ, UPT, UP0 ;  /* 0x0000003f0700728c */ /* 0x000fe2000bf05300 */
[----:B------:R-:W0:Y:S01]  /*7ac0*/  LDC R0, c[0x0][0xa88] ;  /* 0x0002a200ff007b82 */ /* 0x000e220000000800 */
[----:B------:R-:W-:Y:S02]  /*7ad0*/  IMAD.U32 R22, RZ, RZ, UR4 ;  /* 0x00000004ff167e24 */ /* 0x000fe4000f8e00ff */
[----:B------:R-:W-:Y:S01]  /*7ae0*/  IMAD.U32 R23, RZ, RZ, UR6 ;  /* 0x00000006ff177e24 */ /* 0x000fe2000f8e00ff */
[----:B------:R-:W-:-:S02]  /*7af0*/  ULDC.64 UR6, c[0x0][0xbe0] ;  /* 0x0002f80000067ab9 */ /* 0x000fc40000000a00 */
[----:B------:R-:W-:-:S04]  /*7b00*/  UISETP.NE.U32.AND UP1, UPT, UR6, URZ, UPT ;  /* 0x0000003f0600728c */ /* 0x000fc8000bf25070 */
[----:B------:R-:W-:-:S11]  /*7b10*/  UISETP.NE.AND.EX UP1, UPT, UR7, URZ, UPT, UP1 ;  /* 0x0000003f0700728c */ /* 0x000fd6000bf25310 */
[----:B------:R-:W-:-:S04]  /*7b20*/  @UP1 UIADD3 UR6, UP2, UR8, UR6, URZ ;  /* 0x0000000608061290 */ /* 0x000fc8000ff5e03f */
[----:B------:R-:W-:Y:S01]  /*7b30*/  @UP1 UIADD3.X UR7, UR9, UR7, URZ, UP2, !UPT ;  /* 0x0000000709071290 */ /* 0x000fe200097fe43f */
[----:B------:R-:W-:Y:S01]  /*7b40*/  BAR.SYNC.DEFER_BLOCKING 0x1, 0x180 ;  /* 0x0046000000007b1d */ /* 0x000fe20000010000 */
[----:B--2---:R-:W-:-:S03]  /*7b50*/  IMAD.WIDE R4, R4, 0x2, R20 ;  /* 0x0000000204047825 */ /* 0x004fc600078e0214 */
[C---:B------:R-:W-:Y:S02]  /*7b60*/  IADD3 R9, P1, R4.reuse, 0x40, RZ ;  /* 0x0000004004097810 */ /* 0x040fe40007f3e0ff */
[C---:B------:R-:W-:Y:S02]  /*7b70*/  IADD3 R11, P2, R4.reuse, 0x20, RZ ;  /* 0x00000020040b7810 */ /* 0x040fe40007f5e0ff */
[C---:B------:R-:W-:Y:S02]  /*7b80*/  IADD3 R51, P0, R4.reuse, 0x60, RZ ;  /* 0x0000006004337810 */ /* 0x040fe40007f1e0ff */
[----:B------:R-:W-:Y:S02]  /*7b90*/  LOP3.LUT R7, R4, 0x380, RZ, 0xc0, !PT ;  /* 0x0000038004077812 */ /* 0x000fe400078ec0ff */
[----:B------:R-:W-:Y:S02]  /*7ba0*/  LOP3.LUT R8, R9, 0x380, RZ, 0xc0, !PT ;  /* 0x0000038009087812 */ /* 0x000fe400078ec0ff */
[----:B------:R-:W-:-:S02]  /*7bb0*/  LOP3.LUT R10, R11, 0x380, RZ, 0xc0, !PT ;  /* 0x000003800b0a7812 */ /* 0x000fc400078ec0ff */
[----:B------:R-:W-:Y:S02]  /*7bc0*/  LOP3.LUT R6, R51, 0x380, RZ, 0xc0, !PT ;  /* 0x0000038033067812 */ /* 0x000fe400078ec0ff */
[----:B------:R-:W-:Y:S02]  /*7bd0*/  SHF.R.U64 R7, R7, 0x3, RZ ;  /* 0x0000000307077819 */ /* 0x000fe400000012ff */
[----:B------:R-:W-:Y:S02]  /*7be0*/  SHF.R.U64 R8, R8, 0x3, RZ ;  /* 0x0000000308087819 */ /* 0x000fe400000012ff */
[----:B------:R-:W-:Y:S02]  /*7bf0*/  SHF.R.U64 R10, R10, 0x3, RZ ;  /* 0x000000030a0a7819 */ /* 0x000fe400000012ff */
[----:B------:R-:W-:Y:S02]  /*7c00*/  SHF.R.U64 R6, R6, 0x3, RZ ;  /* 0x0000000306067819 */ /* 0x000fe400000012ff */
[----:B------:R-:W-:Y:S01]  /*7c10*/  LOP3.LUT R4, R7, R4, RZ, 0x3c, !PT ;  /* 0x0000000407047212 */ /* 0x000fe200078e3cff */
[--C-:B------:R-:W-:Y:S01]  /*7c20*/  IMAD.X R7, RZ, RZ, R5.reuse, P0 ;  /* 0x000000ffff077224 */ /* 0x100fe200000e0605 */
[----:B------:R-:W-:Y:S01]  /*7c30*/  LOP3.LUT R8, R8, R9, RZ, 0x3c, !PT ;  /* 0x0000000908087212 */ /* 0x000fe200078e3cff */
[--C-:B------:R-:W-:Y:S01]  /*7c40*/  IMAD.X R9, RZ, RZ, R5.reuse, P1 ;  /* 0x000000ffff097224 */ /* 0x100fe200008e0605 */
[----:B------:R-:W-:Y:S01]  /*7c50*/  LOP3.LUT R10, R10, R11, RZ, 0x3c, !PT ;  /* 0x0000000b0a0a7212 */ /* 0x000fe200078e3cff */
[----:B------:R-:W-:Y:S01]  /*7c60*/  IMAD.X R11, RZ, RZ, R5, P2 ;  /* 0x000000ffff0b7224 */ /* 0x000fe200010e0605 */
[----:B------:R-:W-:-:S02]  /*7c70*/  LOP3.LUT R6, R6, R51, RZ, 0x3c, !PT ;  /* 0x0000003306067212 */ /* 0x000fc400078e3cff */
[----:B------:R-:W-:Y:S02]  /*7c80*/  MOV R52, R4 ;  /* 0x0000000400347202 */ /* 0x000fe40000000f00 */
[----:B------:R-:W-:Y:S02]  /*7c90*/  MOV R24, R6 ;  /* 0x0000000600187202 */ /* 0x000fe40000000f00 */
[----:B------:R-:W-:Y:S02]  /*7ca0*/  MOV R26, R8 ;  /* 0x00000008001a7202 */ /* 0x000fe40000000f00 */
[----:B------:R-:W-:Y:S02]  /*7cb0*/  MOV R51, R10 ;  /* 0x0000000a00337202 */ /* 0x000fe40000000f00 */
[----:B------:R-:W-:Y:S02]  /*7cc0*/  F2FP.F16.F32.PACK_AB R4, R49, R50 ;  /* 0x000000323104723e */ /* 0x000fe400000000ff */
[----:B------:R-:W-:-:S02]  /*7cd0*/  F2FP.F16.F32.PACK_AB R5, R47, R48 ;  /* 0x000000302f05723e */ /* 0x000fc400000000ff */
[----:B------:R-:W-:Y:S02]  /*7ce0*/  F2FP.F16.F32.PACK_AB R6, R45, R46 ;  /* 0x0000002e2d06723e */ /* 0x000fe400000000ff */
[----:B------:R-:W-:Y:S02]  /*7cf0*/  F2FP.F16.F32.PACK_AB R7, R43, R44 ;  /* 0x0000002c2b07723e */ /* 0x000fe400000000ff */
[----:B------:R-:W-:Y:S02]  /*7d00*/  F2FP.F16.F32.PACK_AB R8, R41, R42 ;  /* 0x0000002a2908723e */ /* 0x000fe400000000ff */
[----:B------:R-:W-:Y:S01]  /*7d10*/  F2FP.F16.F32.PACK_AB R9, R39, R40 ;  /* 0x000000282709723e */ /* 0x000fe200000000ff */
[----:B------:R1:W-:Y:S01]  /*7d20*/  STSM.16.M88.4 [R52], R4 ;  /* 0x0000000434007844 */ /* 0x0003e20000000200 */
[----:B------:R-:W-:Y:S02]  /*7d30*/  F2FP.F16.F32.PACK_AB R10, R37, R38 ;  /* 0x00000026250a723e */ /* 0x000fe400000000ff */
[----:B------:R-:W-:-:S02]  /*7d40*/  F2FP.F16.F32.PACK_AB R11, R35, R36 ;  /* 0x00000024230b723e */ /* 0x000fc400000000ff */
[----:B------:R-:W-:-:S03]  /*7d50*/  PLOP3.LUT P0, PT, PT, PT, UP0, 0x80, 0x0 ;  /* 0x000000000000781c */ /* 0x000fc60003f0f008 */
[----:B------:R2:W-:Y:S04]  /*7d60*/  STSM.16.M88.4 [R51], R8 ;  /* 0x0000000833007844 */ /* 0x0005e80000000200 */
[----:B------:R2:W-:Y:S04]  /*7d70*/  STSM.16.M88.4 [R26], R12 ;  /* 0x0000000c1a007844 */ /* 0x0005e80000000200 */
[----:B------:R2:W-:Y:S01]  /*7d80*/  STSM.16.M88.4 [R24], R148 ;  /* 0x0000009418007844 */ /* 0x0005e20000000200 */
[----:B------:R-:W-:Y:S01]  /*7d90*/  BAR.SYNC.DEFER_BLOCKING 0x1, 0x180 ;  /* 0x0046000000007b1d */ /* 0x000fe20000010000 */
[----:B------:R-:W-:Y:S01]  /*7da0*/  PLOP3.LUT P1, PT, PT, PT, UP1, 0x80, 0x0 ;  /* 0x000000000000781c */ /* 0x000fe20003f2f018 */
[----:B-1----:R-:W-:-:S02]  /*7db0*/  IMAD.U32 R4, RZ, RZ, UR6 ;  /* 0x00000006ff047e24 */ /* 0x002fc4000f8e00ff */
[----:B------:R-:W-:Y:S02]  /*7dc0*/  IMAD.U32 R5, RZ, RZ, UR7 ;  /* 0x00000007ff057e24 */ /* 0x000fe4000f8e00ff */
[----:B------:R-:W3:Y:S01]  /*7dd0*/  @P0 LDG.E R19, desc[UR46][R22.64] ;  /* 0x0000002e16130981 */ /* 0x000ee2000c1e1900 */
[----:B------:R-:W-:-:S07]  /*7de0*/  UMOV UR4, URZ ;  /* 0x0000003f00047c82 */ /* 0x000fce0008000000 */
[----:B0-----:R2:W5:Y:S01]  /*7df0*/  @P1 LDG.E R0, desc[UR46][R4.64] ;  /* 0x0000002e04001981 */ /* 0x001562000c1e1900 */
[----:B---3--:R-:W-:Y:S01]  /*7e00*/  @P0 R2UR UR4, R19 ;  /* 0x00000000130402ca */ /* 0x008fe200000e0000 */
[----:B--2---:R-:W-:-:S14]  /*7e10*/  @P1 BRA `(.L_x_147) ;  /* 0x0000000000101947 */ /* 0x004fdc0003800000 */
[----:B------:R-:W-:Y:S05]  /*7e20*/  @!P0 BRA `(.L_x_147) ;  /* 0x00000000000c8947 */ /* 0x000fea0003800000 */
[----:B------:R-:W2:Y:S04]  /*7e30*/  LDG.E R5, desc[UR46][R22.64] ;  /* 0x0000002e16057981 */ /* 0x000ea8000c1e1900 */
[----:B-----5:R-:W2:Y:S02]  /*7e40*/  LDG.E R0, desc[UR46][R22.64+0x4] ;  /* 0x0000042e16007981 */ /* 0x020ea4000c1e1900 */
[----:B--2---:R-:W-:-:S07]  /*7e50*/  IMAD.IADD R0, R0, 0x1, -R5 ;  /* 0x0000000100007824 */ /* 0x004fce00078e0a05 */
.L_x_147:
[----:B------:R-:W2:Y:S01]  /*7e60*/  LDL R5, [R1+0x14] ;  /* 0x0000140001057983 */ /* 0x000ea20000100800 */
[----:B------:R-:W-:Y:S01]  /*7e70*/  USHF.R.S32.HI UR11, URZ, 0x1f, UR43 ;  /* 0x0000001f3f0b7899 */ /* 0x000fe2000801142b */
[----:B------:R-:W-:Y:S02]  /*7e80*/  ULDC.64 UR12, c[0x0][0xb70] ;  /* 0x0002dc00000c7ab9 */ /* 0x000fe40000000a00 */
[----:B------:R-:W2:Y:S01]  /*7e90*/  LDL.LU R26, [R1] ;  /* 0x00000000011a7983 */ /* 0x000ea20000300800 */
[----:B------:R-:W-:Y:S02]  /*7ea0*/  USHF.R.S32.HI UR9, URZ, 0x1f, UR4 ;  /* 0x0000001f3f097899 */ /* 0x000fe40008011404 */
[----:B------:R-:W-:Y:S01]  /*7eb0*/  UIMAD UR10, UR11, UR12, URZ ;  /* 0x0000000c0b0a72a4 */ /* 0x000fe2000f8e023f */
[----:B------:R-:W0:Y:S01]  /*7ec0*/  S2R R4, SR_TID.X ;  /* 0x0000000000047919 */ /* 0x000e220000002100 */
[----:B------:R-:W-:Y:S01]  /*7ed0*/  UMOV UR8, UR4 ;  /* 0x0000000400087c82 */ /* 0x000fe20008000000 */
[----:B------:R-:W-:-:S02]  /*7ee0*/  USEL UR42, UR42, URZ, !UP0 ;  /* 0x0000003f2a2a7287 */ /* 0x000fc4000c000000 */
[----:B------:R-:W-:Y:S02]  /*7ef0*/  UIMAD.WIDE.U32 UR6, UR43, UR12, UR8 ;  /* 0x0000000c2b0672a5 */ /* 0x000fe4000f8e0008 */
[----:B------:R-:W-:Y:S02]  /*7f00*/  UIMAD UR10, UR43, UR13, UR10 ;  /* 0x0000000d2b0a72a4 */ /* 0x000fe4000f8e020a */
[----:B------:R-:W-:Y:S01]  /*7f10*/  USEL UR41, UR41, URZ, !UP0 ;  /* 0x0000003f29297287 */ /* 0x000fe2000c000000 */
[----:B------:R-:W-:Y:S01]  /*7f20*/  ULDC.64 UR12, c[0x0][0xb78] ;  /* 0x0002de00000c7ab9 */ /* 0x000fe20000000a00 */
[----:B------:R-:W-:Y:S02]  /*7f30*/  UIADD3 UR7, UR7, UR10, URZ ;  /* 0x0000000a07077290 */ /* 0x000fe4000fffe03f */
[----:B------:R-:W-:Y:S02]  /*7f40*/  UIMAD UR8, UR42, UR12, URZ ;  /* 0x0000000c2a0872a4 */ /* 0x000fe4000f8e023f */
[----:B------:R-:W-:-:S02]  /*7f50*/  UIMAD.WIDE.U32 UR6, UR41, UR12, UR6 ;  /* 0x0000000c290672a5 */ /* 0x000fc4000f8e0006 */
[----:B------:R-:W-:-:S03]  /*7f60*/  UIMAD UR8, UR41, UR13, UR8 ;  /* 0x0000000d290872a4 */ /* 0x000fc6000f8e0208 */
[----:B------:R-:W-:-:S03]  /*7f70*/  ULDC.64 UR12, c[0x0][0xaa0] ;  /* 0x0002a800000c7ab9 */ /* 0x000fc60000000a00 */
[----:B------:R-:W-:Y:S02]  /*7f80*/  IMAD.U32 R7, RZ, RZ, UR8 ;  /* 0x00000008ff077e24 */ /* 0x000fe4000f8e00ff */
[----:B0-----:R-:W-:-:S05]  /*7f90*/  VIADD R6, R4, 0xffffff80 ;  /* 0xffffff8004067836 */ /* 0x001fca0000000000 */
[----:B------:R-:W-:-:S04]  /*7fa0*/  SHF.R.S32.HI R8, RZ, 0x1f, R6 ;  /* 0x0000001fff087819 */ /* 0x000fc80000011406 */
[----:B------:R-:W-:-:S04]  /*7fb0*/  LEA.HI R8, R8, R6, RZ, 0x7 ;  /* 0x0000000608087211 */ /* 0x000fc800078f38ff */
[----:B------:R-:W-:-:S05]  /*7fc0*/  LOP3.LUT R8, R8, 0xffffff80, RZ, 0xc0, !PT ;  /* 0xffffff8008087812 */ /* 0x000fca00078ec0ff */
[----:B------:R-:W-:-:S05]  /*7fd0*/  IMAD.IADD R8, R6, 0x1, -R8 ;  /* 0x0000000106087824 */ /* 0x000fca00078e0a08 */
[----:B------:R-:W-:Y:S01]  /*7fe0*/  LOP3.LUT P0, RZ, R8, 0x3, RZ, 0xc0, !PT ;  /* 0x0000000308ff7812 */ /* 0x000fe2000780c0ff */
[----:B------:R-:W-:Y:S01]  /*7ff0*/  IMAD.U32 R19, RZ, RZ, UR12 ;  /* 0x0000000cff137e24 */ /* 0x000fe2000f8e00ff */
[--C-:B------:R-:W-:Y:S01]  /*8000*/  SHF.R.S32.HI R29, RZ, 0x1f, R157.reuse ;  /* 0x0000001fff1d7819 */ /* 0x100fe2000001149d */
[----:B------:R-:W-:Y:S02]  /*8010*/  IMAD.MOV.U32 R28, RZ, RZ, R157 ;  /* 0x000000ffff1c7224 */ /* 0x000fe400078e009d */
[----:B------:R-:W-:Y:S01]  /*8020*/  VIADD R24, R152, 0x90 ;  /* 0x0000009098187836 */ /* 0x000fe20000000000 */
[----:B------:R-:W-:Y:S01]  /*8030*/  SHF.R.S32.HI R153, RZ, 0x1f, R152 ;  /* 0x0000001fff997819 */ /* 0x000fe20000011498 */
[----:B------:R-:W-:Y:S01]  /*8040*/  BSSY B1, `(.L_x_148) ;  /* 0x0000054000017945 */ /* 0x000fe20003800000 */
[----:B--2---:R-:W-:Y:S02]  /*8050*/  IMAD R9, R26, 0xc0, R5 ;  /* 0x000000c01a097824 */ /* 0x004fe400078e0205 */
[----:B------:R-:W-:-:S03]  /*8060*/  IMAD R5, R152, 0x40, R157 ;  /* 0x0000004098057824 */ /* 0x000fc600078e029d */
[----:B------:R-:W-:Y:S01]  /*8070*/  SHF.R.S32.HI R4, RZ, 0x1f, R9 ;  /* 0x0000001fff047819 */ /* 0x000fe20000011409 */
[----:B------:R-:W-:Y:S01]  /*8080*/  IMAD.WIDE R20, R5, 0x2, R20 ;  /* 0x0000000205147825 */ /* 0x000fe200078e0214 */
[----:B------:R-:W-:-:S03]  /*8090*/  IADD3 R6, P1, R9, UR6, RZ ;  /* 0x0000000609067c10 */ /* 0x000fc6000ff3e0ff */
[C---:B------:R-:W-:Y:S01]  /*80a0*/  VIADD R5, R9.reuse, 0x8 ;  /* 0x0000000809057836 */ /* 0x040fe20000000000 */
[----:B------:R-:W-:Y:S01]  /*80b0*/  IADD3.X R7, R4, UR7, R7, P1, !PT ;  /* 0x0000000704077c10 */ /* 0x000fe20008ffe407 */
[----:B------:R-:W-:Y:S01]  /*80c0*/  ULDC.64 UR6, c[0x0][0xb40] ;  /* 0x0002d00000067ab9 */ /* 0x000fe20000000a00 */
[----:B-----5:R-:W-:Y:S02]  /*80d0*/  ISETP.GE.OR P1, PT, R9, R0, P0 ;  /* 0x000000000900720c */ /* 0x020fe40000726670 */
[----:B------:R-:W-:Y:S02]  /*80e0*/  LEA R30, P2, R6, UR6, 0x2 ;  /* 0x00000006061e7c11 */ /* 0x000fe4000f8410ff */
[----:B------:R-:W-:Y:S02]  /*80f0*/  IADD3 R11, P3, R20, 0x3000, RZ ;  /* 0x00003000140b7810 */ /* 0x000fe40007f7e0ff */
[----:B------:R-:W-:Y:S02]  /*8100*/  LEA.HI.X R31, R6, UR7, R7, 0x2, P2 ;  /* 0x00000007061f7c11 */ /* 0x000fe400090f1407 */
[----:B------:R-:W-:-:S02]  /*8110*/  IADD3 R15, P2, R20, 0x1800, RZ ;  /* 0x00001800140f7810 */ /* 0x000fc40007f5e0ff */
[----:B------:R-:W-:Y:S01]  /*8120*/  ISETP.GE.OR P0, PT, R5, R0, P0 ;  /* 0x000000000500720c */ /* 0x000fe20000706670 */
[----:B------:R-:W-:Y:S01]  /*8130*/  UIMAD UR6, UR9, UR12, URZ ;  /* 0x0000000c090672a4 */ /* 0x000fe2000f8e023f */
[C---:B------:R-:W-:Y:S01]  /*8140*/  IADD3 R7, P4, R20.reuse, 0x4800, RZ ;  /* 0x0000480014077810 */ /* 0x040fe20007f9e0ff */
[----:B------:R0:W-:Y:S01]  /*8150*/  @!P1 STG.E desc[UR46][R30.64], R18 ;  /* 0x000000121e009986 */ /* 0x0001e2000c10192e */
[----:B------:R-:W-:Y:S01]  /*8160*/  LOP3.LUT R5, R20, 0x380, RZ, 0xc0, !PT ;  /* 0x0000038014057812 */ /* 0x000fe200078ec0ff */
[--C-:B------:R-:W-:Y:S01]  /*8170*/  IMAD.X R13, RZ, RZ, R21.reuse, P2 ;  /* 0x000000ffff0d7224 */ /* 0x100fe200010e0615 */
[----:B------:R-:W-:Y:S01]  /*8180*/  LOP3.LUT R8, R15, 0x380, RZ, 0xc0, !PT ;  /* 0x000003800f087812 */ /* 0x000fe200078ec0ff */
[----:B------:R-:W-:Y:S01]  /*8190*/  IMAD.X R9, RZ, RZ, R21, P3 ;  /* 0x000000ffff097224 */ /* 0x000fe200018e0615 */
[----:B------:R-:W-:Y:S01]  /*81a0*/  LOP3.LUT R6, R11, 0x380, RZ, 0xc0, !PT ;  /* 0x000003800b067812 */ /* 0x000fe200078ec0ff */
[----:B------:R-:W-:Y:S01]  /*81b0*/  ULDC.64 UR8, c[0x0][0xae8] ;  /* 0x0002ba0000087ab9 */ /* 0x000fe20000000a00 */
[----:B------:R-:W-:Y:S01]  /*81c0*/  LOP3.LUT R4, R7, 0x380, RZ, 0xc0, !PT ;  /* 0x0000038007047812 */ /* 0x000fe200078ec0ff */
[----:B------:R-:W-:Y:S01]  /*81d0*/  UIMAD UR6, UR4, UR13, UR6 ;  /* 0x0000000d040672a4 */ /* 0x000fe2000f8e0206 */
[----:B------:R-:W-:Y:S01]  /*81e0*/  SHF.R.U64 R5, R5, 0x3, RZ ;  /* 0x0000000305057819 */ /* 0x000fe200000012ff */
[----:B------:R1:W-:Y:S01]  /*81f0*/  @!P0 STG.E desc[UR46][R30.64+0x20], R3 ;  /* 0x000020031e008986 */ /* 0x0003e2000c10192e */
[----:B------:R-:W-:-:S02]  /*8200*/  SHF.R.U64 R8, R8, 0x3, RZ ;  /* 0x0000000308087819 */ /* 0x000fc400000012ff */
[----:B------:R-:W-:Y:S02]  /*8210*/  SHF.R.U64 R6, R6, 0x3, RZ ;  /* 0x0000000306067819 */ /* 0x000fe400000012ff */
[----:B------:R-:W-:Y:S01]  /*8220*/  SHF.R.U64 R4, R4, 0x3, RZ ;  /* 0x0000000304047819 */ /* 0x000fe200000012ff */
[----:B0-----:R-:W-:Y:S01]  /*8230*/  IMAD.WIDE.U32 R18, R19, UR4, R28 ;  /* 0x0000000413127c25 */ /* 0x001fe2000f8e001c */
[----:B------:R-:W-:Y:S02]  /*8240*/  LOP3.LUT R20, R5, R20, RZ, 0x3c, !PT ;  /* 0x0000001405147212 */ /* 0x000fe400078e3cff */
[----:B------:R-:W-:Y:S01]  /*8250*/  LOP3.LUT R12, R8, R15, RZ, 0x3c, !PT ;  /* 0x0000000f080c7212 */ /* 0x000fe200078e3cff */
[----:B------:R-:W-:Y:S01]  /*8260*/  IMAD.X R5, RZ, RZ, R21, P4 ;  /* 0x000000ffff057224 */ /* 0x000fe200020e0615 */
[----:B------:R-:W-:Y:S02]  /*8270*/  LOP3.LUT R8, R6, R11, RZ, 0x3c, !PT ;  /* 0x0000000b06087212 */ /* 0x000fe400078e3cff */
[----:B------:R-:W-:Y:S01]  /*8280*/  LOP3.LUT R4, R4, R7, RZ, 0x3c, !PT ;  /* 0x0000000704047212 */ /* 0x000fe200078e3cff */
[----:B------:R-:W-:Y:S01]  /*8290*/  VIADD R19, R19, UR6 ;  /* 0x0000000613137c36 */ /* 0x000fe20008000000 */
[----:B------:R-:W-:Y:S01]  /*82a0*/  ULDC.64 UR6, c[0x0][0xae0] ;  /* 0x0002b80000067ab9 */ /* 0x000fe20000000a00 */
[----:B------:R-:W5:Y:S01]  /*82b0*/  LD.E.128 R20, desc[UR46][R20.64] ;  /* 0x0000002e14147980 */ /* 0x000f62000c101d00 */
[----:B------:R-:W-:-:S03]  /*82c0*/  UIMAD UR4, UR11, UR6, URZ ;  /* 0x000000060b0472a4 */ /* 0x000fc6000f8e023f */
[----:B------:R-:W5:Y:S04]  /*82d0*/  LD.E.128 R12, desc[UR46][R12.64] ;  /* 0x0000002e0c0c7980 */ /* 0x000f68000c101d00 */
[----:B------:R-:W5:Y:S04]  /*82e0*/  LD.E.128 R8, desc[UR46][R8.64] ;  /* 0x0000002e08087980 */ /* 0x000f68000c101d00 */
[----:B------:R-:W5:Y:S01]  /*82f0*/  LD.E.128 R4, desc[UR46][R4.64] ;  /* 0x0000002e04047980 */ /* 0x000f62000c101d00 */
[----:B-1----:R-:W-:Y:S01]  /*8300*/  IMAD.U32 R31, RZ, RZ, UR6 ;  /* 0x00000006ff1f7e24 */ /* 0x002fe2000f8e00ff */
[----:B------:R-:W-:Y:S01]  /*8310*/  UIMAD UR6, UR43, UR7, UR4 ;  /* 0x000000072b0672a4 */ /* 0x000fe2000f8e0204 */
[----:B------:R-:W-:Y:S01]  /*8320*/  IMAD R29, R26, -0xc0, R0 ;  /* 0xffffff401a1d7824 */ /* 0x000fe200078e0200 */
[----:B------:R-:W-:Y:S01]  /*8330*/  @!PT LDS RZ, [RZ] ;  /* 0x00000000fffff984 */ /* 0x000fe20000000800 */
[----:B------:R-:W-:Y:S01]  /*8340*/  @!PT LDS RZ, [RZ] ;  /* 0x00000000fffff984 */ /* 0x000fe20000000800 */
[----:B------:R-:W-:Y:S01]  /*8350*/  @!PT LDS RZ, [RZ] ;  /* 0x00000000fffff984 */ /* 0x000fe20000000800 */
[----:B------:R-:W-:Y:S01]  /*8360*/  @!PT LDS RZ, [RZ] ;  /* 0x00000000fffff984 */ /* 0x000fe20000000800 */
[----:B------:R0:W-:Y:S06]  /*8370*/  MEMBAR.ALL.CTA ;  /* 0x0000000000007992 */ /* 0x0001ec0000008000 */
[----:B0-----:R-:W0:Y:S01]  /*8380*/  FENCE.VIEW.ASYNC.S ;  /* 0x00000000000073c6 */ /* 0x001e220000000000 */
[----:B------:R-:W-:Y:S01]  /*8390*/  ULDC UR4, c[0x0][0xa8c] ;  /* 0x0002a30000047ab9 */ /* 0x000fe20000000800 */
[C---:B------:R-:W-:Y:S01]  /*83a0*/  VIADD R3, R152.reuse, 0x30 ;  /* 0x0000003098037836 */ /* 0x040fe20000000000 */
[----:B------:R-:W-:Y:S01]  /*83b0*/  ISETP.GE.AND P0, PT, R157, UR4, PT ;  /* 0x000000049d007c0c */ /* 0x000fe2000bf06270 */
[----:B------:R-:W-:Y:S01]  /*83c0*/  VIADD R0, R152, 0x60 ;  /* 0x0000006098007836 */ /* 0x000fe20000000000 */
[----:B------:R-:W-:Y:S01]  /*83d0*/  UIADD3 UR4, UR40, 0x30820, URZ ;  /* 0x0003082028047890 */ /* 0x000fe2000fffe03f */
[----:B------:R-:W-:Y:S01]  /*83e0*/  IMAD.WIDE.U32 R18, R31, UR43, R18 ;  /* 0x0000002b1f127c25 */ /* 0x000fe2000f8e0012 */
[----:B------:R-:W-:-:S02]  /*83f0*/  ISETP.GE.OR P3, PT, R3, R29, P0 ;  /* 0x0000001d0300720c */ /* 0x000fc40000766670 */
[-C--:B------:R-:W-:Y:S01]  /*8400*/  ISETP.GE.OR P1, PT, R0, R29.reuse, P0 ;  /* 0x0000001d0000720c */ /* 0x080fe20000726670 */
[----:B------:R-:W-:Y:S01]  /*8410*/  VIADD R19, R19, UR6 ;  /* 0x0000000613137c36 */ /* 0x000fe20008000000 */
[-C--:B------:R-:W-:Y:S01]  /*8420*/  ISETP.GE.OR P2, PT, R24, R29.reuse, P0 ;  /* 0x0000001d1800720c */ /* 0x080fe20000746670 */
[----:B------:R-:W-:Y:S01]  /*8430*/  UIMAD UR6, UR42, UR8, URZ ;  /* 0x000000082a0672a4 */ /* 0x000fe2000f8e023f */
[----:B------:R-:W-:Y:S01]  /*8440*/  ISETP.GE.OR P0, PT, R152, R29, P0 ;  /* 0x0000001d9800720c */ /* 0x000fe20000706670 */
[----:B------:R-:W-:Y:S01]  /*8450*/  UPRMT UR4, URZ, 0x654, UR4 ;  /* 0x000006543f047896 */ /* 0x000fe20008000004 */
[----:B------:R-:W-:Y:S01]  /*8460*/  IMAD.U32 R33, RZ, RZ, UR8 ;  /* 0x00000008ff217e24 */ /* 0x000fe2000f8e00ff */
[----:B------:R-:W-:Y:S01]  /*8470*/  UIMAD UR6, UR41, UR9, UR6 ;  /* 0x00000009290672a4 */ /* 0x000fe2000f8e0206 */
[----:B------:R-:W-:-:S04]  /*8480*/  IMAD.WIDE R30, R26, 0xc0, R152 ;  /* 0x000000c01a1e7825 */ /* 0x000fc800078e0298 */
[----:B------:R-:W-:Y:S02]  /*8490*/  IMAD.WIDE.U32 R32, R33, UR41, R18 ;  /* 0x0000002921207c25 */ /* 0x000fe4000f8e0012 */
[----:B0-----:R-:W-:Y:S02]  /*84a0*/  SYNCS.ARRIVE.TRANS64.RED.A1T0 RZ, [UR4], RZ ;  /* 0x000000ffffff79a7 */ /* 0x001fe40008100404 */
[----:B------:R-:W-:Y:S01]  /*84b0*/  VIADD R35, R33, UR6 ;  /* 0x0000000621237c36 */ /* 0x000fe20008000000 */
[----:B------:R-:W-:Y:S06]  /*84c0*/  @P0 BRA `(.L_x_149) ;  /* 0x00000000002c0947 */ /* 0x000fec0003800000 */
[----:B------:R-:W-:Y:S01]  /*84d0*/  ULDC.64 UR6, c[0x0][0xad8] ;  /* 0x0002b60000067ab9 */ /* 0x000fe20000000a00 */
[----:B------:R-:W-:Y:S02]  /*84e0*/  IMAD.MOV.U32 R18, RZ, RZ, R32 ;  /* 0x000000ffff127224 */ /* 0x000fe400078e0020 */
[----:B------:R-:W-:Y:S02]  /*84f0*/  IMAD R3, R31, UR6, RZ ;  /* 0x000000061f037c24 */ /* 0x000fe4000f8e02ff */
[----:B------:R-:W-:Y:S02]  /*8500*/  IMAD.MOV.U32 R19, RZ, RZ, R35 ;  /* 0x000000ffff137224 */ /* 0x000fe400078e0023 */
[C---:B------:R-:W-:Y:S02]  /*8510*/  IMAD R3, R30.reuse, UR7, R3 ;  /* 0x000000071e037c24 */ /* 0x040fe4000f8e0203 */
[----:B------:R-:W-:Y:S01]  /*8520*/  IMAD.WIDE.U32 R18, R30, UR6, R18 ;  /* 0x000000061e127c25 */ /* 0x000fe2000f8e0012 */
[----:B------:R-:W-:-:S03]  /*8530*/  ULDC.64 UR6, c[0x0][0xa80] ;  /* 0x0002a00000067ab9 */ /* 0x000fc60000000a00 */
[----:B------:R-:W-:Y:S01]  /*8540*/  IMAD.IADD R3, R19, 0x1, R3 ;  /* 0x0000000113037824 */ /* 0x000fe200078e0203 */
[----:B------:R-:W-:-:S04]  /*8550*/  LEA R28, P0, R18, UR6, 0x1 ;  /* 0x00000006121c7c11 */ /* 0x000fc8000f8008ff */
[----:B------:R-:W-:-:S05]  /*8560*/  LEA.HI.X R29, R18, UR7, R3, 0x1, P0 ;  /* 0x00000007121d7c11 */ /* 0x000fca00080f0c03 */
[----:B-----5:R0:W-:Y:S04]  /*8570*/  STG.E.128 desc[UR46][R28.64], R20 ;  /* 0x000000141c007986 */ /* 0x0201e8000c101d2e */
.L_x_149:
[----:B------:R-:W-:Y:S05]  /*8580*/  BSYNC B1 ;  /* 0x0000000000017941 */ /* 0x000fea0003800000 */
.L_x_148:
[----:B------:R-:W-:Y:S04]  /*8590*/  BSSY B1, `(.L_x_150) ;  /* 0x000000f000017945 */ /* 0x000fe80003800000 */
[----:B------:R-:W-:Y:S05]  /*85a0*/  @P3 BRA `(.L_x_151) ;  /* 0x0000000000343947 */ /* 0x000fea0003800000 */
[----:B------:R-:W-:Y:S01]  /*85b0*/  IADD3 R3, P0, R30, 0x30, RZ ;  /* 0x000000301e037810 */ /* 0x000fe20007f1e0ff */
[----:B------:R-:W-:Y:S01]  /*85c0*/  ULDC.64 UR6, c[0x0][0xad8] ;  /* 0x0002b60000067ab9 */ /* 0x000fe20000000a00 */
[----:B------:R-:W-:Y:S02]  /*85d0*/  IMAD.MOV.U32 R18, RZ, RZ, R32 ;  /* 0x000000ffff127224 */ /* 0x000fe400078e0020 */
[----:B------:R-:W-:Y:S02]  /*85e0*/  IMAD.MOV.U32 R19, RZ, RZ, R35 ;  /* 0x000000ffff137224 */ /* 0x000fe400078e0023 */
[----:B------:R-:W-:Y:S02]  /*85f0*/  IMAD.X R0, RZ, RZ, R31, P0 ;  /* 0x000000ffff007224 */ /* 0x000fe400000e061f */
[----:B------:R-:W-:-:S04]  /*8600*/  IMAD.WIDE.U32 R18, R3, UR6, R18 ;  /* 0x0000000603127c25 */ /* 0x000fc8000f8e0012 */
[----:B------:R-:W-:-:S04]  /*8610*/  IMAD R0, R0, UR6, RZ ;  /* 0x0000000600007c24 */ /* 0x000fc8000f8e02ff */
[----:B------:R-:W-:Y:S01]  /*8620*/  IMAD R3, R3, UR7, R0 ;  /* 0x0000000703037c24 */ /* 0x000fe2000f8e0200 */
[----:B------:R-:W-:Y:S02]  /*8630*/  ULDC.64 UR6, c[0x0][0xa80] ;  /* 0x0002a00000067ab9 */ /* 0x000fe40000000a00 */
[----:B0----5:R-:W-:Y:S01]  /*8640*/  LEA R20, P0, R18, UR6, 0x1 ;  /* 0x0000000612147c11 */ /* 0x021fe2000f8008ff */
[----:B------:R-:W-:-:S05]  /*8650*/  IMAD.IADD R3, R19, 0x1, R3 ;  /* 0x0000000113037824 */ /* 0x000fca00078e0203 */
[----:B------:R-:W-:-:S05]  /*8660*/  LEA.HI.X R21, R18, UR7, R3, 0x1, P0 ;  /* 0x0000000712157c11 */ /* 0x000fca00080f0c03 */
[----:B------:R1:W-:Y:S02]  /*8670*/  STG.E.128 desc[UR46][R20.64], R12 ;  /* 0x0000000c14007986 */ /* 0x0003e4000c101d2e */
.L_x_151:
[----:B------:R-:W-:Y:S05]  /*8680*/  BSYNC B1 ;  /* 0x0000000000017941 */ /* 0x000fea0003800000 */
.L_x_150:
[----:B------:R-:W-:Y:S04]  /*8690*/  BSSY B1, `(.L_x_152) ;  /* 0x000000f000017945 */ /* 0x000fe80003800000 */
[----:B------:R-:W-:Y:S05]  /*86a0*/  @P1 BRA `(.L_x_153) ;  /* 0x0000000000341947 */ /* 0x000fea0003800000 */
[----:B------:R-:W-:Y:S01]  /*86b0*/  IADD3 R3, P0, R30, 0x60, RZ ;  /* 0x000000601e037810 */ /* 0x000fe20007f1e0ff */
[----:B------:R-:W-:Y:S01]  /*86c0*/  ULDC.64 UR6, c[0x0][0xad8] ;  /* 0x0002b60000067ab9 */ /* 0x000fe20000000a00 */
[----:B-1---5:R-:W-:Y:S02]  /*86d0*/  IMAD.MOV.U32 R12, RZ, RZ, R32 ;  /* 0x000000ffff0c7224 */ /* 0x022fe400078e0020 */
[----:B------:R-:W-:Y:S02]  /*86e0*/  IMAD.MOV.U32 R13, RZ, RZ, R35 ;  /* 0x000000ffff0d7224 */ /* 0x000fe400078e0023 */
[----:B------:R-:W-:Y:S02]  /*86f0*/  IMAD.X R0, RZ, RZ, R31, P0 ;  /* 0x000000ffff007224 */ /* 0x000fe400000e061f */
[----:B------:R-:W-:-:S04]  /*8700*/  IMAD.WIDE.U32 R12, R3, UR6, R12 ;  /* 0x00000006030c7c25 */ /* 0x000fc8000f8e000c */
[----:B------:R-:W-:-:S04]  /*8710*/  IMAD R0, R0, UR6, RZ ;  /* 0x0000000600007c24 */ /* 0x000fc8000f8e02ff */
[----:B------:R-:W-:Y:S01]  /*8720*/  IMAD R3, R3, UR7, R0 ;  /* 0x0000000703037c24 */ /* 0x000fe2000f8e0200 */
[----:B------:R-:W-:Y:S02]  /*8730*/  ULDC.64 UR6, c[0x0][0xa80] ;  /* 0x0002a00000067ab9 */ /* 0x000fe40000000a00 */
[----:B------:R-:W-:Y:S01]  /*8740*/  LEA R14, P0, R12, UR6, 0x1 ;  /* 0x000000060c0e7c11 */ /* 0x000fe2000f8008ff */
[----:B------:R-:W-:-:S05]  /*8750*/  IMAD.IADD R3, R13, 0x1, R3 ;  /* 0x000000010d037824 */ /* 0x000fca00078e0203 */
[----:B------:R-:W-:-:S05]  /*8760*/  LEA.HI.X R15, R12, UR7, R3, 0x1, P0 ;  /* 0x000000070c0f7c11 */ /* 0x000fca00080f0c03 */
[----:B------:R2:W-:Y:S02]  /*8770*/  STG.E.128 desc[UR46][R14.64], R8 ;  /* 0x000000080e007986 */ /* 0x0005e4000c101d2e */
.L_x_153:
[----:B------:R-:W-:Y:S05]  /*8780*/  BSYNC B1 ;  /* 0x0000000000017941 */ /* 0x000fea0003800000 */
.L_x_152:
[----:B------:R-:W-:Y:S05]  /*8790*/  @P2 BRA `(.L_x_154) ;  /* 0x0000000800a42947 */ /* 0x000fea0003800000 */
[----:B------:R-:W-:Y:S01]  /*87a0*/  IADD3 R3, P0, R30, 0x90, RZ ;  /* 0x000000901e037810 */ /* 0x000fe20007f1e0ff */
[----:B------:R-:W-:Y:S01]  /*87b0*/  ULDC.64 UR6, c[0x0][0xad8] ;  /* 0x0002b60000067ab9 */ /* 0x000fe20000000a00 */
[----:B--2--5:R-:W-:Y:S02]  /*87c0*/  IMAD.MOV.U32 R8, RZ, RZ, R32 ;  /* 0x000000ffff087224 */ /* 0x024fe400078e0020 */
        /* <DEDUP_REMOVED lines=9> */
[----:B------:R3:W-:Y:S01]  /*8860*/  STG.E.128 desc[UR46][R10.64], R4 ;  /* 0x000000040a007986 */ /* 0x0007e2000c101d2e */
[----:B------:R-:W-:Y:S05]  /*8870*/  BRA `(.L_x_154) ;  /* 0x00000008006c7947 */ /* 0x000fea0003800000 */
.L_x_146:
[----:B------:R-:W-:Y:S01]  /*8880*/  USHF.L.U32 UR8, UR41, 0x2, URZ ;  /* 0x0000000229087899 */ /* 0x000fe2000800063f */
[----:B------:R-:W-:Y:S01]  /*8890*/  ULDC.64 UR6, c[0x0][0xbd8] ;  /* 0x0002f60000067ab9 */ /* 0x000fe20000000a00 */
[----:B------:R-:W-:Y:S01]  /*88a0*/  USHF.L.U64.HI UR9, UR41, 0x2, UR42 ;  /* 0x0000000229097899 */ /* 0x000fe2000801022a */
[----:B------:R-:W-:Y:S01]  /*88b0*/  MOV R3, RZ ;  /* 0x000000ff00037202 */ /* 0x000fe20000000f00 */
[----:B------:R-:W-:Y:S02]  /*88c0*/  UIADD3 UR4, UP1, UR8, UR6, URZ ;  /* 0x0000000608047290 */ /* 0x000fe4000ff3e03f */
[----:B------:R-:W-:Y:S01]  /*88d0*/  UISETP.NE.U32.AND UP0, UPT, UR6, URZ, UPT ;  /* 0x0000003f0600728c */ /* 0x000fe2000bf05070 */
[----:B------:R-:W0:Y:S01]  /*88e0*/  S2R R6, SR_TID.X ;  /* 0x0000000000067919 */ /* 0x000e220000002100 */
[----:B------:R-:W-:Y:S02]  /*88f0*/  UIADD3.X UR6, UR9, UR7, URZ, UP1, !UPT ;  /* 0x0000000709067290 */ /* 0x000fe40008ffe43f */
[----:B------:R-:W-:Y:S01]  /*8900*/  UISETP.NE.AND.EX UP0, UPT, UR7, URZ, UPT, UP0 ;  /* 0x0000003f0700728c */ /* 0x000fe2000bf05300 */
[----:B------:R-:W1:Y:S01]  /*8910*/  LDC R0, c[0x0][0xa88] ;  /* 0x0002a200ff007b82 */ /* 0x000e620000000800 */
[----:B------:R-:W-:-:S02]  /*8920*/  IMAD.U32 R4, RZ, RZ, UR4 ;  /* 0x00000004ff047e24 */ /* 0x000fc4000f8e00ff */
[----:B------:R-:W-:Y:S01]  /*8930*/  IMAD.U32 R5, RZ, RZ, UR6 ;  /* 0x00000006ff057e24 */ /* 0x000fe2000f8e00ff */
[----:B------:R-:W-:Y:S01]  /*8940*/  ULDC.64 UR6, c[0x0][0xbe0] ;  /* 0x0002f80000067ab9 */ /* 0x000fe20000000a00 */
[----:B------:R-:W-:Y:S01]  /*8950*/  PLOP3.LUT P1, PT, PT, PT, UP0, 0x80, 0x0 ;  /* 0x000000000000781c */ /* 0x000fe20003f2f008 */
[----:B------:R-:W-:-:S04]  /*8960*/  UISETP.NE.U32.AND UP1, UPT, UR6, URZ, UPT ;  /* 0x0000003f0600728c */ /* 0x000fc8000bf25070 */
[----:B------:R-:W-:-:S06]  /*8970*/  UISETP.NE.AND.EX UP1, UPT, UR7, URZ, UPT, UP1 ;  /* 0x0000003f0700728c */ /* 0x000fcc000bf25310 */
[----:B------:R-:W-:Y:S02]  /*8980*/  PLOP3.LUT P2, PT, PT, PT, UP1, 0x80, 0x0 ;  /* 0x000000000000781c */ /* 0x000fe40003f4f018 */
[----:B------:R2:W5:Y:S03]  /*8990*/  @P1 LDG.E R3, desc[UR46][R4.64] ;  /* 0x0000002e04031981 */ /* 0x000566000c1e1900 */
[----:B------:R-:W-:-:S04]  /*89a0*/  @UP1 UIADD3 UR6, UP2, UR8, UR6, URZ ;  /* 0x0000000608061290 */ /* 0x000fc8000ff5e03f */
[----:B------:R-:W-:Y:S01]  /*89b0*/  @UP1 UIADD3.X UR7, UR9, UR7, URZ, UP2, !UPT ;  /* 0x0000000709071290 */ /* 0x000fe200097fe43f */
[----:B0-----:R-:W-:Y:S02]  /*89c0*/  VIADD R8, R6, 0xffffff80 ;  /* 0xffffff8006087836 */ /* 0x001fe40000000000 */
[----:B------:R-:W-:-:S03]  /*89d0*/  IMAD.U32 R6, RZ, RZ, UR6 ;  /* 0x00000006ff067e24 */ /* 0x000fc6000f8e00ff */
[----:B------:R-:W-:-:S05]  /*89e0*/  IMAD.U32 R7, RZ, RZ, UR7 ;  /* 0x00000007ff077e24 */ /* 0x000fca000f8e00ff */
[----:B-1----:R2:W5:Y:S01]  /*89f0*/  @P2 LDG.E R0, desc[UR46][R6.64] ;  /* 0x0000002e06002981 */ /* 0x002562000c1e1900 */
[----:B------:R-:W-:Y:S01]  /*8a00*/  ISETP.GT.AND P0, PT, R8, 0xbf, PT ;  /* 0x000000bf0800780c */ /* 0x000fe20003f04270 */
[----:B------:R-:W-:-:S12]  /*8a10*/  @P2 BRA `(.L_x_155) ;  /* 0x0000000000102947 */ /* 0x000fd80003800000 */
[----:B------:R-:W-:Y:S05]  /*8a20*/  @!P1 BRA `(.L_x_155) ;  /* 0x00000000000c9947 */ /* 0x000fea0003800000 */
[----:B--2---:R-:W2:Y:S04]  /*8a30*/  LDG.E R7, desc[UR46][R4.64] ;  /* 0x0000002e04077981 */ /* 0x004ea8000c1e1900 */
[----:B-----5:R-:W2:Y:S02]  /*8a40*/  LDG.E R0, desc[UR46][R4.64+0x4] ;  /* 0x0000042e04007981 */ /* 0x020ea4000c1e1900 */
[----:B--2---:R-:W-:-:S07]  /*8a50*/  IMAD.IADD R0, R0, 0x1, -R7 ;  /* 0x0000000100007824 */ /* 0x004fce00078e0a07 */
.L_x_155:
[----:B------:R0:W5:Y:S01]  /*8a60*/  LDL R11, [R1] ;  /* 0x00000000010b7983 */ /* 0x0001620000100800 */
[----:B------:R-:W-:Y:S01]  /*8a70*/  USHF.R.S32.HI UR7, URZ, 0x1f, UR43 ;  /* 0x0000001f3f077899 */ /* 0x000fe2000801142b */
[----:B------:R-:W-:Y:S01]  /*8a80*/  BSSY B1, `(.L_x_156) ;  /* 0x000001e000017945 */ /* 0x000fe20003800000 */
[----:B------:R-:W-:Y:S01]  /*8a90*/  USEL UR41, UR41, URZ, !UP0 ;  /* 0x0000003f29297287 */ /* 0x000fe2000c000000 */
[----:B------:R-:W-:Y:S01]  /*8aa0*/  SHF.R.S32.HI R10, RZ, 0x1f, R157 ;  /* 0x0000001fff0a7819 */ /* 0x000fe2000001149d */
[----:B------:R-:W-:Y:S01]  /*8ab0*/  USEL UR42, UR42, URZ, !UP0 ;  /* 0x0000003f2a2a7287 */ /* 0x000fe2000c000000 */
[----:B-----5:R-:W-:Y:S01]  /*8ac0*/  SHF.R.S32.HI R8, RZ, 0x1f, R3 ;  /* 0x0000001fff087819 */ /* 0x020fe20000011403 */
[----:B------:R-:W-:Y:S10]  /*8ad0*/  @P0 BRA `(.L_x_157) ;  /* 0x0000000000600947 */ /* 0x000ff40003800000 */
[----:B--2---:R-:W1:Y:S02]  /*8ae0*/  S2R R4, SR_TID.X ;  /* 0x0000000000047919 */ /* 0x004e640000002100 */
[----:B-1----:R-:W-:-:S04]  /*8af0*/  IMAD R4, R11, 0xc0, R4 ;  /* 0x000000c00b047824 */ /* 0x002fc800078e0204 */
[----:B------:R-:W-:-:S05]  /*8b00*/  VIADD R5, R4, 0xffffff80 ;  /* 0xffffff8004057836 */ /* 0x000fca0000000000 */
[----:B------:R-:W-:-:S13]  /*8b10*/  ISETP.GE.AND P0, PT, R5, R0, PT ;  /* 0x000000000500720c */ /* 0x000fda0003f06270 */
[----:B------:R-:W-:Y:S05]  /*8b20*/  @P0 BRA `(.L_x_157) ;  /* 0x00000000004c0947 */ /* 0x000fea0003800000 */
[C---:B------:R-:W-:Y:S01]  /*8b30*/  IADD3 R4, P0, R5.reuse, R3, RZ ;  /* 0x0000000305047210 */ /* 0x040fe20007f1e0ff */
[----:B------:R-:W-:Y:S02]  /*8b40*/  ULDC.64 UR8, c[0x0][0xb70] ;  /* 0x0002dc0000087ab9 */ /* 0x000fe40000000a00 */
[----:B------:R-:W-:Y:S01]  /*8b50*/  UIMAD UR4, UR7, UR8, URZ ;  /* 0x00000008070472a4 */ /* 0x000fe2000f8e023f */
[----:B------:R-:W-:Y:S01]  /*8b60*/  LEA.HI.X.SX32 R5, R5, R8, 0x1, P0 ;  /* 0x0000000805057211 */ /* 0x000fe200000f0eff */
[----:B------:R-:W-:Y:S02]  /*8b70*/  IMAD.U32 R7, RZ, RZ, UR8 ;  /* 0x00000008ff077e24 */ /* 0x000fe4000f8e00ff */
[----:B------:R-:W-:Y:S02]  /*8b80*/  UIMAD UR4, UR43, UR9, UR4 ;  /* 0x000000092b0472a4 */ /* 0x000fe4000f8e0204 */
[----:B------:R-:W-:Y:S01]  /*8b90*/  IMAD.WIDE.U32 R4, R7, UR43, R4 ;  /* 0x0000002b07047c25 */ /* 0x000fe2000f8e0004 */
[----:B------:R-:W-:-:S02]  /*8ba0*/  ULDC.64 UR8, c[0x0][0xb78] ;  /* 0x0002de0000087ab9 */ /* 0x000fc40000000a00 */
[----:B------:R-:W-:Y:S01]  /*8bb0*/  UIMAD UR6, UR42, UR8, URZ ;  /* 0x000000082a0672a4 */ /* 0x000fe2000f8e023f */
[----:B------:R-:W-:Y:S02]  /*8bc0*/  VIADD R5, R5, UR4 ;  /* 0x0000000405057c36 */ /* 0x000fe40008000000 */
[----:B------:R-:W-:Y:S01]  /*8bd0*/  IMAD.U32 R7, RZ, RZ, UR8 ;  /* 0x00000008ff077e24 */ /* 0x000fe2000f8e00ff */
[----:B------:R-:W-:-:S03]  /*8be0*/  UIMAD UR6, UR41, UR9, UR6 ;  /* 0x00000009290672a4 */ /* 0x000fc6000f8e0206 */
[----:B------:R-:W-:Y:S01]  /*8bf0*/  IMAD.WIDE.U32 R4, R7, UR41, R4 ;  /* 0x0000002907047c25 */ /* 0x000fe2000f8e0004 */
[----:B------:R-:W-:-:S03]  /*8c00*/  ULDC.64 UR8, c[0x0][0xb40] ;  /* 0x0002d00000087ab9 */ /* 0x000fc60000000a00 */
[----:B------:R-:W-:Y:S01]  /*8c10*/  VIADD R5, R5, UR6 ;  /* 0x0000000605057c36 */ /* 0x000fe20008000000 */
[----:B------:R-:W-:-:S04]  /*8c20*/  LEA R6, P0, R4, UR8, 0x2 ;  /* 0x0000000804067c11 */ /* 0x000fc8000f8010ff */
[----:B------:R-:W-:Y:S01]  /*8c30*/  LEA.HI.X R7, R4, UR9, R5, 0x2, P0 ;  /* 0x0000000904077c11 */ /* 0x000fe200080f1405 */
[----:B------:R-:W-:-:S05]  /*8c40*/  IMAD.MOV.U32 R5, RZ, RZ, -0x800000 ;  /* 0xff800000ff057424 */ /* 0x000fca00078e00ff */
[----:B------:R1:W-:Y:S03]  /*8c50*/  STG.E desc[UR46][R6.64], R5 ;  /* 0x0000000506007986 */ /* 0x0003e6000c10192e */
.L_x_157:
[----:B------:R-:W-:Y:S05]  /*8c60*/  BSYNC B1 ;  /* 0x0000000000017941 */ /* 0x000fea0003800000 */
.L_x_156:
[----:B------:R-:W-:Y:S01]  /*8c70*/  ULDC.64 UR8, c[0x0][0xaa0] ;  /* 0x0002a80000087ab9 */ /* 0x000fe20000000a00 */
[----:B--2---:R-:W-:Y:S01]  /*8c80*/  IMAD.MOV.U32 R4, RZ, RZ, R157 ;  /* 0x000000ffff047224 */ /* 0x004fe200078e009d */
[----:B------:R-:W-:Y:S01]  /*8c90*/  ULDC UR6, c[0x0][0xa8c] ;  /* 0x0002a30000067ab9 */ /* 0x000fe20000000800 */
[----:B-1----:R-:W-:Y:S01]  /*8ca0*/  IMAD.MOV.U32 R5, RZ, RZ, R10 ;  /* 0x000000ffff057224 */ /* 0x002fe200078e000a */
[----:B------:R-:W-:Y:S01]  /*8cb0*/  ISETP.GE.AND P0, PT, R157, UR6, PT ;  /* 0x000000069d007c0c */ /* 0x000fe2000bf06270 */
[----:B------:R-:W-:Y:S01]  /*8cc0*/  IMAD R6, R8, UR8, RZ ;  /* 0x0000000808067c24 */ /* 0x000fe2000f8e02ff */
[----:B------:R-:W-:Y:S01]  /*8cd0*/  SHF.R.S32.HI R9, RZ, 0x1f, R152 ;  /* 0x0000001fff097819 */ /* 0x000fe20000011498 */
[C---:B------:R-:W-:Y:S01]  /*8ce0*/  IMAD.WIDE.U32 R4, R3.reuse, UR8, R4 ;  /* 0x0000000803047c25 */ /* 0x040fe2000f8e0004 */
[----:B------:R-:W-:Y:S03]  /*8cf0*/  BSSY B1, `(.L_x_158) ;  /* 0x0000025000017945 */ /* 0x000fe60003800000 */
[----:B------:R-:W-:Y:S01]  /*8d00*/  IMAD R3, R3, UR9, R6 ;  /* 0x0000000903037c24 */ /* 0x000fe2000f8e0206 */
[----:B------:R-:W-:Y:S01]  /*8d10*/  ULDC.64 UR8, c[0x0][0xae0] ;  /* 0x0002b80000087ab9 */ /* 0x000fe20000000a00 */
[----:B------:R-:W-:Y:S01]  /*8d20*/  VIADD R6, R152, 0x30 ;  /* 0x0000003098067836 */ /* 0x000fe20000000000 */
[----:B------:R-:W-:Y:S01]  /*8d30*/  UIMAD UR4, UR7, UR8, URZ ;  /* 0x00000008070472a4 */ /* 0x000fe2000f8e023f */
[----:B------:R-:W-:-:S02]  /*8d40*/  IMAD.IADD R5, R5, 0x1, R3 ;  /* 0x0000000105057824 */ /* 0x000fc400078e0203 */
[----:B------:R-:W-:Y:S01]  /*8d50*/  IMAD R3, R11, -0xc0, R0 ;  /* 0xffffff400b037824 */ /* 0x000fe200078e0200 */
[----:B------:R-:W-:Y:S01]  /*8d60*/  UIMAD UR4, UR43, UR9, UR4 ;  /* 0x000000092b0472a4 */ /* 0x000fe2000f8e0204 */
[----:B------:R-:W-:Y:S01]  /*8d70*/  IMAD.U32 R7, RZ, RZ, UR8 ;  /* 0x00000008ff077e24 */ /* 0x000fe2000f8e00ff */
[----:B------:R-:W-:Y:S01]  /*8d80*/  ULDC.64 UR6, c[0x0][0xae8] ;  /* 0x0002ba0000067ab9 */ /* 0x000fe20000000a00 */
[----:B------:R-:W-:Y:S01]  /*8d90*/  VIADD R0, R152, 0x60 ;  /* 0x0000006098007836 */ /* 0x000fe20000000000 */
[-C--:B------:R-:W-:Y:S01]  /*8da0*/  ISETP.GE.OR P3, PT, R6, R3.reuse, P0 ;  /* 0x000000030600720c */ /* 0x080fe20000766670 */
[----:B------:R-:W-:Y:S02]  /*8db0*/  VIADD R6, R152, 0x90 ;  /* 0x0000009098067836 */ /* 0x000fe40000000000 */
[----:B------:R-:W-:Y:S01]  /*8dc0*/  IMAD.WIDE.U32 R4, R7, UR43, R4 ;  /* 0x0000002b07047c25 */ /* 0x000fe2000f8e0004 */
[-C--:B------:R-:W-:Y:S02]  /*8dd0*/  ISETP.GE.OR P1, PT, R0, R3.reuse, P0 ;  /* 0x000000030000720c */ /* 0x080fe40000726670 */
[-C--:B------:R-:W-:Y:S01]  /*8de0*/  ISETP.GE.OR P2, PT, R6, R3.reuse, P0 ;  /* 0x000000030600720c */ /* 0x080fe20000746670 */
[----:B------:R-:W-:Y:S01]  /*8df0*/  VIADD R5, R5, UR4 ;  /* 0x0000000405057c36 */ /* 0x000fe20008000000 */
[----:B------:R-:W-:Y:S01]  /*8e00*/  ISETP.GE.OR P0, PT, R152, R3, P0 ;  /* 0x000000039800720c */ /* 0x000fe20000706670 */
[----:B------:R-:W-:-:S02]  /*8e10*/  UIMAD UR4, UR42, UR6, URZ ;  /* 0x000000062a0472a4 */ /* 0x000fc4000f8e023f */
[----:B------:R-:W-:Y:S02]  /*8e20*/  IMAD.U32 R7, RZ, RZ, UR6 ;  /* 0x00000006ff077e24 */ /* 0x000fe4000f8e00ff */
[----:B------:R-:W-:Y:S01]  /*8e30*/  IMAD.MOV.U32 R8, RZ, RZ, R152 ;  /* 0x000000ffff087224 */ /* 0x000fe200078e0098 */
[----:B------:R-:W-:Y:S02]  /*8e40*/  UIMAD UR4, UR41, UR7, UR4 ;  /* 0x00000007290472a4 */ /* 0x000fe4000f8e0204 */
[----:B------:R-:W-:-:S04]  /*8e50*/  IMAD.WIDE.U32 R6, R7, UR41, R4 ;  /* 0x0000002907067c25 */ /* 0x000fc8000f8e0004 */
[----:B------:R-:W-:-:S04]  /*8e60*/  IMAD.WIDE R8, R11, 0xc0, R8 ;  /* 0x000000c00b087825 */ /* 0x000fc800078e0208 */
        /* <DEDUP_REMOVED lines=12> */
[----:B------:R1:W-:Y:S04]  /*8f30*/  STG.E.128 desc[UR46][R12.64], RZ ;  /* 0x000000ff0c007986 */ /* 0x0003e8000c101d2e */
.L_x_159:
[----:B------:R-:W-:Y:S05]  /*8f40*/  BSYNC B1 ;  /* 0x0000000000017941 */ /* 0x000fea0003800000 */
.L_x_158:
        /* <DEDUP_REMOVED lines=11> */
[----:B-1----:R-:W-:Y:S01]  /*9000*/  LEA R12, P0, R4, UR6, 0x1 ;  /* 0x00000006040c7c11 */ /* 0x002fe2000f8008ff */
[----:B------:R-:W-:-:S05]  /*9010*/  IMAD.IADD R3, R5, 0x1, R3 ;  /* 0x0000000105037824 */ /* 0x000fca00078e0203 */
[----:B------:R-:W-:-:S05]  /*9020*/  LEA.HI.X R13, R4, UR7, R3, 0x1, P0 ;  /* 0x00000007040d7c11 */ /* 0x000fca00080f0c03 */
[----:B------:R2:W-:Y:S02]  /*9030*/  STG.E.128 desc[UR46][R12.64], RZ ;  /* 0x000000ff0c007986 */ /* 0x0005e4000c101d2e */
.L_x_161:
[----:B------:R-:W-:Y:S05]  /*9040*/  BSYNC B1 ;  /* 0x0000000000017941 */ /* 0x000fea0003800000 */
.L_x_160:
        /* <DEDUP_REMOVED lines=11> */
[----:B-12---:R-:W-:Y:S01]  /*9100*/  LEA R12, P0, R4, UR6, 0x1 ;  /* 0x00000006040c7c11 */ /* 0x006fe2000f8008ff */
[----:B------:R-:W-:-:S05]  /*9110*/  IMAD.IADD R3, R5, 0x1, R3 ;  /* 0x0000000105037824 */ /* 0x000fca00078e0203 */
[----:B------:R-:W-:-:S05]  /*9120*/  LEA.HI.X R13, R4, UR7, R3, 0x1, P0 ;  /* 0x00000007040d7c11 */ /* 0x000fca00080f0c03 */
[----:B------:R3:W-:Y:S02]  /*9130*/  STG.E.128 desc[UR46][R12.64], RZ ;  /* 0x000000ff0c007986 */ /* 0x0007e4000c101d2e */
.L_x_163:
[----:B------:R-:W-:Y:S05]  /*9140*/  BSYNC B1 ;  /* 0x0000000000017941 */ /* 0x000fea0003800000 */
.L_x_162:
        /* <DEDUP_REMOVED lines=13> */
[----:B------:R4:W-:Y:S02]  /*9220*/  STG.E.128 desc[UR46][R6.64], RZ ;  /* 0x000000ff06007986 */ /* 0x0009e4000c101d2e */
.L_x_154:
[----:B------:R-:W-:Y:S05]  /*9230*/  BSYNC B0 ;  /* 0x0000000000007941 */ /* 0x000fea0003800000 */
.L_x_145:
[----:B------:R-:W-:Y:S02]  /*9240*/  ULDC UR4, c[0x0][0xc14] ;  /* 0x0003050000047ab9 */ /* 0x000fe40000000800 */
[----:B------:R-:W-:-:S13]  /*9250*/  ISETP.GE.AND P0, PT, R27, UR4, PT ;  /* 0x000000041b007c0c */ /* 0x000fda000bf06270 */
[----:B------:R-:W-:Y:S05]  /*9260*/  @!P0 BRA `(.L_x_164) ;  /* 0xffffff7c00388947 */ /* 0x000fea000383ffff */
[----:B------:R-:W-:Y:S05]  /*9270*/  EXIT ;  /* 0x000000000000794d */ /* 0x000fea0003800000 */
.L_x_121:
[----:B------:R-:W-:-:S08]  /*9280*/  NOP ;  /* 0x0000000000007918 */ /* 0x000fd00000000000 */
[----:B------:R-:W0:-:S00]  /*9290*/  USETMAXREG.DEALLOC.CTAPOOL 0x20 ;  /* 0x00000020000079c8 */ /* 0x000e0000080e0500 */
[----:B0-----:R-:W-:-:S06]  /*92a0*/  LOP3.LUT R0, R0, 0x3, RZ, 0xc0, !PT ;  /* 0x0000000300007812 */ /* 0x001fcc00078ec0ff */
[----:B------:R-:W0:Y:S02]  /*92b0*/  SHFL.IDX PT, R0, R0, RZ, 0x1f ;  /* 0x00001fff00007589 */ /* 0x000e2400000e0000 */
[----:B0-----:R-:W-:-:S13]  /*92c0*/  ISETP.NE.AND P0, PT, R0, RZ, PT ;  /* 0x000000ff0000720c */ /* 0x001fda0003f05270 */
[----:B------:R-:W-:Y:S05]  /*92d0*/  @P0 EXIT ;  /* 0x000000000000094d */ /* 0x000fea0003800000 */
[----:B------:R-:W0:Y:S01]  /*92e0*/  S2R R2, SR_TID.X ;  /* 0x0000000000027919 */ /* 0x000e220000002100 */
[----:B------:R-:W-:Y:S01]  /*92f0*/  LOP3.LUT R6, R6, 0xffffffdf, RZ, 0xc0, !PT ;  /* 0xffffffdf06067812 */ /* 0x000fe200078ec0ff */
[----:B------:R-:W-:Y:S01]  /*9300*/  ULDC UR5, c[0x0][0xc14] ;  /* 0x0003050000057ab9 */ /* 0x000fe20000000800 */
[----:B------:R-:W-:Y:S01]  /*9310*/  IMAD.MOV.U32 R0, RZ, RZ, RZ ;  /* 0x000000ffff007224 */ /* 0x000fe200078e00ff */
[----:B------:R-:W1:Y:S01]  /*9320*/  S2UR UR6, SR_CTAID.X ;  /* 0x00000000000679c3 */ /* 0x000e620000002500 */
[----:B------:R-:W-:Y:S01]  /*9330*/  ULDC UR4, c[0x0][0xc10] ;  /* 0x0003040000047ab9 */ /* 0x000fe20000000800 */
[----:B0-----:R-:W-:-:S04]  /*9340*/  LOP3.LUT R27, R2, 0x1f, RZ, 0xc0, !PT ;  /* 0x0000001f021b7812 */ /* 0x001fc800078ec0ff */
[----:B------:R-:W-:-:S13]  /*9350*/  ISETP.NE.AND P0, PT, R27, 0x1f, PT ;  /* 0x0000001f1b00780c */ /* 0x000fda0003f05270 */
[----:B------:R-:W-:Y:S02]  /*9360*/  @P0 LOP3.LUT R6, R6, 0x20, RZ, 0xfc, !PT ;  /* 0x0000002006060812 */ /* 0x000fe400078efcff */
[----:B------:R-:W-:-:S13]  /*9370*/  ISETP.GE.OR P0, PT, R27, UR5, !P0 ;  /* 0x000000051b007c0c */ /* 0x000fda000c706670 */
[----:B------:R-:W0:Y:S02]  /*9380*/  @!P0 LDC.64 R2, c[0x0][0xc58] ;  /* 0x00031600ff028b82 */ /* 0x000e240000000a00 */
[----:B0-----:R-:W-:-:S05]  /*9390*/  @!P0 IMAD.WIDE.U32 R2, R27, 0x4, R2 ;  /* 0x000000041b028825 */ /* 0x001fca00078e0002 */
[----:B------:R-:W2:Y:S01]  /*93a0*/  @!P0 LDG.E R0, desc[UR46][R2.64] ;  /* 0x0000002e02008981 */ /* 0x000ea2000c1e1900 */
[C---:B------:R-:W-:Y:S01]  /*93b0*/  ISETP.NE.AND P1, PT, R27.reuse, RZ, PT ;  /* 0x000000ff1b00720c */ /* 0x040fe20003f25270 */
[----:B------:R-:W-:Y:S01]  /*93c0*/  IMAD.MOV.U32 R16, RZ, RZ, RZ ;  /* 0x000000ffff107224 */ /* 0x000fe200078e00ff */
[----:B------:R-:W-:Y:S02]  /*93d0*/  ISETP.GE.U32.AND P0, PT, R27, 0x2, PT ;  /* 0x000000021b00780c */ /* 0x000fe40003f06070 */
[----:B------:R-:W-:-:S09]  /*93e0*/  LOP3.LUT R6, R6, 0xfffffffe, RZ, 0xc0, !PT ;  /* 0xfffffffe06067812 */ /* 0x000fd200078ec0ff */
[----:B------:R-:W-:-:S04]  /*93f0*/  @P1 LOP3.LUT R6, R6, 0x1, RZ, 0xfc, !PT ;  /* 0x0000000106061812 */ /* 0x000fc800078efcff */
[----:B------:R-:W-:-:S04]  /*9400*/  LOP3.LUT R6, R6, 0xffffffef, RZ, 0xc0, !PT ;  /* 0xffffffef06067812 */ /* 0x000fc800078ec0ff */
[----:B------:R-:W-:-:S04]  /*9410*/  @P0 LOP3.LUT R6, R6, 0x10, RZ, 0xfc, !PT ;  /* 0x0000001006060812 */ /* 0x000fc800078efcff */
[----:B------:R-:W-:Y:S01]  /*9420*/  LOP3.LUT R6, R6, 0xfffffff7, RZ, 0xc0, !PT ;  /* 0xfffffff706067812 */ /* 0x000fe200078ec0ff */
[----:B--2---:R-:W0:Y:S02]  /*9430*/  SHFL.UP PT, R4, R0, 0x1, RZ ;  /* 0x0420000000047989 */ /* 0x004e2400000e00ff */
[----:B0-----:R-:W-:-:S05]  /*9440*/  SEL R5, R4, RZ, P1 ;  /* 0x000000ff04057207 */ /* 0x001fca0000800000 */
[----:B------:R-:W-:-:S05]  /*9450*/  IMAD.IADD R5, R0, 0x1, R5 ;  /* 0x0000000100057824 */ /* 0x000fca00078e0205 */
[----:B------:R-:W0:Y:S02]  /*9460*/  SHFL.UP PT, R4, R5, 0x2, RZ ;  /* 0x0440000005047989 */ /* 0x000e2400000e00ff */
[----:B0-----:R-:W-:Y:S02]  /*9470*/  SEL R4, R4, RZ, P0 ;  /* 0x000000ff04047207 */ /* 0x001fe40000000000 */
[----:B------:R-:W-:-:S03]  /*9480*/  ISETP.GE.U32.AND P0, PT, R27, 0x4, PT ;  /* 0x000000041b00780c */ /* 0x000fc60003f06070 */
[----:B------:R-:W-:-:S05]  /*9490*/  IMAD.IADD R4, R5, 0x1, R4 ;  /* 0x0000000105047824 */ /* 0x000fca00078e0204 */
[----:B------:R-:W0:Y:S05]  /*94a0*/  SHFL.UP PT, R7, R4, 0x4, RZ ;  /* 0x0480000004077989 */ /* 0x000e2a00000e00ff */
[----:B------:R-:W-:-:S04]  /*94b0*/  @P0 LOP3.LUT R6, R6, 0x8, RZ, 0xfc, !PT ;  /* 0x0000000806060812 */ /* 0x000fc800078efcff */
[----:B------:R-:W-:Y:S02]  /*94c0*/  LOP3.LUT R6, R6, 0xfffffffb, RZ, 0xc0, !PT ;  /* 0xfffffffb06067812 */ /* 0x000fe400078ec0ff */
[----:B0-----:R-:W-:Y:S02]  /*94d0*/  SEL R7, R7, RZ, P0 ;  /* 0x000000ff07077207 */ /* 0x001fe40000000000 */
[----:B------:R-:W-:-:S03]  /*94e0*/  ISETP.GE.U32.AND P0, PT, R27, 0x8, PT ;  /* 0x000000081b00780c */ /* 0x000fc60003f06070 */
[----:B------:R-:W-:Y:S02]  /*94f0*/  IMAD.IADD R7, R4, 0x1, R7 ;  /* 0x0000000104077824 */ /* 0x000fe400078e0207 */
[----:B------:R-:W-:-:S03]  /*9500*/  IMAD.MOV.U32 R4, RZ, RZ, RZ ;  /* 0x000000ffff047224 */ /* 0x000fc600078e00ff */
[----:B------:R-:W0:Y:S05]  /*9510*/  SHFL.UP PT, R2, R7, 0x8, RZ ;  /* 0x0500000007027989 */ /* 0x000e2a00000e00ff */
[----:B------:R-:W-:-:S04]  /*9520*/  @P0 LOP3.LUT R6, R6, 0x4, RZ, 0xfc, !PT ;  /* 0x0000000406060812 */ /* 0x000fc800078efcff */
[----:B------:R-:W-:Y:S02]  /*9530*/  LOP3.LUT R6, R6, 0xfffffffd, RZ, 0xc0, !PT ;  /* 0xfffffffd06067812 */ /* 0x000fe400078ec0ff */
[----:B0-----:R-:W-:Y:S02]  /*9540*/  SEL R2, R2, RZ, P0 ;  /* 0x000000ff02027207 */ /* 0x001fe40000000000 */
[----:B------:R-:W-:-:S03]  /*9550*/  ISETP.GE.U32.AND P0, PT, R27, 0x10, PT ;  /* 0x000000101b00780c */ /* 0x000fc60003f06070 */
[----:B------:R-:W-:-:S05]  /*9560*/  IMAD.IADD R2, R7, 0x1, R2 ;  /* 0x0000000107027824 */ /* 0x000fca00078e0202 */
[----:B------:R-:W0:Y:S05]  /*9570*/  SHFL.UP PT, R3, R2, 0x10, RZ ;  /* 0x0600000002037989 */ /* 0x000e2a00000e00ff */
[----:B------:R-:W-:Y:S02]  /*9580*/  @P0 LOP3.LUT R6, R6, 0x2, RZ, 0xfc, !PT ;  /* 0x0000000206060812 */ /* 0x000fe400078efcff */
[----:B0-----:R-:W-:-:S05]  /*9590*/  SEL R3, R3, RZ, P0 ;  /* 0x000000ff03037207 */ /* 0x001fca0000000000 */
[----:B------:R-:W-:-:S05]  /*95a0*/  IMAD.IADD R8, R2, 0x1, R3 ;  /* 0x0000000102087824 */ /* 0x000fca00078e0203 */
[----:B------:R-:W0:Y:S02]  /*95b0*/  SHFL.IDX PT, R5, R8, 0x1f, 0x1f ;  /* 0x03e01f0008057f89 */ /* 0x000e2400000e0000 */
[----:B0-----:R-:W-:-:S04]  /*95c0*/  IMAD R5, R5, UR4, RZ ;  /* 0x0000000405057c24 */ /* 0x001fc8000f8e02ff */
[----:B------:R-:W-:Y:S01]  /*95d0*/  IMAD.MOV.U32 R2, RZ, RZ, R5 ;  /* 0x000000ffff027224 */ /* 0x000fe200078e0005 */
[----:B-1----:R-:W-:-:S13]  /*95e0*/  ISETP.GT.AND P0, PT, R5, UR6, PT ;  /* 0x0000000605007c0c */ /* 0x002fda000bf04270 */
[----:B------:R-:W-:Y:S05]  /*95f0*/  @P0 BRA `(.L_x_165) ;  /* 0x0000000000b00947 */ /* 0x000fea0003800000 */
[----:B------:R-:W-:Y:S01]  /*9600*/  IMAD.MOV.U32 R5, RZ, RZ, R2 ;  /* 0x000000ffff057224 */ /* 0x000fe200078e0002 */
[----:B------:R-:W-:Y:S01]  /*9610*/  ULDC UR5, c[0x0][0xc14] ;  /* 0x0003050000057ab9 */ /* 0x000fe20000000800 */
[----:B------:R-:W-:Y:S01]  /*9620*/  IMAD.MOV.U32 R4, RZ, RZ, RZ ;  /* 0x000000ffff047224 */ /* 0x000fe200078e00ff */
[----:B------:R-:W-:Y:S01]  /*9630*/  ULDC UR7, c[0x0][0xc14] ;  /* 0x0003050000077ab9 */ /* 0x000fe20000000800 */
[----:B------:R-:W-:-:S05]  /*9640*/  ULDC UR4, c[0x0][0xc10] ;  /* 0x0003040000047ab9 */ /* 0x000fca0000000800 */
.L_x_169:
[----:B------:R-:W-:Y:S02]  /*9650*/  VIADD R4, R4, 0x1f ;  /* 0x0000001f04047836 */ /* 0x000fe40000000000 */
[----:B------:R-:W-:-:S03]  /*9660*/  IMAD.U32 R19, RZ, RZ, UR7 ;  /* 0x00000007ff137e24 */ /* 0x000fc6000f8e00ff */
[----:B------:R-:W-:-:S13]  /*9670*/  ISETP.GE.AND P0, PT, R4, UR5, PT ;  /* 0x0000000504007c0c */ /* 0x000fda000bf06270 */
[----:B------:R-:W-:Y:S05]  /*9680*/  @P0 BRA `(.L_x_166) ;  /* 0x0000000400380947 */ /* 0x000fea0003800000 */
[C---:B------:R-:W-:Y:S01]  /*9690*/  IMAD.IADD R7, R27.reuse, 0x1, R4 ;  /* 0x000000011b077824 */ /* 0x040fe200078e0204 */
[----:B------:R-:W-:Y:S01]  /*96a0*/  ISETP.NE.AND P1, PT, R27, 0x1f, PT ;  /* 0x0000001f1b00780c */ /* 0x000fe20003f25270 */
[----:B------:R-:W-:Y:S01]  /*96b0*/  BSSY B0, `(.L_x_167) ;  /* 0x0000007000007945 */ /* 0x000fe20003800000 */
[----:B------:R-:W-:Y:S02]  /*96c0*/  IMAD.MOV.U32 R0, RZ, RZ, RZ ;  /* 0x000000ffff007224 */ /* 0x000fe400078e00ff */
[----:B------:R-:W-:-:S13]  /*96d0*/  ISETP.GE.OR P0, PT, R7, UR5, !P1 ;  /* 0x0000000507007c0c */ /* 0x000fda000cf06670 */
[----:B------:R-:W-:Y:S05]  /*96e0*/  @P0 BRA `(.L_x_168) ;  /* 0x00000000000c0947 */ /* 0x000fea0003800000 */
[----:B------:R-:W0:Y:S02]  /*96f0*/  LDC.64 R2, c[0x0][0xc58] ;  /* 0x00031600ff027b82 */ /* 0x000e240000000a00 */
[----:B0-----:R-:W-:-:S05]  /*9700*/  IMAD.WIDE R2, R7, 0x4, R2 ;  /* 0x0000000407027825 */ /* 0x001fca00078e0202 */
[----:B------:R0:W5:Y:S02]  /*9710*/  LDG.E R0, desc[UR46][R2.64] ;  /* 0x0000002e02007981 */ /* 0x000164000c1e1900 */
.L_x_168:
[----:B------:R-:W-:Y:S05]  /*9720*/  BSYNC B0 ;  /* 0x0000000000007941 */ /* 0x000fea0003800000 */
.L_x_167:
[----:B0----5:R-:W0:Y:S01]  /*9730*/  SHFL.UP PT, R2, R0, 0x1, RZ ;  /* 0x0420000000027989 */ /* 0x021e2200000e00ff */
[C---:B------:R-:W-:Y:S02]  /*9740*/  ISETP.NE.AND P0, PT, R27.reuse, RZ, PT ;  /* 0x000000ff1b00720c */ /* 0x040fe40003f05270 */
[C---:B------:R-:W-:Y:S02]  /*9750*/  ISETP.GE.U32.AND P1, PT, R27.reuse, 0x2, PT ;  /* 0x000000021b00780c */ /* 0x040fe40003f26070 */
[----:B0-----:R-:W-:Y:S02]  /*9760*/  SEL R3, R2, RZ, P0 ;  /* 0x000000ff02037207 */ /* 0x001fe40000000000 */
[----:B------:R-:W-:-:S03]  /*9770*/  ISETP.GE.U32.AND P0, PT, R27, 0x4, PT ;  /* 0x000000041b00780c */ /* 0x000fc60003f06070 */
[----:B------:R-:W-:-:S05]  /*9780*/  IMAD.IADD R3, R0, 0x1, R3 ;  /* 0x0000000100037824 */ /* 0x000fca00078e0203 */
[----:B------:R-:W0:Y:S02]  /*9790*/  SHFL.UP PT, R2, R3, 0x2, RZ ;  /* 0x0440000003027989 */ /* 0x000e2400000e00ff */
        /* <DEDUP_REMOVED lines=8> */
[----:B0-----:R-:W-:-:S05]  /*9820*/  SEL R8, R8, RZ, P1 ;  /* 0x000000ff08087207 */ /* 0x001fca0000800000 */
[----:B------:R-:W-:-:S05]  /*9830*/  IMAD.IADD R8, R7, 0x1, R8 ;  /* 0x0000000107087824 */ /* 0x000fca00078e0208 */
[----:B------:R-:W0:Y:S02]  /*9840*/  SHFL.UP PT, R9, R8, 0x10, RZ ;  /* 0x0600000008097989 */ /* 0x000e2400000e00ff */
[----:B0-----:R-:W-:-:S05]  /*9850*/  SEL R9, R9, RZ, P0 ;  /* 0x000000ff09097207 */ /* 0x001fca0000000000 */
[----:B------:R-:W-:-:S05]  /*9860*/  IMAD.IADD R8, R8, 0x1, R9 ;  /* 0x0000000108087824 */ /* 0x000fca00078e0209 */
[----:B------:R-:W0:Y:S02]  /*9870*/  SHFL.IDX PT, R3, R8, 0x1f, 0x1f ;  /* 0x03e01f0008037f89 */ /* 0x000e2400000e0000 */
[----:B0-----:R-:W-:-:S04]  /*9880*/  IMAD R2, R3, UR4, RZ ;  /* 0x0000000403027c24 */ /* 0x001fc8000f8e02ff */
[----:B------:R-:W-:-:S05]  /*9890*/  IMAD.IADD R5, R2, 0x1, R5 ;  /* 0x0000000102057824 */ /* 0x000fca00078e0205 */
[----:B------:R-:W-:-:S13]  /*98a0*/  ISETP.GT.AND P0, PT, R5, UR6, PT ;  /* 0x0000000605007c0c */ /* 0x000fda000bf04270 */
[----:B------:R-:W-:Y:S05]  /*98b0*/  @!P0 BRA `(.L_x_169) ;  /* 0xfffffffc00648947 */ /* 0x000fea000383ffff */
.L_x_165:
[----:B------:R-:W-:-:S04]  /*98c0*/  IMAD.IADD R11, R5, 0x1, -R2 ;  /* 0x00000001050b7824 */ /* 0x000fc800078e0a02 */
[----:B------:R-:W-:-:S05]  /*98d0*/  IMAD R2, R8, UR4, R11 ;  /* 0x0000000408027c24 */ /* 0x000fca000f8e020b */
[----:B------:R-:W-:-:S13]  /*98e0*/  ISETP.GT.AND P0, PT, R2, UR6, PT ;  /* 0x0000000602007c0c */ /* 0x000fda000bf04270 */
[----:B------:R-:W-:-:S04]  /*98f0*/  VOTE.ANY R7, PT, !P0 ;  /* 0x0000000000077806 */ /* 0x000fc800040e0100 */
[----:B------:R-:W0:Y:S01]  /*9900*/  POPC R19, R7 ;  /* 0x0000000700137309 */ /* 0x000e220000000000 */
[----:B------:R-:W-:Y:S01]  /*9910*/  ISETP.NE.AND P0, PT, R7, RZ, PT ;  /* 0x000000ff0700720c */ /* 0x000fe20003f05270 */
[----:B0-----:R-:W0:Y:S02]  /*9920*/  SHFL.IDX PT, R0, R0, R19, 0x1f ;  /* 0x00001f1300007589 */ /* 0x001e2400000e0000 */
[----:B0-----:R-:W-:-:S04]  /*9930*/  IABS R5, R0 ;  /* 0x0000000000057213 */ /* 0x001fc80000000000 */
[----:B------:R-:W0:Y:S08]  /*9940*/  I2F.RP R9, R5 ;  /* 0x0000000500097306 */ /* 0x000e300000209400 */
[----:B0-----:R-:W0:Y:S02]  /*9950*/  MUFU.RCP R9, R9 ;  /* 0x0000000900097308 */ /* 0x001e240000001000 */
[----:B0-----:R-:W-:-:S06]  /*9960*/  VIADD R2, R9, 0xffffffe ;  /* 0x0ffffffe09027836 */ /* 0x001fcc0000000000 */
[----:B------:R0:W1:Y:S01]  /*9970*/  F2I.FTZ.U32.TRUNC.NTZ R3, R2 ;  /* 0x0000000200037305 */ /* 0x000062000021f000 */
[----:B------:R-:W-:Y:S05]  /*9980*/  @!P0 BRA `(.L_x_170) ;  /* 0x0000000000088947 */ /* 0x000fea0003800000 */
[----:B------:R-:W-:-:S05]  /*9990*/  VIADD R7, R19, 0xffffffff ;  /* 0xffffffff13077836 */ /* 0x000fca0000000000 */
[----:B------:R2:W3:Y:S02]  /*99a0*/  SHFL.IDX PT, R16, R8, R7, 0x1f ;  /* 0x00001f0708107589 */ /* 0x0004e400000e0000 */
.L_x_170:
[----:B---3--:R-:W-:Y:S01]  /*99b0*/  IMAD R16, R16, UR4, R11 ;  /* 0x0000000410107c24 */ /* 0x008fe2000f8e020b */
[----:B------:R-:W-:Y:S01]  /*99c0*/  IABS R10, R0 ;  /* 0x00000000000a7213 */ /* 0x000fe20000000000 */
[----:B01----:R-:W-:Y:S02]  /*99d0*/  IMAD.MOV R2, RZ, RZ, -R3 ;  /* 0x000000ffff027224 */ /* 0x003fe400078e0a03 */
[----:B------:R-:W-:Y:S01]  /*99e0*/  IMAD.IADD R19, R19, 0x1, R4 ;  /* 0x0000000113137824 */ /* 0x000fe200078e0204 */
[----:B------:R-:W-:Y:S01]  /*99f0*/  IADD3 R9, -R16, UR6, RZ ;  /* 0x0000000610097c10 */ /* 0x000fe2000fffe1ff */
[----:B--2---:R-:W-:Y:S02]  /*9a00*/  IMAD R7, R2, R5, RZ ;  /* 0x0000000502077224 */ /* 0x004fe400078e02ff */
[----:B------:R-:W-:Y:S01]  /*9a10*/  IMAD.MOV.U32 R2, RZ, RZ, RZ ;  /* 0x000000ffff027224 */ /* 0x000fe200078e00ff */
[----:B------:R-:W-:Y:S01]  /*9a20*/  IABS R8, R9 ;  /* 0x0000000900087213 */ /* 0x000fe20000000000 */
[----:B------:R-:W-:-:S02]  /*9a30*/  IMAD.MOV R10, RZ, RZ, -R10 ;  /* 0x000000ffff0a7224 */ /* 0x000fc400078e0a0a */
[----:B------:R-:W-:-:S04]  /*9a40*/  IMAD.HI.U32 R2, R3, R7, R2 ;  /* 0x0000000703027227 */ /* 0x000fc800078e0002 */
[----:B------:R-:W-:Y:S02]  /*9a50*/  IMAD.MOV.U32 R3, RZ, RZ, R8 ;  /* 0x000000ffff037224 */ /* 0x000fe400078e0008 */
[----:B------:R-:W-:Y:S02]  /*9a60*/  IMAD.MOV.U32 R8, RZ, RZ, R10 ;  /* 0x000000ffff087224 */ /* 0x000fe400078e000a */
[----:B------:R-:W-:-:S04]  /*9a70*/  IMAD.HI.U32 R2, R2, R3, RZ ;  /* 0x0000000302027227 */ /* 0x000fc800078e00ff */
[----:B------:R-:W-:Y:S01]  /*9a80*/  IMAD R8, R2, R8, R3 ;  /* 0x0000000802087224 */ /* 0x000fe200078e0203 */
[----:B------:R-:W-:-:S04]  /*9a90*/  LOP3.LUT R3, R9, R0, RZ, 0x3c, !PT ;  /* 0x0000000009037212 */ /* 0x000fc800078e3cff */
[----:B------:R-:W-:-:S13]  /*9aa0*/  ISETP.GT.U32.AND P0, PT, R5, R8, PT ;  /* 0x000000080500720c */ /* 0x000fda0003f04070 */
[----:B------:R-:W-:Y:S02]  /*9ab0*/  @!P0 IMAD.IADD R8, R8, 0x1, -R5 ;  /* 0x0000000108088824 */ /* 0x000fe400078e0a05 */
[----:B------:R-:W-:-:S03]  /*9ac0*/  @!P0 VIADD R2, R2, 0x1 ;  /* 0x0000000102028836 */ /* 0x000fc60000000000 */
[----:B------:R-:W-:-:S13]  /*9ad0*/  ISETP.GE.U32.AND P0, PT, R8, R5, PT ;  /* 0x000000050800720c */ /* 0x000fda0003f06070 */
[----:B------:R-:W-:Y:S01]  /*9ae0*/  @P0 VIADD R2, R2, 0x1 ;  /* 0x0000000102020836 */ /* 0x000fe20000000000 */
[----:B------:R-:W-:-:S13]  /*9af0*/  ISETP.GE.AND P0, PT, R3, RZ, PT ;  /* 0x000000ff0300720c */ /* 0x000fda0003f06270 */
[----:B------:R-:W-:Y:S01]  /*9b00*/  @!P0 IMAD.MOV R2, RZ, RZ, -R2 ;  /* 0x000000ffff028224 */ /* 0x000fe200078e0a02 */
[----:B------:R-:W-:-:S13]  /*9b10*/  ISETP.NE.AND P0, PT, R0, RZ, PT ;  /* 0x000000ff0000720c */ /* 0x000fda0003f05270 */
[----:B------:R-:W-:-:S05]  /*9b20*/  @!P0 LOP3.LUT R2, RZ, R0, RZ, 0x33, !PT ;  /* 0x00000000ff028212 */ /* 0x000fca00078e33ff */
[--C-:B------:R-:W-:Y:S02]  /*9b30*/  IMAD.MOV R17, RZ, RZ, -R2.reuse ;  /* 0x000000ffff117224 */ /* 0x100fe400078e0a02 */
[----:B------:R-:W-:Y:S02]  /*9b40*/  IMAD.MOV.U32 R18, RZ, RZ, R2 ;  /* 0x000000ffff127224 */ /* 0x000fe400078e0002 */
[----:B------:R-:W-:Y:S01]  /*9b50*/  IMAD R17, R0, R17, R9 ;  /* 0x0000001100117224 */ /* 0x000fe200078e0209 */
[----:B------:R-:W-:Y:S06]  /*9b60*/  BRA `(.L_x_171) ;  /* 0x00000000000c7947 */ /* 0x000fec0003800000 */
.L_x_166:
[----:B------:R-:W-:Y:S02]  /*9b70*/  IMAD.MOV.U32 R17, RZ, RZ, RZ ;  /* 0x000000ffff117224 */ /* 0x000fe400078e00ff */
[----:B------:R-:W-:Y:S02]  /*9b80*/  IMAD.U32 R16, RZ, RZ, UR6 ;  /* 0x00000006ff107e24 */ /* 0x000fe4000f8e00ff */
[----:B------:R-:W-:-:S07]  /*9b90*/  IMAD.MOV.U32 R18, RZ, RZ, RZ ;  /* 0x000000ffff127224 */ /* 0x000fce00078e00ff */
.L_x_171:
[----:B------:R-:W-:Y:S01]  /*9ba0*/  ISETP.NE.AND P0, PT, R27, RZ, PT ;  /* 0x000000ff1b00720c */ /* 0x000fe20003f05270 */
[----:B------:R0:W-:Y:S01]  /*9bb0*/  STL [R1+0xc], RZ ;  /* 0x00000cff01007387 */ /* 0x0001e20000100800 */
[----:B------:R-:W-:Y:S02]  /*9bc0*/  IMAD.MOV.U32 R24, RZ, RZ, 0x1 ;  /* 0x00000001ff187424 */ /* 0x000fe400078e00ff */
[----:B------:R-:W-:-:S09]  /*9bd0*/  IMAD.MOV.U32 R22, RZ, RZ, RZ ;  /* 0x000000ffff167224 */ /* 0x000fd200078e00ff */
[----:B------:R-:W1:Y:S01]  /*9be0*/  @!P0 S2R R3, SR_CgaCtaId ;  /* 0x0000000000038919 */ /* 0x000e620000008800 */
[----:B------:R-:W-:-:S04]  /*9bf0*/  @!P0 MOV R0, 0x400 ;  /* 0x0000040000008802 */ /* 0x000fc80000000f00 */
[----:B-1----:R-:W-:-:S05]  /*9c00*/  @!P0 LEA R0, R3, R0, 0x18 ;  /* 0x0000000003008211 */ /* 0x002fca00078ec0ff */
[----:B------:R0:W-:Y:S01]  /*9c10*/  @!P0 STS.128 [R0+0x308d0], R16 ;  /* 0x0308d01000008388 */ /* 0x0001e20000000c00 */
[----:B------:R-:W-:Y:S06]  /*9c20*/  BAR.ARV 0x5, 0x1a0 ;  /* 0x0146800000007b1d */ /* 0x000fec0000002000 */
[----:B------:R-:W-:-:S13]  /*9c30*/  ISETP.GE.AND P0, PT, R19, UR5, PT ;  /* 0x0000000513007c0c */ /* 0x000fda000bf06270 */
[----:B------:R-:W-:Y:S05]  /*9c40*/  @P0 BRA `(.L_x_172) ;  /* 0x0000003000140947 */ /* 0x000fea0003800000 */
[----:B------:R1:W-:Y:S01]  /*9c50*/  STL [R1+0xc], RZ ;  /* 0x00000cff01007387 */ /* 0x0003e20000100800 */
[----:B------:R-:W-:Y:S01]  /*9c60*/  IMAD.MOV.U32 R24, RZ, RZ, 0x1 ;  /* 0x00000001ff187424 */ /* 0x000fe200078e00ff */
[----:B------:R-:W-:Y:S01]  /*9c70*/  ULDC UR37, c[0x0][0xc] ;  /* 0x0000030000257ab9 */ /* 0x000fe20000000800 */
[----:B------:R-:W-:Y:S01]  /*9c80*/  IMAD.MOV.U32 R22, RZ, RZ, RZ ;  /* 0x000000ffff167224 */ /* 0x000fe200078e00ff */
[----:B------:R-:W-:-:S06]  /*9c90*/  ULDC.64 UR38, c[0x0][0x198] ;  /* 0x0000660000267ab9 */ /* 0x000fcc0000000a00 */
.L_x_235:
[----:B--2---:R-:W2:Y:S02]  /*9ca0*/  LDC.64 R28, c[0x0][0xc60] ;  /* 0x00031800ff1c7b82 */ /* 0x004ea40000000a00 */
[----:B--2---:R-:W-:-:S06]  /*9cb0*/  IMAD.WIDE R28, R19, 0x4, R28 ;  /* 0x00000004131c7825 */ /* 0x004fcc00078e021c */
[----:B------:R-:W2:Y:S01]  /*9cc0*/  LDG.E R28, desc[UR46][R28.64] ;  /* 0x0000002e1c1c7981 */ /* 0x000ea2000c1e1900 */
[----:B------:R-:W-:Y:S05]  /*9cd0*/  YIELD ;  /* 0x0000000000007946 */ /* 0x000fea0003800000 */
[----:B------:R-:W-:Y:S01]  /*9ce0*/  ULDC.64 UR4, c[0x0][0xa28] ;  /* 0x00028a0000047ab9 */ /* 0x000fe20000000a00 */
[----:B------:R-:W-:Y:S01]  /*9cf0*/  IMAD.MOV.U32 R23, RZ, RZ, RZ ;  /* 0x000000ffff177224 */ /* 0x000fe200078e00ff */
[----:B------:R-:W-:-:S04]  /*9d00*/  ISETP.NE.U32.AND P0, PT, RZ, UR4, PT ;  /* 0x00000004ff007c0c */ /* 0x000fc8000bf05070 */
[----:B------:R-:W-:Y:S01]  /*9d10*/  ISETP.NE.AND.EX P0, PT, RZ, UR5, PT, P0 ;  /* 0x00000005ff007c0c */ /* 0x000fe2000bf05300 */
[----:B0-----:R-:W-:Y:S01]  /*9d20*/  IMAD.MOV.U32 R0, RZ, RZ, RZ ;  /* 0x000000ffff007224 */ /* 0x001fe200078e00ff */
[----:B--2---:R-:W-:-:S11]  /*9d30*/  SHF.R.S32.HI R5, RZ, 0x1f, R28 ;  /* 0x0000001fff057819 */ /* 0x004fd6000001141c */
[----:B------:R-:W-:-:S04]  /*9d40*/  @P0 LEA R2, P1, R28, UR4, 0x2 ;  /* 0x000000041c020c11 */ /* 0x000fc8000f8210ff */
[----:B------:R-:W-:Y:S01]  /*9d50*/  @P0 LEA.HI.X R3, R28, UR5, R5, 0x2, P1 ;  /* 0x000000051c030c11 */ /* 0x000fe200088f1405 */
[----:B------:R-:W-:-:S04]  /*9d60*/  ULDC.64 UR4, c[0x0][0xa00] ;  /* 0x0002800000047ab9 */ /* 0x000fc80000000a00 */
[----:B------:R0:W5:Y:S01]  /*9d70*/  @P0 LDG.E R23, desc[UR46][R2.64] ;  /* 0x0000002e02170981 */ /* 0x000162000c1e1900 */
[----:B------:R-:W-:-:S04]  /*9d80*/  ISETP.NE.U32.AND P0, PT, RZ, UR4, PT ;  /* 0x00000004ff007c0c */ /* 0x000fc8000bf05070 */
[----:B------:R-:W-:-:S13]  /*9d90*/  ISETP.NE.AND.EX P0, PT, RZ, UR5, PT, P0 ;  /* 0x00000005ff007c0c */ /* 0x000fda000bf05300 */
[----:B0-----:R-:W-:-:S04]  /*9da0*/  @P0 LEA R2, P1, R28, UR4, 0x2 ;  /* 0x000000041c020c11 */ /* 0x001fc8000f8210ff */
[----:B------:R-:W-:Y:S01]  /*9db0*/  @P0 LEA.HI.X R3, R28, UR5, R5, 0x2, P1 ;  /* 0x000000051c030c11 */ /* 0x000fe200088f1405 */
[----:B------:R-:W-:-:S04]  /*9dc0*/  ULDC.64 UR4, c[0x0][0xa20] ;  /* 0x0002880000047ab9 */ /* 0x000fc80000000a00 */
[----:B------:R-:W2:Y:S01]  /*9dd0*/  @P0 LDG.E R0, desc[UR46][R2.64] ;  /* 0x0000002e02000981 */ /* 0x000ea2000c1e1900 */
[----:B------:R-:W-:Y:S01]  /*9de0*/  ISETP.NE.U32.AND P0, PT, RZ, UR4, PT ;  /* 0x00000004ff007c0c */ /* 0x000fe2000bf05070 */
[----:B------:R-:W-:-:S03]  /*9df0*/  IMAD.SHL.U32 R6, R28, 0x4, RZ ;  /* 0x000000041c067824 */ /* 0x000fc600078e00ff */
[----:B------:R-:W-:-:S13]  /*9e00*/  ISETP.NE.AND.EX P0, PT, RZ, UR5, PT, P0 ;  /* 0x00000005ff007c0c */ /* 0x000fda000bf05300 */
[----:B------:R-:W-:Y:S01]  /*9e10*/  @P0 IADD3 R4, P1, R6, UR4, RZ ;  /* 0x0000000406040c10 */ /* 0x000fe2000ff3e0ff */
[----:B--2---:R0:W-:Y:S04]  /*9e20*/  STL [R1+0x10], R0 ;  /* 0x0000100001007387 */ /* 0x0041e80000100800 */
[----:B------:R2:W-:Y:S01]  /*9e30*/  STL [R1], R6 ;  /* 0x0000000601007387 */ /* 0x0005e20000100800 */
[----:B0-----:R-:W-:-:S04]  /*9e40*/  SHF.L.U64.HI R0, R28, 0x2, R5 ;  /* 0x000000021c007819 */ /* 0x001fc80000010205 */
[----:B------:R-:W-:Y:S01]  /*9e50*/  @P0 IADD3.X R5, R0, UR5, RZ, P1, !PT ;  /* 0x0000000500050c10 */ /* 0x000fe20008ffe4ff */
[----:B------:R-:W-:Y:S01]  /*9e60*/  ULDC.64 UR4, c[0x0][0xa08] ;  /* 0x0002820000047ab9 */ /* 0x000fe20000000a00 */
[----:B------:R0:W-:Y:S01]  /*9e70*/  STL [R1+0x4], R0 ;  /* 0x0000040001007387 */ /* 0x0001e20000100800 */
[----:B------:R-:W-:Y:S01]  /*9e80*/  IADD3 R2, P1, R6, UR4, RZ ;  /* 0x0000000406027c10 */ /* 0x000fe2000ff3e0ff */
[----:B--2---:R-:W-:-:S03]  /*9e90*/  IMAD.MOV.U32 R6, RZ, RZ, RZ ;  /* 0x000000ffff067224 */ /* 0x004fc600078e00ff */
[----:B------:R-:W-:Y:S02]  /*9ea0*/  IADD3.X R3, R0, UR5, RZ, P1, !PT ;  /* 0x0000000500037c10 */ /* 0x000fe40008ffe4ff */
[----:B------:R-:W-:-:S04]  /*9eb0*/  ISETP.NE.U32.AND P1, PT, RZ, UR4, PT ;  /* 0x00000004ff007c0c */ /* 0x000fc8000bf25070 */
[----:B------:R-:W-:Y:S01]  /*9ec0*/  ISETP.NE.AND.EX P1, PT, RZ, UR5, PT, P1 ;  /* 0x00000005ff007c0c */ /* 0x000fe2000bf25310 */
[----:B------:R-:W-:Y:S02]  /*9ed0*/  ULDC.64 UR4, c[0x0][0x3f8] ;  /* 0x0000fe0000047ab9 */ /* 0x000fe40000000a00 */
[----:B------:R-:W-:-:S03]  /*9ee0*/  UISETP.NE.U32.AND UP0, UPT, UR4, URZ, UPT ;  /* 0x0000003f0400728c */ /* 0x000fc6000bf05070 */
[----:B------:R-:W-:Y:S01]  /*9ef0*/  ULDC UR4, c[0x0][0x404] ;  /* 0x0001010000047ab9 */ /* 0x000fe20000000800 */
[----:B------:R-:W-:-:S03]  /*9f00*/  UISETP.NE.AND.EX UP0, UPT, UR5, URZ, UPT, UP0 ;  /* 0x0000003f0500728c */ /* 0x000fc6000bf05300 */
[----:B------:R-:W-:Y:S01]  /*9f10*/  ULDC UR5, c[0x0][0x2e0] ;  /* 0x0000b80000057ab9 */ /* 0x000fe20000000800 */
[----:B------:R-:W-:Y:S02]  /*9f20*/  USEL UR4, UR4, 0x1, UP0 ;  /* 0x0000000104047887 */ /* 0x000fe40008000000 */
[----:B------:R2:W5:Y:S02]  /*9f30*/  @P1 LDG.E R6, desc[UR46][R2.64] ;  /* 0x0000002e02061981 */ /* 0x000564000c1e1900 */
[----:B------:R-:W-:-:S06]  /*9f40*/  UIMAD UR4, UR4, UR5, URZ ;  /* 0x00000005040472a4 */ /* 0x000fcc000f8e023f */
[----:B0-----:R-:W-:-:S06]  /*9f50*/  IMAD.U32 R0, RZ, RZ, UR4 ;  /* 0x00000004ff007e24 */ /* 0x001fcc000f8e00ff */
[----:B------:R2:W5:Y:S01]  /*9f60*/  @P0 LDG.E R0, desc[UR46][R4.64] ;  /* 0x0000002e04000981 */ /* 0x000562000c1e1900 */
[----:B------:R-:W-:Y:S05]  /*9f70*/  @P0 BRA `(.L_x_173) ;  /* 0x0000000000100947 */ /* 0x000fea0003800000 */
[----:B------:R-:W-:Y:S05]  /*9f80*/  @!P1 BRA `(.L_x_173) ;  /* 0x00000000000c9947 */ /* 0x000fea0003800000 */
[----:B--2---:R-:W2:Y:S04]  /*9f90*/  LDG.E R5, desc[UR46][R2.64] ;  /* 0x0000002e02057981 */ /* 0x004ea8000c1e1900 */
[----:B-----5:R-:W2:Y:S02]  /*9fa0*/  LDG.E R0, desc[UR46][R2.64+0x4] ;  /* 0x0000042e02007981 */ /* 0x020ea4000c1e1900 */
[----:B--2---:R-:W-:-:S07]  /*9fb0*/  IMAD.IADD R0, R0, 0x1, -R5 ;  /* 0x0000000100007824 */ /* 0x004fce00078e0a05 */
.L_x_173:
[--C-:B--2--5:R-:W-:Y:S01]  /*9fc0*/  IMAD.IADD R2, R0, 0x1, -R23.reuse ;  /* 0x0000000100027824 */ /* 0x124fe200078e0a17 */
[----:B------:R-:W-:Y:S01]  /*9fd0*/  BSSY B6, `(.L_x_174) ;  /* 0x0000235000067945 */ /* 0x000fe20003800000 */
[----:B------:R-:W-:Y:S02]  /*9fe0*/  IMAD.IADD R23, R6, 0x1, R23 ;  /* 0x0000000106177824 */ /* 0x000fe400078e0217 */
[C---:B------:R-:W-:Y:S01]  /*9ff0*/  VIADD R0, R2.reuse, 0xbf ;  /* 0x000000bf02007836 */ /* 0x040fe20000000000 */
[----:B------:R0:W-:Y:S01]  /*a000*/  STL [R1+0x8], R2 ;  /* 0x0000080201007387 */ /* 0x0001e20000100800 */
[----:B------:R-:W-:Y:S02]  /*a010*/  ISETP.GT.AND P0, PT, R2, RZ, PT ;  /* 0x000000ff0200720c */ /* 0x000fe40003f04270 */
[----:B------:R-:W-:-:S05]  /*a020*/  IMAD.HI R0, R0, 0x2aaaaaab, RZ ;  /* 0x2aaaaaab00007827 */ /* 0x000fca00078e02ff */
[----:B------:R-:W-:-:S04]  /*a030*/  SHF.R.U32.HI R29, RZ, 0x1f, R0 ;  /* 0x0000001fff1d7819 */ /* 0x000fc80000011600 */
[----:B------:R-:W-:Y:S02]  /*a040*/  LEA.HI.SX32 R29, R0, R29, 0x1b ;  /* 0x0000001d001d7211 */ /* 0x000fe400078fdaff */
[----:B0-----:R-:W-:Y:S05]  /*a050*/  @P0 BRA `(.L_x_175) ;  /* 0x00000000003c0947 */ /* 0x001fea0003800000 */
[----:B------:R-:W-:-:S13]  /*a060*/  ISETP.NE.AND P1, PT, R27, RZ, PT ;  /* 0x000000ff1b00720c */ /* 0x000fda0003f25270 */
[----:B------:R-:W-:Y:S05]  /*a070*/  @P1 BRA `(.L_x_176) ;  /* 0x0000002000a81947 */ /* 0x000fea0003800000 */
[----:B------:R-:W0:Y:S01]  /*a080*/  S2R R7, SR_LANEID ;  /* 0x0000000000077919 */ /* 0x000e220000000000 */
[----:B------:R-:W-:Y:S01]  /*a090*/  VOTEU.ANY UR4, UPT, PT ;  /* 0x0000000000047886 */ /* 0x000fe200038e0100 */
[----:B------:R-:W2:Y:S01]  /*a0a0*/  LDC.64 R2, c[0x0][0xc38] ;  /* 0x00030e00ff027b82 */ /* 0x000ea20000000a00 */
[----:B------:R-:W0:Y:S08]  /*a0b0*/  FLO.U32 R0, UR4 ;  /* 0x0000000400007d00 */ /* 0x000e3000080e0000 */
[----:B------:R-:W2:Y:S01]  /*a0c0*/  POPC R5, UR4 ;  /* 0x0000000400057d09 */ /* 0x000ea20008000000 */
[----:B0-----:R-:W-:-:S13]  /*a0d0*/  ISETP.EQ.U32.AND P0, PT, R0, R7, PT ;  /* 0x000000070000720c */ /* 0x001fda0003f02070 */
[----:B--2---:R-:W2:Y:S01]  /*a0e0*/  @P0 ATOMG.E.ADD.STRONG.GPU PT, R3, desc[UR46][R2.64], R5 ;  /* 0x00000005020309a8 */ /* 0x004ea200081ee1ee */
[----:B------:R-:W0:Y:S02]  /*a0f0*/  S2R R4, SR_LTMASK ;  /* 0x0000000000047919 */ /* 0x000e240000003900 */
[----:B0-----:R-:W-:-:S04]  /*a100*/  LOP3.LUT R4, R4, UR4, RZ, 0xc0, !PT ;  /* 0x0000000404047c12 */ /* 0x001fc8000f8ec0ff */
[----:B------:R-:W0:Y:S01]  /*a110*/  POPC R7, R4 ;  /* 0x0000000400077309 */ /* 0x000e220000000000 */
[----:B--2---:R-:W0:Y:S02]  /*a120*/  SHFL.IDX PT, R0, R3, R0, 0x1f ;  /* 0x00001f0003007589 */ /* 0x004e2400000e0000 */
[----:B0-----:R-:W-:Y:S01]  /*a130*/  IADD3 R16, R0, UR37, R7 ;  /* 0x0000002500107c10 */ /* 0x001fe2000fffe007 */
[----:B------:R-:W-:Y:S06]  /*a140*/  BRA `(.L_x_176) ;  /* 0x0000002000747947 */ /* 0x000fec0003800000 */
.L_x_175:
[----:B------:R-:W0:Y:S01]  /*a150*/  S2R R3, SR_CgaCtaId ;  /* 0x0000000000037919 */ /* 0x000e220000008800 */
[----:B------:R-:W-:-:S04]  /*a160*/  MOV R26, 0x400 ;  /* 0x00000400001a7802 */ /* 0x000fc80000000f00 */
[----:B0-----:R-:W-:-:S05]  /*a170*/  LEA R26, R3, R26, 0x18 ;  /* 0x0000001a031a7211 */ /* 0x001fca00078ec0ff */
[----:B------:R-:W-:-:S05]  /*a180*/  VIADD R0, R26, 0x12400 ;  /* 0x000124001a007836 */ /* 0x000fca0000000000 */
[----:B------:R-:W-:-:S13]  /*a190*/  LOP3.LUT P0, RZ, R0, 0x3ff, RZ, 0xc0, !PT ;  /* 0x000003ff00ff7812 */ /* 0x000fda000780c0ff */
[----:B------:R-:W-:Y:S05]  /*a1a0*/  @!P0 BRA `(.L_x_177) ;  /* 0x0000000000408947 */ /* 0x000fea0003800000 */
[----:B------:R-:W-:Y:S01]  /*a1b0*/  MOV R2, 0x0 ;  /* 0x0000000000027802 */ /* 0x000fe20000000f00 */
[----:B------:R-:W-:Y:S01]  /*a1c0*/  ULDC.64 UR6, c[0x4][0xa8] ;  /* 0x01002a0000067ab9 */ /* 0x000fe20000000a00 */
[----:B------:R-:W-:Y:S01]  /*a1d0*/  ULDC.64 UR8, c[0x4][0xb0] ;  /* 0x01002c0000087ab9 */ /* 0x000fe20000000a00 */
[----:B------:R-:W-:Y:S01]  /*a1e0*/  ULDC.64 UR4, c[0x4][0x30] ;  /* 0x01000c0000047ab9 */ /* 0x000fe20000000a00 */
[----:B------:R-:W-:Y:S02]  /*a1f0*/  IMAD.U32 R4, RZ, RZ, UR6 ;  /* 0x00000006ff047e24 */ /* 0x000fe4000f8e00ff */
[----:B------:R-:W0:Y:S01]  /*a200*/  LDC.64 R2, c[0x4][R2] ;  /* 0x0100000002027b82 */ /* 0x000e220000000a00 */
        /* <DEDUP_REMOVED lines=9> */
[----:B01----:R-:W-:Y:S05]  /*a2a0*/  CALL.ABS.NOINC R2 ;  /* 0x0000000002007343 */ /* 0x003fea0003c00000 */
.L_x_177:
        /* <DEDUP_REMOVED lines=8> */
[----:B------:R-:W-:Y:S01]  /*a330*/  IMAD.U32 R4, RZ, RZ, UR6 ;  /* 0x00000006ff047e24 */ /* 0x000fe2000f8e00ff */
[----:B------:R-:W-:Y:S01]  /*a340*/  MOV R11, UR5 ;  /* 0x00000005000b7c02 */ /* 0x000fe20008000f00 */
        /* <DEDUP_REMOVED lines=8> */
[----:B-12---:R-:W-:Y:S05]  /*a3d0*/  CALL.ABS.NOINC R2 ;  /* 0x0000000002007343 */ /* 0x006fea0003c00000 */
.L_x_179:
        /* <DEDUP_REMOVED lines=15> */
[----:B0-----:R-:W-:Y:S05]  /*a4d0*/  CALL.ABS.NOINC R2 ;  /* 0x0000000002007343 */ /* 0x001fea0003c00000 */
.L_x_178:
[----:B------:R-:W2:Y:S01]  /*a4e0*/  LDL.LU R2, [R1] ;  /* 0x0000000001027983 */ /* 0x000ea20000300800 */
[----:B------:R-:W-:Y:S01]  /*a4f0*/  ULDC.64 UR4, c[0x0][0x9f8] ;  /* 0x00027e0000047ab9 */ /* 0x000fe20000000a00 */
[----:B------:R-:W0:Y:S02]  /*a500*/  LDC R0, c[0x0][0x428] ;  /* 0x00010a00ff007b82 */ /* 0x000e240000000800 */
[----:B------:R-:W3:Y:S04]  /*a510*/  LDL.LU R21, [R1+0x4] ;  /* 0x0000040001157983 */ /* 0x000ee80000300800 */
[----:B------:R-:W4:Y:S01]  /*a520*/  LDL.LU R20, [R1+0x10] ;  /* 0x0000100001147983 */ /* 0x000f220000300800 */
[----:B------:R-:W-:Y:S01]  /*a530*/  ISETP.NE.U32.AND P0, PT, RZ, UR4, PT ;  /* 0x00000004ff007c0c */ /* 0x000fe2000bf05070 */
[----:B------:R-:W-:-:S03]  /*a540*/  IMAD.MOV.U32 R6, RZ, RZ, R28 ;  /* 0x000000ffff067224 */ /* 0x000fc600078e001c */
[----:B------:R-:W-:Y:S02]  /*a550*/  ISETP.NE.AND.EX P0, PT, RZ, UR5, PT, P0 ;  /* 0x00000005ff007c0c */ /* 0x000fe4000bf05300 */
[----:B------:R-:W-:-:S13]  /*a560*/  ISETP.NE.AND P6, PT, R27, RZ, PT ;  /* 0x000000ff1b00720c */ /* 0x000fda0003fc5270 */
[----:B------:R-:W-:-:S05]  /*a570*/  VOTEU.ALL UP1, P6 ;  /* 0x00000000003f7886 */ /* 0x000fca0003020000 */
[----:B------:R-:W-:-:S04]  /*a580*/  @!UP1 UIADD3 UR8, UP0, UR38, 0x270, URZ ;  /* 0x0000027026089890 */ /* 0x000fc8000ff1e03f */
[----:B------:R-:W-:-:S03]  /*a590*/  @!UP1 UIADD3.X UR9, URZ, UR39, URZ, UP0, !UPT ;  /* 0x000000273f099290 */ /* 0x000fc600087fe43f */
[----:B------:R-:W-:Y:S01]  /*a5a0*/  VOTEU.ALL UP0, P6 ;  /* 0x00000000003f7886 */ /* 0x000fe20003000000 */
[----:B--2---:R-:W-:-:S04]  /*a5b0*/  @P0 IADD3 R2, P1, R2, UR4, RZ ;  /* 0x0000000402020c10 */ /* 0x004fc8000ff3e0ff */
[----:B---3--:R-:W-:Y:S01]  /*a5c0*/  @P0 IADD3.X R3, R21, UR5, RZ, P1, !PT ;  /* 0x0000000515030c10 */ /* 0x008fe20008ffe4ff */
[----:B------:R-:W-:-:S04]  /*a5d0*/  ULDC.64 UR4, c[0x0][0xa00] ;  /* 0x0002800000047ab9 */ /* 0x000fc80000000a00 */
[----:B------:R2:W5:Y:S01]  /*a5e0*/  @P0 LDG.E R6, desc[UR46][R2.64] ;  /* 0x0000002e02060981 */ /* 0x000562000c1e1900 */
[----:B0-----:R-:W-:Y:S01]  /*a5f0*/  ISETP.NE.AND P0, PT, R0, 0x1, PT ;  /* 0x000000010000780c */ /* 0x001fe20003f05270 */
[----:B------:R-:W-:Y:S01]  /*a600*/  IMAD.MOV.U32 R0, RZ, RZ, R18 ;  /* 0x000000ffff007224 */ /* 0x000fe200078e0012 */
[----:B------:R-:W-:Y:S01]  /*a610*/  PLOP3.LUT P1, PT, P6, PT, PT, 0x8, 0x0 ;  /* 0x000000000000781c */ /* 0x000fe2000372e170 */
[----:B----4-:R-:W-:-:S10]  /*a620*/  IMAD R17, R17, 0xc0, R20 ;  /* 0x000000c011117824 */ /* 0x010fd400078e0214 */
[----:B------:R-:W0:Y:S08]  /*a630*/  @P0 LDC R5, c[0x0][0x42c] ;  /* 0x00010b00ff050b82 */ /* 0x000e300000000800 */
[----:B------:R-:W3:Y:S01]  /*a640*/  @P0 LDC R7, c[0x0][0x430] ;  /* 0x00010c00ff070b82 */ /* 0x000ee20000000800 */
[----:B0-----:R-:W-:-:S05]  /*a650*/  @P0 IMAD.HI.U32 R4, R18, R5, RZ ;  /* 0x0000000512040227 */ /* 0x001fca00078e00ff */
[----:B---3--:R-:W-:Y:S02]  /*a660*/  @P0 SHF.R.U32.HI R0, RZ, R7, R4 ;  /* 0x00000007ff000219 */ /* 0x008fe40000011604 */
[----:B------:R-:W-:-:S04]  /*a670*/  ISETP.NE.U32.AND P0, PT, RZ, UR4, PT ;  /* 0x00000004ff007c0c */ /* 0x000fc8000bf05070 */
[----:B------:R-:W-:-:S04]  /*a680*/  ISETP.NE.AND.EX P0, PT, RZ, UR5, PT, P0 ;  /* 0x00000005ff007c0c */ /* 0x000fc8000bf05300 */
[----:B--2---:R-:W-:-:S09]  /*a690*/  SEL R9, R28, RZ, !P0 ;  /* 0x000000ff1c097207 */ /* 0x004fd20004000000 */
.L_x_180:
        /* <DEDUP_REMOVED lines=9> */
[----:B0-----:R-:W-:Y:S05]  /*a730*/  @P1 BRA.U.ANY `(.L_x_180) ;  /* 0xfffffffd00d81947 */ /* 0x001fea000393ffff */
[----:B------:R-:W0:Y:S01]  /*a740*/  LDC.64 R2, c[0x0][0x3f8] ;  /* 0x0000fe00ff027b82 */ /* 0x000e220000000a00 */
[----:B------:R-:W-:Y:S02]  /*a750*/  ULDC.64 UR4, c[0x0][0xa08] ;  /* 0x0002820000047ab9 */ /* 0x000fe40000000a00 */
[----:B0-----:R-:W-:Y:S01]  /*a760*/  LOP3.LUT P0, RZ, R2, UR4, RZ, 0xfc, !PT ;  /* 0x0000000402ff7c12 */ /* 0x001fe2000f80fcff */
[----:B------:R-:W-:-:S03]  /*a770*/  UMOV UR4, 0xffffffff ;  /* 0xffffffff00047882 */ /* 0x000fc60000000000 */
[----:B------:R-:W-:-:S04]  /*a780*/  LOP3.LUT P0, RZ, R3, UR5, RZ, 0xfc, P0 ;  /* 0x0000000503ff7c12 */ /* 0x000fc8000800fcff */
[----:B-----5:R-:W-:Y:S01]  /*a790*/  SEL R7, R6, RZ, !P0 ;  /* 0x000000ff06077207 */ /* 0x020fe20004000000 */
[----:B------:R-:W-:Y:S08]  /*a7a0*/  BRA.DIV UR4, `(.L_x_181) ;  /* 0x0000002a04987947 */ /* 0x000ff0000b800000 */
.L_x_251:
[----:B------:R-:W-:Y:S01]  /*a7b0*/  UMOV UR4, 0xffffffff ;  /* 0xffffffff00047882 */ /* 0x000fe20000000000 */
[----:B------:R-:W-:Y:S01]  /*a7c0*/  SHF.R.S32.HI R8, RZ, 0x1f, R6 ;  /* 0x0000001fff087819 */ /* 0x000fe20000011406 */
[----:B------:R-:W-:Y:S01]  /*a7d0*/  VIADD R10, R29, 0xffffffff ;  /* 0xffffffff1d0a7836 */ /* 0x000fe20000000000 */
[----:B------:R-:W-:Y:S06]  /*a7e0*/  BRA.DIV UR4, `(.L_x_182) ;  /* 0x0000002a04bc7947 */ /* 0x000fec000b800000 */
[----:B------:R-:W-:-:S13]  /*a7f0*/  ELECT P6, URZ, PT ;  /* 0x00000000003f782f */ /* 0x000fda00038c0000 */
.L_x_254:
[----:B------:R-:W-:Y:S05]  /*a800*/  @!P6 BRA `(.L_x_183) ;  /* 0x0000000000d0e947 */ /* 0x000fea0003800000 */
[----:B------:R-:W-:Y:S01]  /*a810*/  ISETP.NE.U32.AND P0, PT, R2, RZ, PT ;  /* 0x000000ff0200720c */ /* 0x000fe20003f05070 */
[----:B------:R-:W-:-:S03]  /*a820*/  IMAD.MOV.U32 R25, RZ, RZ, R10 ;  /* 0x000000ffff197224 */ /* 0x000fc600078e000a */
[----:B------:R-:W-:-:S13]  /*a830*/  ISETP.NE.AND.EX P0, PT, R3, RZ, PT, P0 ;  /* 0x000000ff0300720c */ /* 0x000fda0003f05300 */
[----:B------:R-:W-:Y:S05]  /*a840*/  @!P0 BRA `(.L_x_184) ;  /* 0x0000000000488947 */ /* 0x000fea0003800000 */
[----:B------:R-:W0:Y:S01]  /*a850*/  LDC R25, c[0x0][0x41c] ;  /* 0x00010700ff197b82 */ /* 0x000e220000000800 */
[----:B------:R-:W-:Y:S01]  /*a860*/  IMAD.MOV.U32 R7, RZ, RZ, R10 ;  /* 0x000000ffff077224 */ /* 0x000fe200078e000a */
[----:B------:R-:W-:Y:S02]  /*a870*/  ULDC.64 UR4, c[0x0][0x408] ;  /* 0x0001020000047ab9 */ /* 0x000fe40000000a00 */
[----:B------:R-:W-:-:S04]  /*a880*/  IMAD R11, R8, UR4, RZ ;  /* 0x00000004080b7c24 */ /* 0x000fc8000f8e02ff */
[----:B------:R-:W-:Y:S01]  /*a890*/  IMAD R11, R6, UR5, R11 ;  /* 0x00000005060b7c24 */ /* 0x000fe2000f8e020b */
[----:B0-----:R-:W-:-:S13]  /*a8a0*/  ISETP.NE.AND P0, PT, R25, 0x1, PT ;  /* 0x000000011900780c */ /* 0x001fda0003f05270 */
[----:B------:R-:W0:Y:S02]  /*a8b0*/  @P0 LDC.64 R4, c[0x0][0x420] ;  /* 0x00010800ff040b82 */ /* 0x000e240000000a00 */
[----:B0-----:R-:W-:-:S05]  /*a8c0*/  @P0 IMAD.HI.U32 R4, R10, R4, RZ ;  /* 0x000000040a040227 */ /* 0x001fca00078e00ff */
[----:B------:R-:W-:-:S04]  /*a8d0*/  @P0 SHF.R.U32.HI R7, RZ, R5, R4 ;  /* 0x00000005ff070219 */ /* 0x000fc80000011604 */
[--C-:B------:R-:W-:Y:S01]  /*a8e0*/  SHF.R.S32.HI R5, RZ, 0x1f, R7.reuse ;  /* 0x0000001fff057819 */ /* 0x100fe20000011407 */
[----:B------:R-:W-:-:S04]  /*a8f0*/  IMAD.MOV.U32 R4, RZ, RZ, R7 ;  /* 0x000000ffff047224 */ /* 0x000fc800078e0007 */
[----:B------:R-:W-:-:S04]  /*a900*/  IMAD.WIDE.U32 R4, R6, UR4, R4 ;  /* 0x0000000406047c25 */ /* 0x000fc8000f8e0004 */
[----:B------:R-:W-:Y:S01]  /*a910*/  IMAD.IADD R5, R5, 0x1, R11 ;  /* 0x0000000105057824 */ /* 0x000fe200078e020b */
[----:B------:R-:W-:-:S04]  /*a920*/  LEA R12, P0, R4, R2, 0x2 ;  /* 0x00000002040c7211 */ /* 0x000fc800078010ff */
[----:B------:R-:W-:Y:S01]  /*a930*/  LEA.HI.X R13, R4, R3, R5, 0x2, P0 ;  /* 0x00000003040d7211 */ /* 0x000fe200000f1405 */
[----:B------:R-:W-:-:S04]  /*a940*/  IMAD.MOV R4, RZ, RZ, -R7 ;  /* 0x000000ffff047224 */ /* 0x000fc800078e0a07 */
[----:B------:R0:W5:Y:S01]  /*a950*/  LDG.E R7, desc[UR46][R12.64] ;  /* 0x0000002e0c077981 */ /* 0x000162000c1e1900 */
[----:B------:R-:W-:-:S07]  /*a960*/  IMAD R25, R25, R4, R10 ;  /* 0x0000000419197224 */ /* 0x000fce00078e020a */
.L_x_184:
[----:B------:R-:W-:Y:S01]  /*a970*/  IMAD R5, R22, 0x8, R26 ;  /* 0x0000000816057824 */ /* 0x000fe200078e021a */
[----:B------:R-:W-:-:S04]  /*a980*/  SHF.L.U32 R4, R24, 0x1f, RZ ;  /* 0x0000001f18047819 */ /* 0x000fc800000006ff */
[----:B------:R-:W2:Y:S02]  /*a990*/  SYNCS.PHASECHK.TRANS64.TRYWAIT P0, [R5+URZ+0x30840], R4 ;  /* 0x03084004050075a7 */ /* 0x000ea4000800017f */
[----:B--2---:R-:W-:Y:S05]  /*a9a0*/  @!P0 BRA `(.L_x_185) ;  /* 0x00000028006c8947 */ /* 0x004fea0003800000 */
.L_x_255:
[----:B------:R-:W3:Y:S02]  /*a9b0*/  S2R R11, SR_TID.X ;  /* 0x00000000000b7919 */ /* 0x000ee40000002100 */
[----:B---3--:R-:W-:-:S04]  /*a9c0*/  LOP3.LUT R11, R11, 0x7f, RZ, 0xc0, !PT ;  /* 0x0000007f0b0b7812 */ /* 0x008fc800078ec0ff */
[----:B------:R-:W-:-:S13]  /*a9d0*/  ISETP.NE.AND P0, PT, R11, RZ, PT ;  /* 0x000000ff0b00720c */ /* 0x000fda0003f05270 */
[----:B------:R-:W-:Y:S05]  /*a9e0*/  @P0 BRA `(.L_x_186) ;  /* 0x0000000000140947 */ /* 0x000fea0003800000 */
[----:B------:R-:W-:Y:S01]  /*a9f0*/  ISETP.NE.AND P1, PT, R27, RZ, PT ;  /* 0x000000ff1b00720c */ /* 0x000fe20003f25270 */
[----:B--2---:R-:W-:-:S04]  /*aa00*/  IMAD.MOV.U32 R4, RZ, RZ, 0x6000 ;  /* 0x00006000ff047424 */ /* 0x004fc800078e00ff */
[----:B------:R3:W-:Y:S08]  /*aa10*/  SYNCS.ARRIVE.TRANS64 RZ, [R5+URZ+0x30830], R4 ;  /* 0x0308300405ff79a7 */ /* 0x0007f0000800003f */
[----:B------:R-:W-:Y:S05]  /*aa20*/  @!P1 BRA `(.L_x_186) ;  /* 0x0000000000049947 */ /* 0x000fea0003800000 */
[----:B------:R-:W-:Y:S01]  /*aa30*/  BPT.TRAP 0x1 ;  /* 0x000000040000795c */ /* 0x000fe20000300000 */
.L_x_186:
        /* <DEDUP_REMOVED lines=8> */
[----:B------:R-:W-:Y:S01]  /*aac0*/  UMOV UR10, URZ ;  /* 0x0000003f000a7c82 */ /* 0x000fe20008000000 */
[----:B------:R-:W-:Y:S02]  /*aad0*/  R2UR UR12, R0 ;  /* 0x00000000000c72ca */ /* 0x000fe400000e0000 */
[----:B-----5:R-:W-:-:S03]  /*aae0*/  R2UR UR13, R7 ;  /* 0x00000000070d72ca */ /* 0x020fc600000e0000 */
[----:B------:R-:W-:-:S04]  /*aaf0*/  UIADD3 UR9, UR9, 0x30830, URZ ;  /* 0x0003083009097890 */ /* 0x000fc8000fffe03f */
[----:B------:R-:W-:Y:S02]  /*ab00*/  UIMAD UR11, UR11, 0xc0, UR4 ;  /* 0x000000c00b0b78a4 */ /* 0x000fe4000f8e0204 */
[----:B------:R-:W-:Y:S01]  /*ab10*/  UIADD3 UR8, UR8, 0x12400, URZ ;  /* 0x0001240008087890 */ /* 0x000fe2000fffe03f */
[----:B------:R-:W-:-:S08]  /*ab20*/  UMOV UR4, 0x0 ;  /* 0x0000000000047882 */ /* 0x000fd00000000000 */
[----:B------:R2:W-:Y:S02]  /*ab30*/  UTMALDG.4D [UR8], [UR6], desc[UR4] ;  /* 0x00000408060075b4 */ /* 0x0005e40008019000 */
[----:B--2---:R-:W-:Y:S01]  /*ab40*/  NOP ;  /* 0x0000000000007918 */ /* 0x004fe20000000000 */
.L_x_183:
[----:B------:R-:W2:Y:S01]  /*ab50*/  LDL.LU R11, [R1+0xc] ;  /* 0x00000c00010b7983 */ /* 0x000ea20000300800 */
[----:B------:R-:W-:Y:S05]  /*ab60*/  WARPSYNC.ALL ;  /* 0x0000000000007948 */ /* 0x000fea0003800000 */
[----:B------:R-:W-:Y:S02]  /*ab70*/  R2UR UR9, R26 ;  /* 0x000000001a0972ca */ /* 0x000fe400000e0000 */
[----:B------:R-:W-:-:S13]  /*ab80*/  ELECT P0, URZ, PT ;  /* 0x00000000003f782f */ /* 0x000fda0003800000 */
[----:B------:R-:W-:Y:S01]  /*ab90*/  @P0 R2UR UR13, R9 ;  /* 0x00000000090d02ca */ /* 0x000fe200000e0000 */
[----:B------:R-:W-:Y:S01]  /*aba0*/  UIADD3 UR4, UP0, UR38, 0x270, URZ ;  /* 0x0000027026047890 */ /* 0x000fe2000ff1e03f */
[----:B------:R-:W-:Y:S01]  /*abb0*/  @P0 R2UR UR12, R18 ;  /* 0x00000000120c02ca */ /* 0x000fe200000e0000 */
[----:B------:R-:W-:Y:S01]  /*abc0*/  UMOV UR6, 0x0 ;  /* 0x0000000000067882 */ /* 0x000fe20000000000 */
[----:B------:R-:W-:Y:S01]  /*abd0*/  @P0 R2UR UR11, R17 ;  /* 0x00000000110b02ca */ /* 0x000fe200000e0000 */
[----:B------:R-:W-:Y:S01]  /*abe0*/  UIADD3.X UR5, URZ, UR39, URZ, UP0, !UPT ;  /* 0x000000273f057290 */ /* 0x000fe200087fe43f */
[----:B------:R-:W-:Y:S01]  /*abf0*/  BSSY B0, `(.L_x_187) ;  /* 0x0000011000007945 */ /* 0x000fe20003800000 */
[----:B------:R-:W-:Y:S01]  /*ac00*/  UMOV UR7, 0x12f00000 ;  /* 0x12f0000000077882 */ /* 0x000fe20000000000 */
[----:B------:R-:W-:Y:S01]  /*ac10*/  UMOV UR10, URZ ;  /* 0x0000003f000a7c82 */ /* 0x000fe20008000000 */
[----:B------:R-:W-:Y:S01]  /*ac20*/  UIADD3 UR8, UR9, 0xc400, URZ ;  /* 0x0000c40009087890 */ /* 0x000fe2000fffe03f */
[----:B------:R-:W-:Y:S01]  /*ac30*/  @P0 IMAD.MOV.U32 R5, RZ, RZ, 0x6000 ;  /* 0x00006000ff050424 */ /* 0x000fe200078e00ff */
[----:B------:R-:W-:Y:S01]  /*ac40*/  BAR.SYNC.DEFER_BLOCKING 0x8, 0x1a0 ;  /* 0x0206800000007b1d */ /* 0x000fe20000010000 */
[----:B------:R-:W-:-:S05]  /*ac50*/  UIADD3 UR9, UR9, 0x30800, URZ ;  /* 0x0003080009097890 */ /* 0x000fca000fffe03f */
[----:B------:R3:W-:Y:S04]  /*ac60*/  @P0 SYNCS.ARRIVE.TRANS64 RZ, [R26+URZ+0x30800], R5 ;  /* 0x030800051aff09a7 */ /* 0x0007e8000800003f */
[----:B------:R4:W-:Y:S01]  /*ac70*/  UTMALDG.4D [UR8], [UR4], desc[UR6] ;  /* 0x00000608040075b4 */ /* 0x0009e20008019000 */
[----:B--2---:R-:W-:-:S05]  /*ac80*/  VIADD R11, R11, 0x1 ;  /* 0x000000010b0b7836 */ /* 0x004fca0000000000 */
[----:B------:R-:W-:Y:S01]  /*ac90*/  LEA.HI R4, R11, R11, RZ, 0x1 ;  /* 0x0000000b0b047211 */ /* 0x000fe200078f08ff */
[----:B------:R4:W-:Y:S03]  /*aca0*/  STL [R1+0xc], R11 ;  /* 0x00000c0b01007387 */ /* 0x0009e60000100800 */
[----:B------:R-:W-:-:S05]  /*acb0*/  LOP3.LUT R4, R4, 0xfffffffe, RZ, 0xc0, !PT ;  /* 0xfffffffe04047812 */ /* 0x000fca00078ec0ff */
[----:B------:R-:W-:-:S05]  /*acc0*/  IMAD.IADD R4, R11, 0x1, -R4 ;  /* 0x000000010b047824 */ /* 0x000fca00078e0a04 */
[----:B---3--:R-:W-:-:S04]  /*acd0*/  SHF.L.U32 R5, R4, 0x1f, RZ ;  /* 0x0000001f04057819 */ /* 0x008fc800000006ff */
[----:B------:R-:W2:Y:S02]  /*ace0*/  SYNCS.PHASECHK.TRANS64.TRYWAIT P0, [R26+URZ+0x30820], R5 ;  /* 0x030820051a0075a7 */ /* 0x000ea4000800017f */
[----:B--2-4-:R-:W-:Y:S05]  /*acf0*/  @!P0 BRA `(.L_x_188) ;  /* 0x0000002400ac8947 */ /* 0x014fea0003800000 */
.L_x_256:
[----:B------:R-:W-:Y:S05]  /*ad00*/  BSYNC B0 ;  /* 0x0000000000007941 */ /* 0x000fea0003800000 */
.L_x_187:
[----:B------:R-:W3:Y:S01]  /*ad10*/  LDL.LU R4, [R1+0x8] ;  /* 0x0000080001047983 */ /* 0x000ee20000300800 */
[----:B------:R-:W-:Y:S01]  /*ad20*/  BSSY B0, `(.L_x_189) ;  /* 0x0000129000007945 */ /* 0x000fe20003800000 */
[----:B---3--:R-:W-:-:S13]  /*ad30*/  ISETP.GE.AND P0, PT, R4, 0xc1, PT ;  /* 0x000000c10400780c */ /* 0x008fda0003f06270 */
[----:B------:R-:W-:Y:S05]  /*ad40*/  @!P0 BRA `(.L_x_190) ;  /* 0x0000001000988947 */ /* 0x000fea0003800000 */
[----:B------:R-:W-:Y:S01]  /*ad50*/  IMAD.MOV R11, RZ, RZ, -R29 ;  /* 0x000000ffff0b7224 */ /* 0x000fe200078e0a1d */
[----:B------:R-:W-:Y:S01]  /*ad60*/  BSSY B1, `(.L_x_191) ;  /* 0x0000066000017945 */ /* 0x000fe20003800000 */
[----:B------:R-:W-:Y:S02]  /*ad70*/  IMAD.MOV.U32 R4, RZ, RZ, 0x1 ;  /* 0x00000001ff047424 */ /* 0x000fe400078e00ff */
[----:B------:R-:W-:-:S03]  /*ad80*/  VIADD R9, R29, 0xfffffffe ;  /* 0xfffffffe1d097836 */ /* 0x000fc60000000000 */
[----:B------:R-:W-:-:S05]  /*ad90*/  VIADDMNMX R11, R11, R4, 0xffffffff, !PT ;  /* 0xffffffff0b0b7446 */ /* 0x000fca0007800104 */
[----:B------:R-:W-:-:S05]  /*ada0*/  IMAD.IADD R4, R29, 0x1, R11 ;  /* 0x000000011d047824 */ /* 0x000fca00078e020b */
[----:B------:R-:W-:-:S04]  /*adb0*/  LOP3.LUT R4, R4, 0x1, RZ, 0xc0, !PT ;  /* 0x0000000104047812 */ /* 0x000fc800078ec0ff */
[----:B------:R-:W-:-:S13]  /*adc0*/  ISETP.NE.U32.AND P0, PT, R4, 0x1, PT ;  /* 0x000000010400780c */ /* 0x000fda0003f05070 */
[----:B------:R-:W-:Y:S05]  /*add0*/  @P0 BRA `(.L_x_192) ;  /* 0x0000000400780947 */ /* 0x000fea0003800000 */
[----:B0-----:R-:W-:Y:S01]  /*ade0*/  VIADD R12, R22, 0x1 ;  /* 0x00000001160c7836 */ /* 0x001fe20000000000 */
[----:B------:R-:W-:Y:S04]  /*adf0*/  BSSY B2, `(.L_x_193) ;  /* 0x0000059000027945 */ /* 0x000fe80003800000 */
[----:B------:R-:W-:-:S04]  /*ae00*/  ISETP.NE.AND P0, PT, R12, 0x2, PT ;  /* 0x000000020c00780c */ /* 0x000fc80003f05270 */
[----:B------:R-:W-:Y:S02]  /*ae10*/  SEL R13, RZ, 0x1, P0 ;  /* 0x00000001ff0d7807 */ /* 0x000fe40000000000 */
[----:B------:R-:W-:Y:S02]  /*ae20*/  SEL R12, R12, RZ, P0 ;  /* 0x000000ff0c0c7207 */ /* 0x000fe40000000000 */
[----:B------:R-:W-:Y:S01]  /*ae30*/  LOP3.LUT R13, R24, R13, RZ, 0x3c, !PT ;  /* 0x0000000d180d7212 */ /* 0x000fe200078e3cff */
[----:B------:R-:W-:Y:S06]  /*ae40*/  @!P6 BRA `(.L_x_194) ;  /* 0x00000004004ce947 */ /* 0x000fec0003800000 */
        /* <DEDUP_REMOVED lines=10> */
[----:B--2---:R-:W0:Y:S02]  /*aef0*/  @P0 LDC.64 R4, c[0x0][0x420] ;  /* 0x00010800ff040b82 */ /* 0x004e240000000a00 */
        /* <DEDUP_REMOVED lines=9> */
[----:B------:R-:W-:Y:S02]  /*af90*/  IMAD R9, R15, R4, R9 ;  /* 0x000000040f097224 */ /* 0x000fe400078e0209 */
[----:B------:R0:W5:Y:S05]  /*afa0*/  LDG.E R4, desc[UR46][R2.64] ;  /* 0x0000002e02047981 */ /* 0x00016a000c1e1900 */
.L_x_195:
[----:B0-----:R-:W-:Y:S01]  /*afb0*/  IMAD R3, R12, 0x8, R26 ;  /* 0x000000080c037824 */ /* 0x001fe200078e021a */
[----:B------:R-:W-:-:S04]  /*afc0*/  SHF.L.U32 R2, R13, 0x1f, RZ ;  /* 0x0000001f0d027819 */ /* 0x000fc800000006ff */
[----:B------:R-:W0:Y:S02]  /*afd0*/  SYNCS.PHASECHK.TRANS64.TRYWAIT P0, [R3+URZ+0x30840], R2 ;  /* 0x03084002030075a7 */ /* 0x000e24000800017f */
[----:B0-----:R-:W-:Y:S05]  /*afe0*/  @!P0 BRA `(.L_x_196) ;  /* 0x0000002400048947 */ /* 0x001fea0003800000 */
.L_x_257:
[----:B--2---:R-:W2:Y:S02]  /*aff0*/  S2R R5, SR_TID.X ;  /* 0x0000000000057919 */ /* 0x004ea40000002100 */
[----:B--2---:R-:W-:-:S04]  /*b000*/  LOP3.LUT R5, R5, 0x7f, RZ, 0xc0, !PT ;  /* 0x0000007f05057812 */ /* 0x004fc800078ec0ff */
[----:B------:R-:W-:-:S13]  /*b010*/  ISETP.NE.AND P1, PT, R5, RZ, PT ;  /* 0x000000ff0500720c */ /* 0x000fda0003f25270 */
[----:B------:R-:W-:Y:S05]  /*b020*/  @P1 BRA `(.L_x_197) ;  /* 0x0000000000141947 */ /* 0x000fea0003800000 */
[----:B------:R-:W-:Y:S01]  /*b030*/  ISETP.NE.AND P0, PT, R27, RZ, PT ;  /* 0x000000ff1b00720c */ /* 0x000fe20003f05270 */
[----:B0-----:R-:W-:-:S04]  /*b040*/  IMAD.MOV.U32 R2, RZ, RZ, 0x6000 ;  /* 0x00006000ff027424 */ /* 0x001fc800078e00ff */
[----:B------:R2:W-:Y:S08]  /*b050*/  SYNCS.ARRIVE.TRANS64 RZ, [R3+URZ+0x30830], R2 ;  /* 0x0308300203ff79a7 */ /* 0x0005f0000800003f */
[----:B------:R-:W-:Y:S05]  /*b060*/  @!P0 BRA `(.L_x_197) ;  /* 0x0000000000048947 */ /* 0x000fea0003800000 */
[----:B------:R-:W-:Y:S01]  /*b070*/  BPT.TRAP 0x1 ;  /* 0x000000040000795c */ /* 0x000fe20000300000 */
.L_x_197:
[----:B0-2---:R-:W-:Y:S01]  /*b080*/  IMAD R2, R12, 0x6000, R26 ;  /* 0x000060000c027824 */ /* 0x005fe200078e021a */
        /* <DEDUP_REMOVED lines=8> */
[----:B------:R-:W-:Y:S01]  /*b110*/  R2UR UR12, R0 ;  /* 0x00000000000c72ca */ /* 0x000fe200000e0000 */
[----:B------:R-:W-:Y:S01]  /*b120*/  UMOV UR5, 0x14f00000 ;  /* 0x14f0000000057882 */ /* 0x000fe20000000000 */
[----:B-----5:R-:W-:Y:S01]  /*b130*/  R2UR UR13, R4 ;  /* 0x00000000040d72ca */ /* 0x020fe200000e0000 */
[----:B------:R-:W-:Y:S01]  /*b140*/  UMOV UR10, URZ ;  /* 0x0000003f000a7c82 */ /* 0x000fe20008000000 */
[----:B------:R-:W-:Y:S01]  /*b150*/  SHF.L.U32 R5, R24, 0x1f, RZ ;  /* 0x0000001f18057819 */ /* 0x000fe200000006ff */
[----:B------:R-:W-:-:S04]  /*b160*/  UIADD3 UR9, UR9, 0x30830, URZ ;  /* 0x0003083009097890 */ /* 0x000fc8000fffe03f */
[----:B------:R-:W-:Y:S02]  /*b170*/  UIMAD UR11, UR11, 0xc0, UR4 ;  /* 0x000000c00b0b78a4 */ /* 0x000fe4000f8e0204 */
[----:B------:R-:W-:Y:S01]  /*b180*/  UIADD3 UR8, UR8, 0x12400, URZ ;  /* 0x0001240008087890 */ /* 0x000fe2000fffe03f */
[----:B------:R-:W-:-:S08]  /*b190*/  UMOV UR4, 0x0 ;  /* 0x0000000000047882 */ /* 0x000fd00000000000 */
[----:B------:R0:W-:Y:S01]  /*b1a0*/  UTMALDG.4D [UR8], [UR6], desc[UR4] ;  /* 0x00000408060075b4 */ /* 0x0001e20008019000 */
[----:B------:R-:W2:Y:S02]  /*b1b0*/  SYNCS.PHASECHK.TRANS64.TRYWAIT P0, [R2+URZ+0x60], R5 ;  /* 0x00006005020075a7 */ /* 0x000ea4000800017f */
[----:B0-2---:R-:W-:Y:S05]  /*b1c0*/  @!P0 BRA `(.L_x_198) ;  /* 0x0000002000a08947 */ /* 0x005fea0003800000 */
.L_x_258:
[----:B------:R-:W-:Y:S05]  /*b1d0*/  @P1 BRA `(.L_x_199) ;  /* 0x0000000000181947 */ /* 0x000fea0003800000 */
[----:B------:R-:W-:Y:S01]  /*b1e0*/  ISETP.NE.AND P0, PT, R27, RZ, PT ;  /* 0x000000ff1b00720c */ /* 0x000fe20003f05270 */
[----:B0-----:R-:W-:Y:S02]  /*b1f0*/  IMAD R2, R22, 0x8, R26 ;  /* 0x0000000816027824 */ /* 0x001fe400078e021a */
[----:B------:R-:W-:-:S04]  /*b200*/  IMAD.MOV.U32 R3, RZ, RZ, 0x6000 ;  /* 0x00006000ff037424 */ /* 0x000fc800078e00ff */
[----:B------:R2:W-:Y:S06]  /*b210*/  SYNCS.ARRIVE.TRANS64 RZ, [R2+URZ+0x30850], R3 ;  /* 0x0308500302ff79a7 */ /* 0x0005ec000800003f */
[----:B------:R-:W-:Y:S05]  /*b220*/  @!P0 BRA `(.L_x_199) ;  /* 0x0000000000048947 */ /* 0x000fea0003800000 */
[----:B------:R-:W-:Y:S01]  /*b230*/  BPT.TRAP 0x1 ;  /* 0x000000040000795c */ /* 0x000fe20000300000 */
.L_x_199:
[C-C-:B0-2---:R-:W-:Y:S01]  /*b240*/  IMAD R2, R22.reuse, 0x8, R26.reuse ;  /* 0x0000000816027824 */ /* 0x145fe200078e021a */
[----:B------:R-:W-:Y:S01]  /*b250*/  R2UR UR11, R25 ;  /* 0x00000000190b72ca */ /* 0x000fe200000e0000 */
        /* <DEDUP_REMOVED lines=9> */
[----:B------:R-:W-:Y:S01]  /*b2f0*/  R2UR UR12, R0 ;  /* 0x00000000000c72ca */ /* 0x000fe200000e0000 */
[----:B------:R-:W-:-:S02]  /*b300*/  IMAD.MOV.U32 R7, RZ, RZ, R4 ;  /* 0x000000ffff077224 */ /* 0x000fc400078e0004 */
[----:B------:R-:W-:Y:S02]  /*b310*/  IMAD.MOV.U32 R25, RZ, RZ, R9 ;  /* 0x000000ffff197224 */ /* 0x000fe400078e0009 */
[----:B------:R-:W-:Y:S02]  /*b320*/  UIMAD UR11, UR11, 0xc0, UR4 ;  /* 0x000000c00b0b78a4 */ /* 0x000fe4000f8e0204 */
[----:B------:R-:W-:Y:S02]  /*b330*/  UIADD3 UR9, UR9, 0x30850, URZ ;  /* 0x0003085009097890 */ /* 0x000fe4000fffe03f */
[----:B------:R-:W-:Y:S01]  /*b340*/  UIADD3 UR8, UR8, 0x400, URZ ;  /* 0x0000040008087890 */ /* 0x000fe2000fffe03f */
[----:B------:R-:W-:-:S08]  /*b350*/  UMOV UR4, 0x0 ;  /* 0x0000000000047882 */ /* 0x000fd00000000000 */
[----:B------:R0:W-:Y:S02]  /*b360*/  UTMALDG.4D [UR8], [UR6], desc[UR4] ;  /* 0x00000408060075b4 */ /* 0x0001e40008019000 */
[----:B0-----:R-:W-:Y:S01]  /*b370*/  NOP ;  /* 0x0000000000007918 */ /* 0x001fe20000000000 */
.L_x_194:
[----:B------:R-:W-:Y:S05]  /*b380*/  BSYNC B2 ;  /* 0x0000000000027941 */ /* 0x000fea0003800000 */
.L_x_193:
[----:B------:R-:W-:Y:S02]  /*b390*/  VIADD R9, R29, 0xfffffffd ;  /* 0xfffffffd1d097836 */ /* 0x000fe40000000000 */
[----:B------:R-:W-:Y:S02]  /*b3a0*/  IMAD.MOV.U32 R22, RZ, RZ, R12 ;  /* 0x000000ffff167224 */ /* 0x000fe400078e000c */
[----:B------:R-:W-:-:S07]  /*b3b0*/  IMAD.MOV.U32 R24, RZ, RZ, R13 ;  /* 0x000000ffff187224 */ /* 0x000fce00078e000d */
.L_x_192:
[----:B------:R-:W-:Y:S05]  /*b3c0*/  BSYNC B1 ;  /* 0x0000000000017941 */ /* 0x000fea0003800000 */
.L_x_191:
[----:B------:R-:W-:-:S05]  /*b3d0*/  IMAD.MOV R11, RZ, RZ, -R11 ;  /* 0x000000ffff0b7224 */ /* 0x000fca00078e0a0b */
[----:B------:R-:W-:-:S13]  /*b3e0*/  ISETP.NE.AND P0, PT, R10, R11, PT ;  /* 0x0000000b0a00720c */ /* 0x000fda0003f05270 */
[----:B------:R-:W-:Y:S05]  /*b3f0*/  @!P0 BRA `(.L_x_190) ;  /* 0x0000000800ec8947 */ /* 0x000fea0003800000 */
[----:B------:R-:W-:-:S07]  /*b400*/  IMAD.MOV.U32 R4, RZ, RZ, R7 ;  /* 0x000000ffff047224 */ /* 0x000fce00078e0007 */
.L_x_214:
[----:B------:R-:W-:Y:S01]  /*b410*/  VIADD R10, R22, 0x1 ;  /* 0x00000001160a7836 */ /* 0x000fe20000000000 */
[----:B------:R-:W-:Y:S05]  /*b420*/  YIELD ;  /* 0x0000000000007946 */ /* 0x000fea0003800000 */
[----:B------:R-:W-:Y:S01]  /*b430*/  ISETP.NE.AND P0, PT, R10, 0x2, PT ;  /* 0x000000020a00780c */ /* 0x000fe20003f05270 */
[----:B------:R-:W-:Y:S03]  /*b440*/  BSSY B1, `(.L_x_200) ;  /* 0x0000057000017945 */ /* 0x000fe60003800000 */
[----:B------:R-:W-:-:S02]  /*b450*/  SEL R11, RZ, 0x1, P0 ;  /* 0x00000001ff0b7807 */ /* 0x000fc40000000000 */
[----:B------:R-:W-:Y:S02]  /*b460*/  SEL R10, R10, RZ, P0 ;  /* 0x000000ff0a0a7207 */ /* 0x000fe40000000000 */
[----:B------:R-:W-:Y:S01]  /*b470*/  LOP3.LUT R11, R24, R11, RZ, 0x3c, !PT ;  /* 0x0000000b180b7212 */ /* 0x000fe200078e3cff */
[----:B------:R-:W-:Y:S06]  /*b480*/  @!P6 BRA `(.L_x_201) ;  /* 0x000000040048e947 */ /* 0x000fec0003800000 */
[----:B------:R-:W-:Y:S01]  /*b490*/  ULDC.64 UR4, c[0x0][0x3f8] ;  /* 0x0000fe0000047ab9 */ /* 0x000fe20000000a00 */
[----:B0-----:R-:W-:Y:S01]  /*b4a0*/  IMAD.MOV.U32 R12, RZ, RZ, R9 ;  /* 0x000000ffff0c7224 */ /* 0x001fe200078e0009 */
[----:B------:R-:W-:-:S04]  /*b4b0*/  ISETP.NE.U32.AND P0, PT, RZ, UR4, PT ;  /* 0x00000004ff007c0c */ /* 0x000fc8000bf05070 */
[----:B------:R-:W-:-:S13]  /*b4c0*/  ISETP.NE.AND.EX P0, PT, RZ, UR5, PT, P0 ;  /* 0x00000005ff007c0c */ /* 0x000fda000bf05300 */
[----:B------:R-:W-:Y:S05]  /*b4d0*/  @!P0 BRA `(.L_x_202) ;  /* 0x0000000000488947 */ /* 0x000fea0003800000 */
[----:B------:R-:W0:Y:S01]  /*b4e0*/  LDC R12, c[0x0][0x41c] ;  /* 0x00010700ff0c7b82 */ /* 0x000e220000000800 */
[----:B------:R-:W-:Y:S01]  /*b4f0*/  IMAD.MOV.U32 R13, RZ, RZ, R9 ;  /* 0x000000ffff0d7224 */ /* 0x000fe200078e0009 */
[----:B------:R-:W-:Y:S02]  /*b500*/  ULDC.64 UR6, c[0x0][0x408] ;  /* 0x0001020000067ab9 */ /* 0x000fe40000000a00 */
[----:B--2---:R-:W-:-:S04]  /*b510*/  IMAD R5, R8, UR6, RZ ;  /* 0x0000000608057c24 */ /* 0x004fc8000f8e02ff */
        /* <DEDUP_REMOVED lines=9> */
[----:B------:R-:W-:-:S04]  /*b5b0*/  LEA R4, P0, R2, UR4, 0x2 ;  /* 0x0000000402047c11 */ /* 0x000fc8000f8010ff */
[----:B------:R-:W-:-:S05]  /*b5c0*/  LEA.HI.X R5, R2, UR5, R3, 0x2, P0 ;  /* 0x0000000502057c11 */ /* 0x000fca00080f1403 */
[----:B------:R0:W5:Y:S01]  /*b5d0*/  LDG.E R4, desc[UR46][R4.64] ;  /* 0x0000002e04047981 */ /* 0x000162000c1e1900 */
[----:B------:R-:W-:-:S04]  /*b5e0*/  IMAD.MOV R2, RZ, RZ, -R13 ;  /* 0x000000ffff027224 */ /* 0x000fc800078e0a0d */
[----:B------:R-:W-:-:S07]  /*b5f0*/  IMAD R12, R12, R2, R9 ;  /* 0x000000020c0c7224 */ /* 0x000fce00078e0209 */
.L_x_202:
[----:B------:R-:W-:Y:S01]  /*b600*/  IMAD R3, R10, 0x8, R26 ;  /* 0x000000080a037824 */ /* 0x000fe200078e021a */
[----:B------:R-:W-:-:S04]  /*b610*/  SHF.L.U32 R2, R11, 0x1f, RZ ;  /* 0x0000001f0b027819 */ /* 0x000fc800000006ff */
[----:B------:R-:W3:Y:S02]  /*b620*/  SYNCS.PHASECHK.TRANS64.TRYWAIT P0, [R3+URZ+0x30840], R2 ;  /* 0x03084002030075a7 */ /* 0x000ee4000800017f */
[----:B---3--:R-:W-:Y:S05]  /*b630*/  @!P0 BRA `(.L_x_203) ;  /* 0x0000001c00988947 */ /* 0x008fea0003800000 */
.L_x_259:
[----:B0-2---:R-:W0:Y:S02]  /*b640*/  S2R R5, SR_TID.X ;  /* 0x0000000000057919 */ /* 0x005e240000002100 */
[----:B0-----:R-:W-:-:S04]  /*b650*/  LOP3.LUT R5, R5, 0x7f, RZ, 0xc0, !PT ;  /* 0x0000007f05057812 */ /* 0x001fc800078ec0ff */
[----:B------:R-:W-:-:S13]  /*b660*/  ISETP.NE.AND P0, PT, R5, RZ, PT ;  /* 0x000000ff0500720c */ /* 0x000fda0003f05270 */
[----:B------:R-:W-:Y:S05]  /*b670*/  @P0 BRA `(.L_x_204) ;  /* 0x0000000000140947 */ /* 0x000fea0003800000 */
[----:B------:R-:W-:Y:S01]  /*b680*/  ISETP.NE.AND P1, PT, R27, RZ, PT ;  /* 0x000000ff1b00720c */ /* 0x000fe20003f25270 */
[----:B---3--:R-:W-:-:S04]  /*b690*/  IMAD.MOV.U32 R2, RZ, RZ, 0x6000 ;  /* 0x00006000ff027424 */ /* 0x008fc800078e00ff */
[----:B------:R0:W-:Y:S08]  /*b6a0*/  SYNCS.ARRIVE.TRANS64 RZ, [R3+URZ+0x30830], R2 ;  /* 0x0308300203ff79a7 */ /* 0x0001f0000800003f */
[----:B------:R-:W-:Y:S05]  /*b6b0*/  @!P1 BRA `(.L_x_204) ;  /* 0x0000000000049947 */ /* 0x000fea0003800000 */
[----:B------:R-:W-:Y:S01]  /*b6c0*/  BPT.TRAP 0x1 ;  /* 0x000000040000795c */ /* 0x000fe20000300000 */
.L_x_204:
[----:B0--3--:R-:W-:Y:S01]  /*b6d0*/  IMAD R2, R10, 0x6000, R26 ;  /* 0x000060000a027824 */ /* 0x009fe200078e021a */
        /* <DEDUP_REMOVED lines=20> */
.L_x_260:
[----:B------:R-:W-:Y:S05]  /*b820*/  @P0 BRA `(.L_x_206) ;  /* 0x0000000000140947 */ /* 0x000fea0003800000 */
[----:B------:R-:W-:Y:S01]  /*b830*/  ISETP.NE.AND P1, PT, R27, RZ, PT ;  /* 0x000000ff1b00720c */ /* 0x000fe20003f25270 */
[----:B------:R-:W-:-:S04]  /*b840*/  IMAD.MOV.U32 R2, RZ, RZ, 0x6000 ;  /* 0x00006000ff027424 */ /* 0x000fc800078e00ff */
[----:B------:R2:W-:Y:S08]  /*b850*/  SYNCS.ARRIVE.TRANS64 RZ, [R3+URZ+0x50], R2 ;  /* 0x0000500203ff79a7 */ /* 0x0005f0000800003f */
[----:B------:R-:W-:Y:S05]  /*b860*/  @!P1 BRA `(.L_x_206) ;  /* 0x0000000000049947 */ /* 0x000fea0003800000 */
[----:B------:R-:W-:Y:S01]  /*b870*/  BPT.TRAP 0x1 ;  /* 0x000000040000795c */ /* 0x000fe20000300000 */
.L_x_206:
        /* <DEDUP_REMOVED lines=10> */
[----:B------:R-:W-:Y:S01]  /*b920*/  IMAD.MOV.U32 R25, RZ, RZ, R12 ;  /* 0x000000ffff197224 */ /* 0x000fe200078e000c */
[----:B------:R-:W-:Y:S01]  /*b930*/  R2UR UR12, R0 ;  /* 0x00000000000c72ca */ /* 0x000fe200000e0000 */
[----:B------:R-:W-:-:S04]  /*b940*/  IMAD.MOV.U32 R7, RZ, RZ, R4 ;  /* 0x000000ffff077224 */ /* 0x000fc800078e0004 */
[----:B------:R-:W-:Y:S02]  /*b950*/  UIADD3 UR9, UR9, 0x50, URZ ;  /* 0x0000005009097890 */ /* 0x000fe4000fffe03f */
[----:B------:R-:W-:Y:S02]  /*b960*/  UIADD3 UR8, UR8, 0x400, URZ ;  /* 0x0000040008087890 */ /* 0x000fe4000fffe03f */
[----:B------:R-:W-:-:S03]  /*b970*/  UIMAD UR11, UR11, 0xc0, UR4 ;  /* 0x000000c00b0b78a4 */ /* 0x000fc6000f8e0204 */
[----:B------:R-:W-:-:S06]  /*b980*/  UMOV UR4, 0x0 ;  /* 0x0000000000047882 */ /* 0x000fcc0000000000 */
[----:B------:R3:W-:Y:S02]  /*b990*/  UTMALDG.4D [UR8], [UR6], desc[UR4] ;  /* 0x00000408060075b4 */ /* 0x0007e40008019000 */
[----:B---3--:R-:W-:Y:S01]  /*b9a0*/  NOP ;  /* 0x0000000000007918 */ /* 0x008fe20000000000 */
.L_x_201:
[----:B------:R-:W-:Y:S05]  /*b9b0*/  BSYNC B1 ;  /* 0x0000000000017941 */ /* 0x000fea0003800000 */
.L_x_200:
[----:B------:R-:W-:Y:S01]  /*b9c0*/  VIADD R22, R10, 0x1 ;  /* 0x000000010a167836 */ /* 0x000fe20000000000 */
[----:B------:R-:W-:Y:S04]  /*b9d0*/  BSSY B1, `(.L_x_207) ;  /* 0x0000059000017945 */ /* 0x000fe80003800000 */
[----:B------:R-:W-:-:S04]  /*b9e0*/  ISETP.NE.AND P0, PT, R22, 0x2, PT ;  /* 0x000000021600780c */ /* 0x000fc80003f05270 */
[----:B0-----:R-:W-:Y:S02]  /*b9f0*/  SEL R24, RZ, 0x1, P0 ;  /* 0x00000001ff187807 */ /* 0x001fe40000000000 */
[----:B------:R-:W-:Y:S02]  /*ba00*/  SEL R22, R22, RZ, P0 ;  /* 0x000000ff16167207 */ /* 0x000fe40000000000 */
[----:B------:R-:W-:Y:S01]  /*ba10*/  LOP3.LUT R24, R11, R24, RZ, 0x3c, !PT ;  /* 0x000000180b187212 */ /* 0x000fe200078e3cff */
[----:B------:R-:W-:Y:S06]  /*ba20*/  @!P6 BRA `(.L_x_208) ;  /* 0x00000004004ce947 */ /* 0x000fec0003800000 */
[----:B------:R-:W-:Y:S01]  /*ba30*/  ULDC.64 UR4, c[0x0][0x3f8] ;  /* 0x0000fe0000047ab9 */ /* 0x000fe20000000a00 */
[----:B------:R-:W-:Y:S01]  /*ba40*/  VIADD R13, R9, 0xffffffff ;  /* 0xffffffff090d7836 */ /* 0x000fe20000000000 */
        /* <DEDUP_REMOVED lines=21> */
.L_x_209:
[----:B--2---:R-:W-:Y:S01]  /*bba0*/  IMAD R2, R22, 0x8, R26 ;  /* 0x0000000816027824 */ /* 0x004fe200078e021a */
[----:B------:R-:W-:-:S04]  /*bbb0*/  SHF.L.U32 R3, R24, 0x1f, RZ ;  /* 0x0000001f18037819 */ /* 0x000fc800000006ff */
[----:B------:R-:W2:Y:S02]  /*bbc0*/  SYNCS.PHASECHK.TRANS64.TRYWAIT P0, [R2+URZ+0x30840], R3 ;  /* 0x03084003020075a7 */ /* 0x000ea4000800017f */
[----:B--2---:R-:W-:Y:S05]  /*bbd0*/  @!P0 BRA `(.L_x_210) ;  /* 0x0000001800588947 */ /* 0x004fea0003800000 */
.L_x_261:
[----:B0-----:R-:W0:Y:S02]  /*bbe0*/  S2R R5, SR_TID.X ;  /* 0x0000000000057919 */ /* 0x001e240000002100 */
[----:B0-----:R-:W-:-:S04]  /*bbf0*/  LOP3.LUT R5, R5, 0x7f, RZ, 0xc0, !PT ;  /* 0x0000007f05057812 */ /* 0x001fc800078ec0ff */
[----:B------:R-:W-:-:S13]  /*bc00*/  ISETP.NE.AND P0, PT, R5, RZ, PT ;  /* 0x000000ff0500720c */ /* 0x000fda0003f05270 */
[----:B------:R-:W-:Y:S05]  /*bc10*/  @P0 BRA `(.L_x_211) ;  /* 0x0000000000140947 */ /* 0x000fea0003800000 */
[----:B------:R-:W-:Y:S01]  /*bc20*/  ISETP.NE.AND P1, PT, R27, RZ, PT ;  /* 0x000000ff1b00720c */ /* 0x000fe20003f25270 */
[----:B--2---:R-:W-:-:S04]  /*bc30*/  IMAD.MOV.U32 R3, RZ, RZ, 0x6000 ;  /* 0x00006000ff037424 */ /* 0x004fc800078e00ff */
[----:B------:R0:W-:Y:S08]  /*bc40*/  SYNCS.ARRIVE.TRANS64 RZ, [R2+URZ+0x30830], R3 ;  /* 0x0308300302ff79a7 */ /* 0x0001f0000800003f */
[----:B------:R-:W-:Y:S05]  /*bc50*/  @!P1 BRA `(.L_x_211) ;  /* 0x0000000000049947 */ /* 0x000fea0003800000 */
[----:B------:R-:W-:Y:S01]  /*bc60*/  BPT.TRAP 0x1 ;  /* 0x000000040000795c */ /* 0x000fe20000300000 */
.L_x_211:
[----:B0-2---:R-:W-:Y:S01]  /*bc70*/  IMAD R2, R22, 0x6000, R26 ;  /* 0x0000600016027824 */ /* 0x005fe200078e021a */
[----:B------:R-:W-:Y:S01]  /*bc80*/  R2UR UR11, R13 ;  /* 0x000000000d0b72ca */ /* 0x000fe200000e0000 */
[----:B------:R-:W-:Y:S01]  /*bc90*/  VIADD R3, R26, 0x30800 ;  /* 0x000308001a037836 */ /* 0x000fe20000000000 */
[----:B------:R-:W-:Y:S01]  /*bca0*/  R2UR UR4, R23 ;  /* 0x00000000170472ca */ /* 0x000fe200000e0000 */
[----:B------:R-:W-:Y:S01]  /*bcb0*/  UIADD3 UR6, UP0, UR38, 0x370, URZ ;  /* 0x0000037026067890 */ /* 0x000fe2000ff1e03f */
[----:B------:R-:W-:Y:S01]  /*bcc0*/  R2UR UR8, R2 ;  /* 0x00000000020872ca */ /* 0x000fe200000e0000 */
[--C-:B------:R-:W-:Y:S01]  /*bcd0*/  IMAD R2, R22, 0x8, R3.reuse ;  /* 0x0000000816027824 */ /* 0x100fe200078e0203 */
[----:B------:R-:W-:Y:S01]  /*bce0*/  R2UR UR12, R0 ;  /* 0x00000000000c72ca */ /* 0x000fe200000e0000 */
[----:B------:R-:W-:Y:S01]  /*bcf0*/  UIADD3.X UR7, URZ, UR39, URZ, UP0, !UPT ;  /* 0x000000273f077290 */ /* 0x000fe200087fe43f */
[----:B-----5:R-:W-:Y:S01]  /*bd00*/  R2UR UR13, R4 ;  /* 0x00000000040d72ca */ /* 0x020fe200000e0000 */
[----:B------:R-:W-:Y:S01]  /*bd10*/  UMOV UR5, 0x14f00000 ;  /* 0x14f0000000057882 */ /* 0x000fe20000000000 */
[----:B------:R-:W-:Y:S01]  /*bd20*/  R2UR UR9, R2 ;  /* 0x00000000020972ca */ /* 0x000fe200000e0000 */
[----:B------:R-:W-:Y:S01]  /*bd30*/  IMAD R2, R10, 0x8, R3 ;  /* 0x000000080a027824 */ /* 0x000fe200078e0203 */
[----:B------:R-:W-:Y:S01]  /*bd40*/  SHF.L.U32 R11, R11, 0x1f, RZ ;  /* 0x0000001f0b0b7819 */ /* 0x000fe200000006ff */
[----:B------:R-:W-:-:S02]  /*bd50*/  UMOV UR10, URZ ;  /* 0x0000003f000a7c82 */ /* 0x000fc40008000000 */
[----:B------:R-:W-:Y:S02]  /*bd60*/  UIMAD UR11, UR11, 0xc0, UR4 ;  /* 0x000000c00b0b78a4 */ /* 0x000fe4000f8e0204 */
[----:B------:R-:W-:Y:S01]  /*bd70*/  UIADD3 UR8, UR8, 0x12400, URZ ;  /* 0x0001240008087890 */ /* 0x000fe2000fffe03f */
[----:B------:R-:W-:-:S05]  /*bd80*/  UMOV UR4, 0x0 ;  /* 0x0000000000047882 */ /* 0x000fca0000000000 */
[----:B------:R-:W-:-:S09]  /*bd90*/  UIADD3 UR9, UR9, 0x30, URZ ;  /* 0x0000003009097890 */ /* 0x000fd2000fffe03f */
[----:B------:R0:W-:Y:S01]  /*bda0*/  UTMALDG.4D [UR8], [UR6], desc[UR4] ;  /* 0x00000408060075b4 */ /* 0x0001e20008019000 */
[----:B------:R-:W2:Y:S02]  /*bdb0*/  SYNCS.PHASECHK.TRANS64.TRYWAIT P1, [R2+URZ+0x60], R11 ;  /* 0x0000600b020075a7 */ /* 0x000ea4000802017f */
[----:B0-2---:R-:W-:Y:S05]  /*bdc0*/  @!P1 BRA `(.L_x_212) ;  /* 0x0000001400f09947 */ /* 0x005fea0003800000 */
.L_x_262:
[----:B------:R-:W-:Y:S05]  /*bdd0*/  @P0 BRA `(.L_x_213) ;  /* 0x0000000000140947 */ /* 0x000fea0003800000 */
[----:B------:R-:W-:Y:S01]  /*bde0*/  ISETP.NE.AND P1, PT, R27, RZ, PT ;  /* 0x000000ff1b00720c */ /* 0x000fe20003f25270 */
[----:B------:R-:W-:-:S04]  /*bdf0*/  IMAD.MOV.U32 R3, RZ, RZ, 0x6000 ;  /* 0x00006000ff037424 */ /* 0x000fc800078e00ff */
[----:B------:R2:W-:Y:S08]  /*be00*/  SYNCS.ARRIVE.TRANS64 RZ, [R2+URZ+0x50], R3 ;  /* 0x0000500302ff79a7 */ /* 0x0005f0000800003f */
[----:B------:R-:W-:Y:S05]  /*be10*/  @!P1 BRA `(.L_x_213) ;  /* 0x0000000000049947 */ /* 0x000fea0003800000 */
[----:B------:R-:W-:Y:S01]  /*be20*/  BPT.TRAP 0x1 ;  /* 0x000000040000795c */ /* 0x000fe20000300000 */
.L_x_213:
        /* <DEDUP_REMOVED lines=19> */
.L_x_208:
[----:B------:R-:W-:Y:S05]  /*bf60*/  BSYNC B1 ;  /* 0x0000000000017941 */ /* 0x000fea0003800000 */
.L_x_207:
[C---:B------:R-:W-:Y:S01]  /*bf70*/  ISETP.GT.AND P0, PT, R9.reuse, 0x1, PT ;  /* 0x000000010900780c */ /* 0x040fe20003f04270 */
[----:B0-2---:R-:W-:-:S04]  /*bf80*/  VIADD R2, R9, 0xfffffffe ;  /* 0xfffffffe09027836 */ /* 0x005fc80000000000 */
[----:B------:R-:W-:-:S08]  /*bf90*/  IMAD.MOV.U32 R9, RZ, RZ, R2 ;  /* 0x000000ffff097224 */ /* 0x000fd000078e0002 */
[----:B------:R-:W-:Y:S05]  /*bfa0*/  @P0 BRA `(.L_x_214) ;  /* 0xfffffff400180947 */ /* 0x000fea000383ffff */
.L_x_190:
[----:B------:R-:W-:Y:S05]  /*bfb0*/  BSYNC B0 ;  /* 0x0000000000007941 */ /* 0x000fea0003800000 */
.L_x_189:
[----:B------:R-:W-:Y:S01]  /*bfc0*/  ISETP.NE.AND P0, PT, R27, RZ, PT ;  /* 0x000000ff1b00720c */ /* 0x000fe20003f05270 */
[----:B------:R-:W-:-:S12]  /*bfd0*/  BSSY B0, `(.L_x_215) ;  /* 0x000000e000007945 */ /* 0x000fd80003800000 */
[----:B------:R-:W-:Y:S05]  /*bfe0*/  @P0 BRA `(.L_x_216) ;  /* 0x0000000000300947 */ /* 0x000fea0003800000 */
[----:B------:R-:W3:Y:S01]  /*bff0*/  S2R R9, SR_LANEID ;  /* 0x0000000000097919 */ /* 0x000ee20000000000 */
[----:B------:R-:W-:Y:S01]  /*c000*/  VOTEU.ANY UR4, UPT, PT ;  /* 0x0000000000047886 */ /* 0x000fe200038e0100 */
[----:B------:R-:W4:Y:S01]  /*c010*/  LDC.64 R2, c[0x0][0xc38] ;  /* 0x00030e00ff027b82 */ /* 0x000f220000000a00 */
[----:B------:R-:W3:Y:S08]  /*c020*/  FLO.U32 R4, UR4 ;  /* 0x0000000400047d00 */ /* 0x000ef000080e0000 */
[----:B--2---:R-:W4:Y:S01]  /*c030*/  POPC R5, UR4 ;  /* 0x0000000400057d09 */ /* 0x004f220008000000 */
[----:B---3--:R-:W-:-:S13]  /*c040*/  ISETP.EQ.U32.AND P0, PT, R4, R9, PT ;  /* 0x000000090400720c */ /* 0x008fda0003f02070 */
[----:B----4-:R-:W2:Y:S01]  /*c050*/  @P0 ATOMG.E.ADD.STRONG.GPU PT, R3, desc[UR46][R2.64], R5 ;  /* 0x00000005020309a8 */ /* 0x010ea200081ee1ee */
[----:B------:R-:W3:Y:S02]  /*c060*/  S2R R6, SR_LTMASK ;  /* 0x0000000000067919 */ /* 0x000ee40000003900 */
[----:B---3--:R-:W-:-:S04]  /*c070*/  LOP3.LUT R6, R6, UR4, RZ, 0xc0, !PT ;  /* 0x0000000406067c12 */ /* 0x008fc8000f8ec0ff */
[----:B------:R-:W3:Y:S01]  /*c080*/  POPC R9, R6 ;  /* 0x0000000600097309 */ /* 0x000ee20000000000 */
[----:B--2---:R-:W3:Y:S02]  /*c090*/  SHFL.IDX PT, R4, R3, R4, 0x1f ;  /* 0x00001f0403047589 */ /* 0x004ee400000e0000 */
[----:B---3--:R-:W-:-:S07]  /*c0a0*/  IADD3 R16, R4, UR37, R9 ;  /* 0x0000002504107c10 */ /* 0x008fce000fffe009 */
.L_x_216:
[----:B------:R-:W-:Y:S05]  /*c0b0*/  BSYNC B0 ;  /* 0x0000000000007941 */ /* 0x000fea0003800000 */
.L_x_215:
[----:B------:R-:W-:Y:S04]  /*c0c0*/  BSSY B0, `(.L_x_217) ;  /* 0x0000020000007945 */ /* 0x000fe80003800000 */
[----:B------:R-:W-:Y:S05]  /*c0d0*/  @!P6 BRA `(.L_x_218) ;  /* 0x000000000078e947 */ /* 0x000fea0003800000 */
[----:B------:R-:W-:Y:S01]  /*c0e0*/  IMAD R3, R22, 0x8, R26 ;  /* 0x0000000816037824 */ /* 0x000fe200078e021a */
[----:B------:R-:W-:-:S04]  /*c0f0*/  SHF.L.U32 R2, R24, 0x1f, RZ ;  /* 0x0000001f18027819 */ /* 0x000fc800000006ff */
[----:B------:R-:W3:Y:S02]  /*c100*/  SYNCS.PHASECHK.TRANS64.TRYWAIT P0, [R3+URZ+0x30860], R2 ;  /* 0x03086002030075a7 */ /* 0x000ee4000800017f */
[----:B---3--:R-:W-:Y:S05]  /*c110*/  @!P0 BRA `(.L_x_219) ;  /* 0x0000001400308947 */ /* 0x008fea0003800000 */
.L_x_263:
[----:B------:R-:W4:Y:S02]  /*c120*/  S2R R4, SR_TID.X ;  /* 0x0000000000047919 */ /* 0x000f240000002100 */
[----:B----4-:R-:W-:-:S04]  /*c130*/  LOP3.LUT R4, R4, 0x7f, RZ, 0xc0, !PT ;  /* 0x0000007f04047812 */ /* 0x010fc800078ec0ff */
[----:B------:R-:W-:-:S13]  /*c140*/  ISETP.NE.AND P0, PT, R4, RZ, PT ;  /* 0x000000ff0400720c */ /* 0x000fda0003f05270 */
[----:B------:R-:W-:Y:S05]  /*c150*/  @P0 BRA `(.L_x_220) ;  /* 0x0000000000140947 */ /* 0x000fea0003800000 */
[----:B------:R-:W-:Y:S01]  /*c160*/  ISETP.NE.AND P1, PT, R27, RZ, PT ;  /* 0x000000ff1b00720c */ /* 0x000fe20003f25270 */
[----:B---3--:R-:W-:-:S04]  /*c170*/  IMAD.MOV.U32 R2, RZ, RZ, 0x6000 ;  /* 0x00006000ff027424 */ /* 0x008fc800078e00ff */
[----:B------:R4:W-:Y:S08]  /*c180*/  SYNCS.ARRIVE.TRANS64 RZ, [R3+URZ+0x30850], R2 ;  /* 0x0308500203ff79a7 */ /* 0x0009f0000800003f */
[----:B------:R-:W-:Y:S05]  /*c190*/  @!P1 BRA `(.L_x_220) ;  /* 0x0000000000049947 */ /* 0x000fea0003800000 */
[----:B------:R-:W-:Y:S01]  /*c1a0*/  BPT.TRAP 0x1 ;  /* 0x000000040000795c */ /* 0x000fe20000300000 */
.L_x_220:
[----:B--2---:R-:W-:Y:S01]  /*c1b0*/  IMAD R26, R22, 0x6000, R26 ;  /* 0x00006000161a7824 */ /* 0x004fe200078e021a */
        /* <DEDUP_REMOVED lines=9> */
[----:B------:R-:W-:-:S05]  /*c250*/  R2UR UR13, R7 ;  /* 0x00000000070d72ca */ /* 0x000fca00000e0000 */
[----:B------:R-:W-:Y:S02]  /*c260*/  UIMAD UR11, UR11, 0xc0, UR4 ;  /* 0x000000c00b0b78a4 */ /* 0x000fe4000f8e0204 */
[----:B------:R-:W-:Y:S02]  /*c270*/  UIADD3 UR9, UR9, 0x30850, URZ ;  /* 0x0003085009097890 */ /* 0x000fe4000fffe03f */
[----:B------:R-:W-:Y:S01]  /*c280*/  UIADD3 UR8, UR8, 0x400, URZ ;  /* 0x0000040008087890 */ /* 0x000fe2000fffe03f */
[----:B------:R-:W-:-:S08]  /*c290*/  UMOV UR4, 0x0 ;  /* 0x0000000000047882 */ /* 0x000fd00000000000 */
[----:B------:R2:W-:Y:S02]  /*c2a0*/  UTMALDG.4D [UR8], [UR6], desc[UR4] ;  /* 0x00000408060075b4 */ /* 0x0005e40008019000 */
[----:B--2---:R-:W-:Y:S01]  /*c2b0*/  NOP ;  /* 0x0000000000007918 */ /* 0x004fe20000000000 */
.L_x_218:
[----:B------:R-:W-:Y:S05]  /*c2c0*/  BSYNC B0 ;  /* 0x0000000000007941 */ /* 0x000fea0003800000 */
.L_x_217:
[----:B------:R-:W-:-:S05]  /*c2d0*/  VIADD R22, R22, 0x1 ;  /* 0x0000000116167836 */ /* 0x000fca0000000000 */
[----:B------:R-:W-:-:S04]  /*c2e0*/  ISETP.NE.AND P0, PT, R22, 0x2, PT ;  /* 0x000000021600780c */ /* 0x000fc80003f05270 */
[----:B---34-:R-:W-:Y:S02]  /*c2f0*/  SEL R3, RZ, 0x1, P0 ;  /* 0x00000001ff037807 */ /* 0x018fe40000000000 */
[----:B------:R-:W-:Y:S02]  /*c300*/  SEL R22, R22, RZ, P0 ;  /* 0x000000ff16167207 */ /* 0x000fe40000000000 */
[----:B------:R-:W-:-:S07]  /*c310*/  LOP3.LUT R24, R24, R3, RZ, 0x3c, !PT ;  /* 0x0000000318187212 */ /* 0x000fce00078e3cff */
.L_x_176:
[----:B------:R-:W-:Y:S05]  /*c320*/  BSYNC B6 ;  /* 0x0000000000067941 */ /* 0x000fea0003800000 */
.L_x_174:
[----:B------:R-:W-:-:S03]  /*c330*/  UMOV UR4, 0xffffffff ;  /* 0xffffffff00047882 */ /* 0x000fc60000000000 */
[----:B------:R-:W-:Y:S05]  /*c340*/  BRA.DIV UR4, `(.L_x_221) ;  /* 0x0000001204b87947 */ /* 0x000fea000b800000 */
[----:B--2---:R2:W3:Y:S04]  /*c350*/  SHFL.IDX PT, R5, R16, RZ, 0x1f ;  /* 0x00001fff10057589 */ /* 0x0044e800000e0000 */
[----:B------:R2:W4:Y:S02]  /*c360*/  SHFL.IDX PT, R0, R16, 0x1, 0x1f ;  /* 0x00201f0010007f89 */ /* 0x00052400000e0000 */
.L_x_267:
[----:B------:R-:W-:Y:S01]  /*c370*/  ULDC UR4, c[0x0][0xc14] ;  /* 0x0003050000047ab9 */ /* 0x000fe20000000800 */
[C---:B------:R-:W-:Y:S01]  /*c380*/  IMAD.IADD R7, R27.reuse, 0x1, R19 ;  /* 0x000000011b077824 */ /* 0x040fe200078e0213 */
[----:B------:R-:W-:Y:S01]  /*c390*/  ISETP.NE.AND P0, PT, R27, 0x1f, PT ;  /* 0x0000001f1b00780c */ /* 0x000fe20003f05270 */
[----:B------:R-:W-:Y:S01]  /*c3a0*/  IMAD.U32 R4, RZ, RZ, UR4 ;  /* 0x00000004ff047e24 */ /* 0x000fe2000f8e00ff */
[----:B------:R-:W-:Y:S01]  /*c3b0*/  BSSY B0, `(.L_x_222) ;  /* 0x0000007000007945 */ /* 0x000fe20003800000 */
[----:B------:R-:W-:-:S03]  /*c3c0*/  IMAD.MOV.U32 R2, RZ, RZ, RZ ;  /* 0x000000ffff027224 */ /* 0x000fc600078e00ff */
[----:B------:R-:W-:-:S13]  /*c3d0*/  ISETP.GE.OR P0, PT, R7, R4, !P0 ;  /* 0x000000040700720c */ /* 0x000fda0004706670 */
[----:B------:R-:W-:Y:S05]  /*c3e0*/  @P0 BRA `(.L_x_223) ;  /* 0x00000000000c0947 */ /* 0x000fea0003800000 */
[----:B------:R-:W0:Y:S02]  /*c3f0*/  LDC.64 R2, c[0x0][0xc58] ;  /* 0x00031600ff027b82 */ /* 0x000e240000000a00 */
[----:B0-----:R-:W-:-:S06]  /*c400*/  IMAD.WIDE R2, R7, 0x4, R2 ;  /* 0x0000000407027825 */ /* 0x001fcc00078e0202 */
[----:B------:R0:W5:Y:S02]  /*c410*/  LDG.E R2, desc[UR46][R2.64] ;  /* 0x0000002e02027981 */ /* 0x000164000c1e1900 */
.L_x_223:
[----:B------:R-:W-:Y:S05]  /*c420*/  BSYNC B0 ;  /* 0x0000000000007941 */ /* 0x000fea0003800000 */
.L_x_222:
[----:B------:R-:W-:-:S03]  /*c430*/  UMOV UR4, 0xffffffff ;  /* 0xffffffff00047882 */ /* 0x000fc60000000000 */
[----:B------:R-:W-:Y:S05]  /*c440*/  BRA.DIV UR4, `(.L_x_224) ;  /* 0x0000001204c47947 */ /* 0x000fea000b800000 */
[----:B-----5:R-:W0:Y:S01]  /*c450*/  SHFL.UP PT, R14, R2, 0x1, RZ ;  /* 0x04200000020e7989 */ /* 0x020e2200000e00ff */
        /* <DEDUP_REMOVED lines=19> */
[----:B------:R0:W0:Y:S02]  /*c590*/  SHFL.IDX PT, R14, R8, 0x1f, 0x1f ;  /* 0x03e01f00080e7f89 */ /* 0x00002400000e0000 */
.L_x_275:
[----:B------:R-:W-:Y:S02]  /*c5a0*/  ULDC UR4, c[0x0][0xc10] ;  /* 0x0003040000047ab9 */ /* 0x000fe40000000800 */
[----:B------:R-:W-:-:S04]  /*c5b0*/  IMAD.U32 R7, RZ, RZ, UR4 ;  /* 0x00000004ff077e24 */ /* 0x000fc8000f8e00ff */
[----:B0-----:R-:W-:-:S04]  /*c5c0*/  IMAD R3, R14, R7, RZ ;  /* 0x000000070e037224 */ /* 0x001fc800078e02ff */
[----:B----4-:R-:W-:-:S05]  /*c5d0*/  IMAD.IADD R6, R0, 0x1, R3 ;  /* 0x0000000100067824 */ /* 0x010fca00078e0203 */
[----:B---3--:R-:W-:-:S13]  /*c5e0*/  ISETP.GT.AND P0, PT, R6, R5, PT ;  /* 0x000000050600720c */ /* 0x008fda0003f04270 */
[----:B------:R-:W-:Y:S05]  /*c5f0*/  @P0 BRA `(.L_x_225) ;  /* 0x0000000000ac0947 */ /* 0x000fea0003800000 */
[----:B------:R-:W0:Y:S02]  /*c600*/  LDC R4, c[0x0][0xc14] ;  /* 0x00030500ff047b82 */ /* 0x000e240000000800 */
.L_x_230:
[----:B------:R-:W-:-:S05]  /*c610*/  VIADD R19, R19, 0x1f ;  /* 0x0000001f13137836 */ /* 0x000fca0000000000 */
[----:B0-----:R-:W-:-:S13]  /*c620*/  ISETP.GE.AND P0, PT, R19, R4, PT ;  /* 0x000000041300720c */ /* 0x001fda0003f06270 */
[----:B------:R-:W-:Y:S05]  /*c630*/  @P0 BRA `(.L_x_226) ;  /* 0x0000000400540947 */ /* 0x000fea0003800000 */
[C---:B------:R-:W-:Y:S01]  /*c640*/  IMAD.IADD R7, R27.reuse, 0x1, R19 ;  /* 0x000000011b077824 */ /* 0x040fe200078e0213 */
[----:B------:R-:W-:Y:S01]  /*c650*/  ISETP.NE.AND P1, PT, R27, 0x1f, PT ;  /* 0x0000001f1b00780c */ /* 0x000fe20003f25270 */
[----:B------:R-:W-:Y:S01]  /*c660*/  BSSY B0, `(.L_x_227) ;  /* 0x0000007000007945 */ /* 0x000fe20003800000 */
[----:B------:R-:W-:Y:S02]  /*c670*/  IMAD.MOV.U32 R2, RZ, RZ, RZ ;  /* 0x000000ffff027224 */ /* 0x000fe400078e00ff */
[----:B------:R-:W-:-:S13]  /*c680*/  ISETP.GE.OR P0, PT, R7, R4, !P1 ;  /* 0x000000040700720c */ /* 0x000fda0004f06670 */
[----:B------:R-:W-:Y:S05]  /*c690*/  @P0 BRA `(.L_x_228) ;  /* 0x00000000000c0947 */ /* 0x000fea0003800000 */
[----:B------:R-:W0:Y:S02]  /*c6a0*/  LDC.64 R2, c[0x0][0xc58] ;  /* 0x00031600ff027b82 */ /* 0x000e240000000a00 */
[----:B0-----:R-:W-:-:S06]  /*c6b0*/  IMAD.WIDE R2, R7, 0x4, R2 ;  /* 0x0000000407027825 */ /* 0x001fcc00078e0202 */
[----:B------:R0:W5:Y:S02]  /*c6c0*/  LDG.E R2, desc[UR46][R2.64] ;  /* 0x0000002e02027981 */ /* 0x000164000c1e1900 */
.L_x_228:
[----:B------:R-:W-:Y:S05]  /*c6d0*/  BSYNC B0 ;  /* 0x0000000000007941 */ /* 0x000fea0003800000 */
.L_x_227:
[----:B------:R-:W-:-:S03]  /*c6e0*/  UMOV UR4, 0xffffffff ;  /* 0xffffffff00047882 */ /* 0x000fc60000000000 */
[----:B------:R-:W-:Y:S05]  /*c6f0*/  BRA.DIV UR4, `(.L_x_229) ;  /* 0x0000001204e87947 */ /* 0x000fea000b800000 */
[----:B-----5:R-:W3:Y:S01]  /*c700*/  SHFL.UP PT, R14, R2, 0x1, RZ ;  /* 0x04200000020e7989 */ /* 0x020ee200000e00ff */
[C---:B------:R-:W-:Y:S02]  /*c710*/  ISETP.NE.AND P0, PT, R27.reuse, RZ, PT ;  /* 0x000000ff1b00720c */ /* 0x040fe40003f05270 */
[C---:B------:R-:W-:Y:S02]  /*c720*/  ISETP.GE.U32.AND P1, PT, R27.reuse, 0x2, PT ;  /* 0x000000021b00780c */ /* 0x040fe40003f26070 */
[----:B---3--:R-:W-:Y:S02]  /*c730*/  SEL R13, R14, RZ, P0 ;  /* 0x000000ff0e0d7207 */ /* 0x008fe40000000000 */
[----:B------:R-:W-:-:S03]  /*c740*/  ISETP.GE.U32.AND P0, PT, R27, 0x4, PT ;  /* 0x000000041b00780c */ /* 0x000fc60003f06070 */
[----:B------:R-:W-:-:S05]  /*c750*/  IMAD.IADD R13, R2, 0x1, R13 ;  /* 0x00000001020d7824 */ /* 0x000fca00078e020d */
[----:B------:R-:W3:Y:S02]  /*c760*/  SHFL.UP PT, R14, R13, 0x2, RZ ;  /* 0x044000000d0e7989 */ /* 0x000ee400000e00ff */
[----:B---3--:R-:W-:Y:S02]  /*c770*/  SEL R0, R14, RZ, P1 ;  /* 0x000000ff0e007207 */ /* 0x008fe40000800000 */
        /* <DEDUP_REMOVED lines=12> */
[----:B------:R0:W3:Y:S02]  /*c840*/  SHFL.IDX PT, R14, R8, 0x1f, 0x1f ;  /* 0x03e01f00080e7f89 */ /* 0x0000e400000e0000 */
.L_x_283:
[----:B------:R-:W-:Y:S02]  /*c850*/  ULDC UR4, c[0x0][0xc10] ;  /* 0x0003040000047ab9 */ /* 0x000fe40000000800 */
[----:B------:R-:W-:-:S04]  /*c860*/  IMAD.U32 R7, RZ, RZ, UR4 ;  /* 0x00000004ff077e24 */ /* 0x000fc8000f8e00ff */
[----:B---3--:R-:W-:-:S04]  /*c870*/  IMAD R3, R14, R7, RZ ;  /* 0x000000070e037224 */ /* 0x008fc800078e02ff */
[----:B------:R-:W-:-:S05]  /*c880*/  IMAD.IADD R6, R3, 0x1, R6 ;  /* 0x0000000103067824 */ /* 0x000fca00078e0206 */
[----:B------:R-:W-:-:S13]  /*c890*/  ISETP.GT.AND P0, PT, R6, R5, PT ;  /* 0x000000050600720c */ /* 0x000fda0003f04270 */
[----:B------:R-:W-:Y:S05]  /*c8a0*/  @!P0 BRA `(.L_x_230) ;  /* 0xfffffffc00588947 */ /* 0x000fea000383ffff */
.L_x_225:
[----:B------:R-:W-:Y:S01]  /*c8b0*/  IMAD.IADD R6, R6, 0x1, -R3 ;  /* 0x0000000106067824 */ /* 0x000fe200078e0a03 */
[----:B------:R-:W-:-:S03]  /*c8c0*/  UMOV UR4, 0xffffffff ;  /* 0xffffffff00047882 */ /* 0x000fc60000000000 */
[----:B------:R-:W-:-:S05]  /*c8d0*/  IMAD R0, R8, R7, R6 ;  /* 0x0000000708007224 */ /* 0x000fca00078e0206 */
[----:B------:R-:W-:Y:S01]  /*c8e0*/  ISETP.GT.AND P6, PT, R0, R5, PT ;  /* 0x000000050000720c */ /* 0x000fe20003fc4270 */
[----:B------:R-:W-:-:S12]  /*c8f0*/  BRA.DIV UR4, `(.L_x_231) ;  /* 0x0000001604387947 */ /* 0x000fd8000b800000 */
[----:B------:R-:W-:-:S04]  /*c900*/  VOTE.ANY R3, PT, !P6 ;  /* 0x0000000000037806 */ /* 0x000fc800070e0100 */
[----:B------:R-:W3:Y:S02]  /*c910*/  POPC R0, R3 ;  /* 0x0000000300007309 */ /* 0x000ee40000000000 */
[----:B---3--:R3:W4:Y:S02]  /*c920*/  SHFL.IDX PT, R17, R2, R0, 0x1f ;  /* 0x00001f0002117589 */ /* 0x00872400000e0000 */
.L_x_287:
[----:B------:R-:W-:Y:S01]  /*c930*/  ISETP.NE.AND P0, PT, R3, RZ, PT ;  /* 0x000000ff0300720c */ /* 0x000fe20003f05270 */
[----:B------:R-:W-:-:S12]  /*c940*/  IMAD.MOV.U32 R14, RZ, RZ, RZ ;  /* 0x000000ffff0e7224 */ /* 0x000fd800078e00ff */
[----:B------:R-:W-:Y:S05]  /*c950*/  @!P0 BRA `(.L_x_232) ;  /* 0x0000000000108947 */ /* 0x000fea0003800000 */
[----:B------:R-:W-:Y:S01]  /*c960*/  UMOV UR4, 0xffffffff ;  /* 0xffffffff00047882 */ /* 0x000fe20000000000 */
[----:B------:R-:W-:Y:S02]  /*c970*/  IADD3 R12, R0, -0x1, RZ ;  /* 0xffffffff000c7810 */ /* 0x000fe40007ffe0ff */
[----:B------:R-:W-:Y:S05]  /*c980*/  BRA.DIV UR4, `(.L_x_233) ;  /* 0x00000016045c7947 */ /* 0x000fea000b800000 */
[----:B------:R0:W0:Y:S02]  /*c990*/  SHFL.IDX PT, R14, R8, R12, 0x1f ;  /* 0x00001f0c080e7589 */ /* 0x00002400000e0000 */
.L_x_232:
[----:B0---4-:R-:W-:Y:S01]  /*c9a0*/  IABS R8, R17 ;  /* 0x0000001100087213 */ /* 0x011fe20000000000 */
[----:B--2---:R-:W-:Y:S02]  /*c9b0*/  IMAD R16, R14, R7, R6 ;  /* 0x000000070e107224 */ /* 0x004fe400078e0206 */
[----:B------:R-:W-:Y:S01]  /*c9c0*/  IMAD.IADD R19, R0, 0x1, R19 ;  /* 0x0000000100137824 */ /* 0x000fe200078e0213 */
[----:B------:R-:W0:Y:S01]  /*c9d0*/  I2F.RP R9, R8 ;  /* 0x0000000800097306 */ /* 0x000e220000209400 */
[----:B------:R-:W-:Y:S01]  /*c9e0*/  IMAD.IADD R6, R5, 0x1, -R16 ;  /* 0x0000000105067824 */ /* 0x000fe200078e0a10 */
[----:B------:R-:W-:-:S05]  /*c9f0*/  IABS R5, R17 ;  /* 0x0000001100057213 */ /* 0x000fca0000000000 */
[----:B------:R-:W-:Y:S01]  /*ca00*/  IMAD.MOV R5, RZ, RZ, -R5 ;  /* 0x000000ffff057224 */ /* 0x000fe200078e0a05 */
[----:B0-----:R-:W3:Y:S02]  /*ca10*/  MUFU.RCP R9, R9 ;  /* 0x0000000900097308 */ /* 0x001ee40000001000 */
[----:B---3--:R-:W-:-:S06]  /*ca20*/  VIADD R2, R9, 0xffffffe ;  /* 0x0ffffffe09027836 */ /* 0x008fcc0000000000 */
[----:B------:R0:W2:Y:S02]  /*ca30*/  F2I.FTZ.U32.TRUNC.NTZ R3, R2 ;  /* 0x0000000200037305 */ /* 0x0000a4000021f000 */
[----:B0-----:R-:W-:Y:S02]  /*ca40*/  IMAD.MOV.U32 R2, RZ, RZ, RZ ;  /* 0x000000ffff027224 */ /* 0x001fe400078e00ff */
[----:B--2---:R-:W-:-:S04]  /*ca50*/  IMAD.MOV R11, RZ, RZ, -R3 ;  /* 0x000000ffff0b7224 */ /* 0x004fc800078e0a03 */
[----:B------:R-:W-:-:S04]  /*ca60*/  IMAD R7, R11, R8, RZ ;  /* 0x000000080b077224 */ /* 0x000fc800078e02ff */
[----:B------:R-:W-:Y:S01]  /*ca70*/  IMAD.HI.U32 R3, R3, R7, R2 ;  /* 0x0000000703037227 */ /* 0x000fe200078e0002 */
[----:B------:R-:W-:-:S05]  /*ca80*/  IABS R2, R6 ;  /* 0x0000000600027213 */ /* 0x000fca0000000000 */
        /* <DEDUP_REMOVED lines=16> */
.L_x_226:
[----:B------:R-:W-:Y:S01]  /*cb90*/  UMOV UR4, URZ ;  /* 0x0000003f00047c82 */ /* 0x000fe20008000000 */
[----:B------:R-:W-:Y:S01]  /*cba0*/  UMOV UR5, URZ ;  /* 0x0000003f00057c82 */ /* 0x000fe20008000000 */
[----:B------:R-:W-:Y:S01]  /*cbb0*/  ULDC UR6, c[0x0][0xc14] ;  /* 0x0003050000067ab9 */ /* 0x000fe20000000800 */
[----:B--2---:R-:W-:Y:S02]  /*cbc0*/  IMAD.MOV.U32 R16, RZ, RZ, R5 ;  /* 0x000000ffff107224 */ /* 0x004fe400078e0005 */
[----:B------:R-:W-:Y:S02]  /*cbd0*/  IMAD.U32 R17, RZ, RZ, UR4 ;  /* 0x00000004ff117e24 */ /* 0x000fe4000f8e00ff */
[----:B------:R-:W-:Y:S02]  /*cbe0*/  IMAD.U32 R18, RZ, RZ, UR5 ;  /* 0x00000005ff127e24 */ /* 0x000fe4000f8e00ff */
[----:B------:R-:W-:-:S07]  /*cbf0*/  IMAD.U32 R19, RZ, RZ, UR6 ;  /* 0x00000006ff137e24 */ /* 0x000fce000f8e00ff */
.L_x_234:
[----:B------:R-:W-:Y:S01]  /*cc00*/  ISETP.NE.AND P0, PT, R27, RZ, PT ;  /* 0x000000ff1b00720c */ /* 0x000fe20003f05270 */
[----:B------:R-:W-:Y:S05]  /*cc10*/  WARPSYNC.ALL ;  /* 0x0000000000007948 */ /* 0x000fea0003800000 */
[----:B------:R-:W-:Y:S07]  /*cc20*/  BAR.SYNC.DEFER_BLOCKING 0x4, 0x1a0 ;  /* 0x0106800000007b1d */ /* 0x000fee0000010000 */
[----:B------:R-:W-:Y:S01]  /*cc30*/  @!P0 MOV R0, 0x400 ;  /* 0x0000040000008802 */ /* 0x000fe20000000f00 */
[----:B------:R-:W0:Y:S03]  /*cc40*/  @!P0 S2R R3, SR_CgaCtaId ;  /* 0x0000000000038919 */ /* 0x000e260000008800 */
[----:B0-----:R-:W-:-:S05]  /*cc50*/  @!P0 LEA R0, R3, R0, 0x18 ;  /* 0x0000000003008211 */ /* 0x001fca00078ec0ff */
[----:B------:R2:W-:Y:S01]  /*cc60*/  @!P0 STS.128 [R0+0x308d0], R16 ;  /* 0x0308d01000008388 */ /* 0x0005e20000000c00 */
[----:B------:R-:W-:Y:S06]  /*cc70*/  BAR.ARV 0x5, 0x1a0 ;  /* 0x0146800000007b1d */ /* 0x000fec0000002000 */
[----:B------:R-:W-:-:S13]  /*cc80*/  ISETP.GE.AND P0, PT, R19, R4, PT ;  /* 0x000000041300720c */ /* 0x000fda0003f06270 */
[----:B------:R-:W-:Y:S05]  /*cc90*/  @!P0 BRA `(.L_x_235) ;  /* 0xffffffd000008947 */ /* 0x000fea000383ffff */
.L_x_172:
[----:B0-2---:R-:W2:Y:S01]  /*cca0*/  LDL.LU R0, [R1+0xc] ;  /* 0x00000c0001007983 */ /* 0x005ea20000300800 */
[----:B------:R-:W-:Y:S01]  /*ccb0*/  BSSY B0, `(.L_x_236) ;  /* 0x000000b000007945 */ /* 0x000fe20003800000 */
[----:B------:R-:W0:Y:S01]  /*ccc0*/  S2R R5, SR_CgaCtaId ;  /* 0x0000000000057919 */ /* 0x000e220000008800 */
[----:B--2---:R-:W-:-:S05]  /*ccd0*/  VIADD R0, R0, 0x1 ;  /* 0x0000000100007836 */ /* 0x004fca0000000000 */
[----:B------:R-:W-:-:S04]  /*cce0*/  LEA.HI R2, R0, R0, RZ, 0x1 ;  /* 0x0000000000027211 */ /* 0x000fc800078f08ff */
[----:B------:R-:W-:Y:S02]  /*ccf0*/  LOP3.LUT R3, R2, 0xfffffffe, RZ, 0xc0, !PT ;  /* 0xfffffffe02037812 */ /* 0x000fe400078ec0ff */
[----:B------:R-:W-:-:S03]  /*cd00*/  MOV R2, 0x400 ;  /* 0x0000040000027802 */ /* 0x000fc60000000f00 */
[----:B------:R-:W-:Y:S01]  /*cd10*/  IMAD.IADD R0, R0, 0x1, -R3 ;  /* 0x0000000100007824 */ /* 0x000fe200078e0a03 */
[----:B0-----:R-:W-:-:S04]  /*cd20*/  LEA R9, R5, R2, 0x18 ;  /* 0x0000000205097211 */ /* 0x001fc800078ec0ff */
[----:B------:R-:W-:-:S04]  /*cd30*/  SHF.L.U32 R0, R0, 0x1f, RZ ;  /* 0x0000001f00007819 */ /* 0x000fc800000006ff */
[----:B------:R-:W0:Y:S02]  /*cd40*/  SYNCS.PHASECHK.TRANS64.TRYWAIT P0, [R9+URZ+0x30820], R0 ;  /* 0x03082000090075a7 */ /* 0x000e24000800017f */
[----:B0-----:R-:W-:Y:S05]  /*cd50*/  @!P0 BRA `(.L_x_237) ;  /* 0x00000010008c8947 */ /* 0x001fea0003800000 */
.L_x_290:
[----:B------:R-:W-:Y:S05]  /*cd60*/  BSYNC B0 ;  /* 0x0000000000007941 */ /* 0x000fea0003800000 */
.L_x_236:
[----:B------:R-:W-:-:S03]  /*cd70*/  UMOV UR4, 0xffffffff ;  /* 0xffffffff00047882 */ /* 0x000fc60000000000 */
[----:B------:R-:W-:Y:S05]  /*cd80*/  BRA.DIV UR4, `(.L_x_238) ;  /* 0x0000001204947947 */ /* 0x000fea000b800000 */
[----:B0-----:R-:W0:Y:S02]  /*cd90*/  S2R R0, SR_TID.X ;  /* 0x0000000000007919 */ /* 0x001e240000002100 */
[----:B0-----:R-:W-:-:S04]  /*cda0*/  SHF.R.U32.HI R0, RZ, 0x5, R0 ;  /* 0x00000005ff007819 */ /* 0x001fc80000011600 */
[----:B------:R-:W-:-:S05]  /*cdb0*/  LOP3.LUT R0, R0, 0x3, RZ, 0xc0, !PT ;  /* 0x0000000300007812 */ /* 0x000fca00078ec0ff */
[----:B------:R0:W2:Y:S02]  /*cdc0*/  SHFL.IDX PT, R14, R0, RZ, 0x1f ;  /* 0x00001fff000e7589 */ /* 0x0000a400000e0000 */
.L_x_293:
[----:B--2---:R-:W-:Y:S01]  /*cdd0*/  ISETP.NE.AND P0, PT, R14, RZ, PT ;  /* 0x000000ff0e00720c */ /* 0x004fe20003f05270 */
[----:B------:R-:W-:-:S12]  /*cde0*/  BSSY B0, `(.L_x_239) ;  /* 0x0000024000007945 */ /* 0x000fd80003800000 */
[----:B------:R-:W-:Y:S05]  /*cdf0*/  @P0 BRA `(.L_x_240) ;  /* 0x0000000000880947 */ /* 0x000fea0003800000 */
[----:B------:R-:W-:-:S03]  /*ce00*/  UMOV UR4, 0xffffffff ;  /* 0xffffffff00047882 */ /* 0x000fc60000000000 */
[----:B------:R-:W-:Y:S05]  /*ce10*/  BRA.DIV UR4, `(.L_x_241) ;  /* 0x0000001204a47947 */ /* 0x000fea000b800000 */
[----:B------:R-:W-:-:S13]  /*ce20*/  ELECT P6, URZ, PT ;  /* 0x00000000003f782f */ /* 0x000fda00038c0000 */
.L_x_296:
[----:B------:R-:W-:Y:S05]  /*ce30*/  @!P6 BRA `(.L_x_240) ;  /* 0x000000000078e947 */ /* 0x000fea0003800000 */
[----:B------:R-:W-:-:S06]  /*ce40*/  ULOP3.LUT UR4, UR36, 0x2, URZ, 0xfc, !UPT ;  /* 0x0000000224047892 */ /* 0x000fcc000f8efc3f */
[----:B0-----:R-:W-:-:S05]  /*ce50*/  IMAD.U32 R0, RZ, RZ, UR4 ;  /* 0x00000004ff007e24 */ /* 0x001fca000f8e00ff */
[----:B------:R-:W-:-:S13]  /*ce60*/  ISETP.NE.AND P2, PT, R0, 0x3, PT ;  /* 0x000000030000780c */ /* 0x000fda0003f45270 */
[----:B------:R-:W-:Y:S05]  /*ce70*/  @!P2 BRA `(.L_x_242) ;  /* 0x000000000004a947 */ /* 0x000fea0003800000 */
[----:B------:R-:W-:Y:S01]  /*ce80*/  BPT.TRAP 0x1 ;  /* 0x000000040000795c */ /* 0x000fe20000300000 */
.L_x_242:
[----:B------:R-:W-:Y:S01]  /*ce90*/  VIADD R3, R9, 0x30840 ;  /* 0x0003084009037836 */ /* 0x000fe20000000000 */
[----:B------:R-:W-:Y:S01]  /*cea0*/  SHF.L.U32 R2, R24, 0x1f, RZ ;  /* 0x0000001f18027819 */ /* 0x000fe200000006ff */
[C---:B------:R-:W-:Y:S02]  /*ceb0*/  VIADD R0, R22.reuse, 0x1 ;  /* 0x0000000116007836 */ /* 0x040fe40000000000 */
[----:B------:R-:W-:-:S03]  /*cec0*/  IMAD R7, R22, 0x8, R3 ;  /* 0x0000000816077824 */ /* 0x000fc600078e0203 */
[C---:B------:R-:W-:Y:S01]  /*ced0*/  ISETP.NE.AND P1, PT, R0.reuse, 0x2, PT ;  /* 0x000000020000780c */ /* 0x040fe20003f25270 */
[----:B------:R-:W0:Y:S03]  /*cee0*/  SYNCS.PHASECHK.TRANS64.TRYWAIT P0, [R7+URZ], R2 ;  /* 0x00000002070075a7 */ /* 0x000e26000800017f */
[----:B------:R-:W-:Y:S02]  /*cef0*/  SEL R5, RZ, 0x1, P1 ;  /* 0x00000001ff057807 */ /* 0x000fe40000800000 */
[----:B------:R-:W-:Y:S02]  /*cf00*/  SEL R4, R0, RZ, P1 ;  /* 0x000000ff00047207 */ /* 0x000fe40000800000 */
[----:B------:R-:W-:-:S03]  /*cf10*/  LOP3.LUT R0, R24, R5, RZ, 0x3c, !PT ;  /* 0x0000000518007212 */ /* 0x000fc600078e3cff */
[----:B------:R-:W-:Y:S01]  /*cf20*/  IMAD R3, R4, 0x8, R3 ;  /* 0x0000000804037824 */ /* 0x000fe200078e0203 */
[----:B------:R-:W-:Y:S01]  /*cf30*/  SHF.L.U32 R0, R0, 0x1f, RZ ;  /* 0x0000001f00007819 */ /* 0x000fe200000006ff */
[----:B0-----:R-:W-:Y:S06]  /*cf40*/  @!P0 BRA `(.L_x_243) ;  /* 0x0000001000788947 */ /* 0x001fec0003800000 */
.L_x_297:
[----:B------:R-:W2:Y:S02]  /*cf50*/  SYNCS.PHASECHK.TRANS64.TRYWAIT P0, [R3+URZ], R0 ;  /* 0x00000000030075a7 */ /* 0x000ea4000800017f */
[----:B--2---:R-:W-:Y:S05]  /*cf60*/  @!P0 BRA `(.L_x_244) ;  /* 0x0000001000848947 */ /* 0x004fea0003800000 */
.L_x_298:
[----:B------:R-:W-:Y:S05]  /*cf70*/  @!P2 BRA `(.L_x_245) ;  /* 0x000000000004a947 */ /* 0x000fea0003800000 */
[----:B------:R-:W-:Y:S01]  /*cf80*/  BPT.TRAP 0x1 ;  /* 0x000000040000795c */ /* 0x000fe20000300000 */
.L_x_245:
[----:B--2---:R-:W-:-:S04]  /*cf90*/  VIADD R3, R9, 0x30860 ;  /* 0x0003086009037836 */ /* 0x004fc80000000000 */
[----:B------:R-:W-:-:S04]  /*cfa0*/  IMAD R5, R22, 0x8, R3 ;  /* 0x0000000816057824 */ /* 0x000fc800078e0203 */
[----:B------:R-:W2:Y:S02]  /*cfb0*/  SYNCS.PHASECHK.TRANS64.TRYWAIT P0, [R5+URZ], R2 ;  /* 0x00000002050075a7 */ /* 0x000ea4000800017f */
[----:B--2---:R-:W-:Y:S05]  /*cfc0*/  @!P0 BRA `(.L_x_246) ;  /* 0x0000001000808947 */ /* 0x004fea0003800000 */
.L_x_299:
[----:B------:R-:W-:-:S07]  /*cfd0*/  IMAD R3, R4, 0x8, R3 ;  /* 0x0000000804037824 */ /* 0x000fce00078e0203 */
.L_x_247:
[----:B---3--:R3:W4:Y:S02]  /*cfe0*/  SYNCS.PHASECHK.TRANS64.TRYWAIT P0, [R3+URZ], R0 ;  /* 0x00000000030075a7 */ /* 0x008724000800017f */
[----:B----4-:R-:W-:Y:S05]  /*cff0*/  @!P0 NANOSLEEP.SYNCS 0x989680 ;  /* 0x009896800000895d */ /* 0x010fea0003900000 */
[----:B------:R-:W4:Y:S02]  /*d000*/  @!P0 SYNCS.PHASECHK.TRANS64 P0, [R3+URZ], R0 ;  /* 0x00000000030085a7 */ /* 0x000f24000800007f */
[----:B----4-:R-:W-:Y:S05]  /*d010*/  @!P0 BRA `(.L_x_247) ;  /* 0xfffffffc00f08947 */ /* 0x010fea000383ffff */
.L_x_240:
[----:B------:R-:W-:Y:S05]  /*d020*/  BSYNC B0 ;  /* 0x0000000000007941 */ /* 0x000fea0003800000 */
.L_x_239:
[----:B------:R-:W-:Y:S05]  /*d030*/  EXIT ;  /* 0x000000000000794d */ /* 0x000fea0003800000 */
.L_x_126:
[----:B0-----:R-:W-:-:S04]  /*d040*/  IMAD.U32 R3, RZ, RZ, UR40 ;  /* 0x00000028ff037e24 */ /* 0x001fc8000f8e00ff */
[----:B------:R0:W1:Y:S03]  /*d050*/  SYNCS.PHASECHK.TRANS64.TRYWAIT P1, [R3+URZ+0x30800], R0 ;  /* 0x03080000030075a7 */ /* 0x000066000802017f */
[----:B-1----:R-:W-:Y:S05]  /*d060*/  @!P1 NANOSLEEP.SYNCS 0x989680 ;  /* 0x009896800000995d */ /* 0x002fea0003900000 */
[----:B------:R-:W1:Y:S02]  /*d070*/  @!P1 SYNCS.PHASECHK.TRANS64 P1, [R3+URZ+0x30800], R0 ;  /* 0x03080000030095a7 */ /* 0x000e64000802007f */
[----:B-1----:R-:W-:Y:S05]  /*d080*/  @!P1 BRA `(.L_x_126) ;  /* 0xfffffffc00ec9947 */ /* 0x002fea000383ffff */
[----:B------:R-:W-:Y:S05]  /*d090*/  BRA `(.L_x_248) ;  /* 0xffffff4400847947 */ /* 0x000fea000383ffff */
.L_x_130:
[----:B-1----:R1:W2:Y:S02]  /*d0a0*/  SYNCS.PHASECHK.TRANS64.TRYWAIT P2, [R3+URZ+0x30830], R0 ;  /* 0x03083000030075a7 */ /* 0x0022a4000804017f */
[----:B--2---:R-:W-:Y:S05]  /*d0b0*/  @!P2 NANOSLEEP.SYNCS 0x989680 ;  /* 0x009896800000a95d */ /* 0x004fea0003900000 */
[----:B------:R-:W2:Y:S02]  /*d0c0*/  @!P2 SYNCS.PHASECHK.TRANS64 P2, [R3+URZ+0x30830], R0 ;  /* 0x030830000300a5a7 */ /* 0x000ea4000804007f */
[----:B--2---:R-:W-:Y:S05]  /*d0d0*/  @!P2 BRA `(.L_x_130) ;  /* 0xfffffffc00f0a947 */ /* 0x004fea000383ffff */
[----:B------:R-:W-:Y:S05]  /*d0e0*/  BRA `(.L_x_129) ;  /* 0xffffff4400ac7947 */ /* 0x000fea000383ffff */
.L_x_135:
[----:B--2---:R-:W-:-:S04]  /*d0f0*/  IMAD.U32 R5, RZ, RZ, UR6 ;  /* 0x00000006ff057e24 */ /* 0x004fc8000f8e00ff */
[----:B------:R2:W3:Y:S03]  /*d100*/  SYNCS.PHASECHK.TRANS64.TRYWAIT P2, [R5+URZ+0x30830], R0 ;  /* 0x03083000050075a7 */ /* 0x0004e6000804017f */
[----:B---3--:R-:W-:Y:S05]  /*d110*/  @!P2 NANOSLEEP.SYNCS 0x989680 ;  /* 0x009896800000a95d */ /* 0x008fea0003900000 */
[----:B------:R-:W3:Y:S02]  /*d120*/  @!P2 SYNCS.PHASECHK.TRANS64 P2, [R5+URZ+0x30830], R0 ;  /* 0x030830000500a5a7 */ /* 0x000ee4000804007f */
[----:B---3--:R-:W-:Y:S05]  /*d130*/  @!P2 BRA `(.L_x_135) ;  /* 0xfffffffc00eca947 */ /* 0x008fea000383ffff */
[----:B------:R-:W-:Y:S05]  /*d140*/  BRA `(.L_x_132) ;  /* 0xffffff7400047947 */ /* 0x000fea000383ffff */
.L_x_139:
[----:B-1----:R-:W-:-:S04]  /*d150*/  IMAD.U32 R5, RZ, RZ, UR6 ;  /* 0x00000006ff057e24 */ /* 0x002fc8000f8e00ff */
[----:B------:R1:W2:Y:S03]  /*d160*/  SYNCS.PHASECHK.TRANS64.TRYWAIT P2, [R5+URZ+0x30850], R0 ;  /* 0x03085000050075a7 */ /* 0x0002a6000804017f */
[----:B--2---:R-:W-:Y:S05]  /*d170*/  @!P2 NANOSLEEP.SYNCS 0x989680 ;  /* 0x009896800000a95d */ /* 0x004fea0003900000 */
[----:B------:R-:W2:Y:S02]  /*d180*/  @!P2 SYNCS.PHASECHK.TRANS64 P2, [R5+URZ+0x30850], R0 ;  /* 0x030850000500a5a7 */ /* 0x000ea4000804007f */
[----:B--2---:R-:W-:Y:S05]  /*d190*/  @!P2 BRA `(.L_x_139) ;  /* 0xfffffffc00eca947 */ /* 0x004fea000383ffff */
[----:B------:R-:W-:Y:S05]  /*d1a0*/  BRA `(.L_x_136) ;  /* 0xffffff74007c7947 */ /* 0x000fea000383ffff */
.L_x_144:
[----:B---3--:R-:W-:-:S04]  /*d1b0*/  IMAD.U32 R10, RZ, RZ, UR5 ;  /* 0x00000005ff0a7e24 */ /* 0x008fc8000f8e00ff */
[----:B------:R3:W4:Y:S03]  /*d1c0*/  SYNCS.PHASECHK.TRANS64.TRYWAIT P0, [R10+URZ+0x30850], R3 ;  /* 0x030850030a0075a7 */ /* 0x000726000800017f */
[----:B----4-:R-:W-:Y:S05]  /*d1d0*/  @!P0 NANOSLEEP.SYNCS 0x989680 ;  /* 0x009896800000895d */ /* 0x010fea0003900000 */
[----:B------:R-:W4:Y:S02]  /*d1e0*/  @!P0 SYNCS.PHASECHK.TRANS64 P0, [R10+URZ+0x30850], R3 ;  /* 0x030850030a0085a7 */ /* 0x000f24000800007f */
[----:B----4-:R-:W-:Y:S05]  /*d1f0*/  @!P0 BRA `(.L_x_144) ;  /* 0xfffffffc00ec8947 */ /* 0x010fea000383ffff */
[----:B------:R-:W-:Y:S05]  /*d200*/  BRA `(.L_x_143) ;  /* 0xffffff9c00307947 */ /* 0x000fea000383ffff */
.L_x_181:
[----:B------:R-:W0:Y:S01]  /*d210*/  S2R R4, SR_TID.X ;  /* 0x0000000000047919 */ /* 0x000e220000002100 */
[----:B------:R-:W-:Y:S01]  /*d220*/  BSSY B0, `(.L_x_249) ;  /* 0x000000a000007945 */ /* 0x000fe20003800000 */
[----:B------:R-:W-:Y:S02]  /*d230*/  IMAD.MOV.U32 R12, RZ, RZ, RZ ;  /* 0x000000ffff0c7224 */ /* 0x000fe400078e00ff */
[----:B------:R-:W-:Y:S02]  /*d240*/  IMAD.MOV.U32 R11, RZ, RZ, 0x1f ;  /* 0x0000001fff0b7424 */ /* 0x000fe400078e00ff */
[----:B------:R-:W-:Y:S01]  /*d250*/  IMAD.MOV.U32 R15, RZ, RZ, -0x1 ;  /* 0xffffffffff0f7424 */ /* 0x000fe200078e00ff */
[----:B0-----:R-:W-:-:S04]  /*d260*/  SHF.R.U32.HI R4, RZ, 0x5, R4 ;  /* 0x00000005ff047819 */ /* 0x001fc80000011604 */
[----:B------:R-:W-:-:S05]  /*d270*/  LOP3.LUT R4, R4, 0x3, RZ, 0xc0, !PT ;  /* 0x0000000304047812 */ /* 0x000fca00078ec0ff */
[----:B------:R-:W-:-:S07]  /*d280*/  IMAD.MOV.U32 R13, RZ, RZ, R4 ;  /* 0x000000ffff0d7224 */ /* 0x000fce00078e0004 */
[----:B-1----:R-:W-:Y:S05]  /*d290*/  WARPSYNC.COLLECTIVE R15, `(.L_x_250) ;  /* 0x000000000f087348 */ /* 0x002fea0003c00000 */
[----:B------:R0:W2:Y:S02]  /*d2a0*/  SHFL.IDX P6, R14, R13, R12, R11 ;  /* 0x0000000c0d0e7389 */ /* 0x0000a400000c000b */
[----:B012---:R-:W-:Y:S01]  /*d2b0*/  ENDCOLLECTIVE ;  /* 0x000000000000791b */ /* 0x007fe20003800000 */
.L_x_250:
[----:B------:R-:W-:Y:S05]  /*d2c0*/  BSYNC B0 ;  /* 0x0000000000007941 */ /* 0x000fea0003800000 */
.L_x_249:
[----:B------:R-:W-:Y:S05]  /*d2d0*/  BRA `(.L_x_251) ;  /* 0xffffffd400347947 */ /* 0x000fea000383ffff */
.L_x_182:
[----:B------:R-:W-:Y:S01]  /*d2e0*/  BSSY B0, `(.L_x_252) ;  /* 0x0000006000007945 */ /* 0x000fe20003800000 */
[----:B------:R-:W-:-:S07]  /*d2f0*/  IMAD.MOV.U32 R15, RZ, RZ, -0x1 ;  /* 0xffffffffff0f7424 */ /* 0x000fce00078e00ff */
[----:B-1----:R-:W-:Y:S05]  /*d300*/  WARPSYNC.COLLECTIVE R15, `(.L_x_253) ;  /* 0x000000000f0c7348 */ /* 0x002fea0003c00000 */
[----:B------:R-:W-:Y:S02]  /*d310*/  ELECT P6, UR62, PT ;  /* 0x00000000003e782f */ /* 0x000fe400038c0000 */
[----:B------:R-:W-:Y:S01]  /*d320*/  MOV R14, UR62 ;  /* 0x0000003e000e7c02 */ /* 0x000fe20008000f00 */
[----:B-1----:R-:W-:Y:S10]  /*d330*/  ENDCOLLECTIVE ;  /* 0x000000000000791b */ /* 0x002ff40003800000 */
.L_x_253:
[----:B------:R-:W-:Y:S05]  /*d340*/  BSYNC B0 ;  /* 0x0000000000007941 */ /* 0x000fea0003800000 */
.L_x_252:
[----:B------:R-:W-:Y:S05]  /*d350*/  BRA `(.L_x_254) ;  /* 0xffffffd400287947 */ /* 0x000fea000383ffff */
.L_x_185:
[----:B--2---:R2:W3:Y:S02]  /*d360*/  SYNCS.PHASECHK.TRANS64.TRYWAIT P0, [R5+URZ+0x30840], R4 ;  /* 0x03084004050075a7 */ /* 0x0044e4000800017f */
[----:B---3--:R-:W-:Y:S05]  /*d370*/  @!P0 NANOSLEEP.SYNCS 0x989680 ;  /* 0x009896800000895d */ /* 0x008fea0003900000 */
[----:B------:R-:W3:Y:S02]  /*d380*/  @!P0 SYNCS.PHASECHK.TRANS64 P0, [R5+URZ+0x30840], R4 ;  /* 0x03084004050085a7 */ /* 0x000ee4000800007f */
[----:B---3--:R-:W-:Y:S05]  /*d390*/  @!P0 BRA `(.L_x_185) ;  /* 0xfffffffc00f08947 */ /* 0x008fea000383ffff */
[----:B------:R-:W-:Y:S05]  /*d3a0*/  BRA `(.L_x_255) ;  /* 0xffffffd400807947 */ /* 0x000fea000383ffff */
.L_x_188:
[----:B--2---:R2:W3:Y:S02]  /*d3b0*/  SYNCS.PHASECHK.TRANS64.TRYWAIT P0, [R26+URZ+0x30820], R5 ;  /* 0x030820051a0075a7 */ /* 0x0044e4000800017f */
[----:B---3--:R-:W-:Y:S05]  /*d3c0*/  @!P0 NANOSLEEP.SYNCS 0x989680 ;  /* 0x009896800000895d */ /* 0x008fea0003900000 */
[----:B------:R-:W3:Y:S02]  /*d3d0*/  @!P0 SYNCS.PHASECHK.TRANS64 P0, [R26+URZ+0x30820], R5 ;  /* 0x030820051a0085a7 */ /* 0x000ee4000800007f */
[----:B---3--:R-:W-:Y:S05]  /*d3e0*/  @!P0 BRA `(.L_x_188) ;  /* 0xfffffffc00f08947 */ /* 0x008fea000383ffff */
[----:B------:R-:W-:Y:S05]  /*d3f0*/  BRA `(.L_x_256) ;  /* 0xffffffd800407947 */ /* 0x000fea000383ffff */
.L_x_196:
[----:B0-----:R0:W3:Y:S02]  /*d400*/  SYNCS.PHASECHK.TRANS64.TRYWAIT P0, [R3+URZ+0x30840], R2 ;  /* 0x03084002030075a7 */ /* 0x0010e4000800017f */
[----:B---3--:R-:W-:Y:S05]  /*d410*/  @!P0 NANOSLEEP.SYNCS 0x989680 ;  /* 0x009896800000895d */ /* 0x008fea0003900000 */
[----:B------:R-:W3:Y:S02]  /*d420*/  @!P0 SYNCS.PHASECHK.TRANS64 P0, [R3+URZ+0x30840], R2 ;  /* 0x03084002030085a7 */ /* 0x000ee4000800007f */
[----:B---3--:R-:W-:Y:S05]  /*d430*/  @!P0 BRA `(.L_x_196) ;  /* 0xfffffffc00f08947 */ /* 0x008fea000383ffff */
[----:B------:R-:W-:Y:S05]  /*d440*/  BRA `(.L_x_257) ;  /* 0xffffffd800e87947 */ /* 0x000fea000383ffff */
.L_x_198:
[----:B0-----:R0:W2:Y:S02]  /*d450*/  SYNCS.PHASECHK.TRANS64.TRYWAIT P0, [R2+URZ+0x60], R5 ;  /* 0x00006005020075a7 */ /* 0x0010a4000800017f */
[----:B--2---:R-:W-:Y:S05]  /*d460*/  @!P0 NANOSLEEP.SYNCS 0x989680 ;  /* 0x009896800000895d */ /* 0x004fea0003900000 */
[----:B------:R-:W2:Y:S02]  /*d470*/  @!P0 SYNCS.PHASECHK.TRANS64 P0, [R2+URZ+0x60], R5 ;  /* 0x00006005020085a7 */ /* 0x000ea4000800007f */
[----:B--2---:R-:W-:Y:S05]  /*d480*/  @!P0 BRA `(.L_x_198) ;  /* 0xfffffffc00f08947 */ /* 0x004fea000383ffff */
[----:B------:R-:W-:Y:S05]  /*d490*/  BRA `(.L_x_258) ;  /* 0xffffffdc004c7947 */ /* 0x000fea000383ffff */
.L_x_203:
[----:B---3--:R3:W4:Y:S02]  /*d4a0*/  SYNCS.PHASECHK.TRANS64.TRYWAIT P0, [R3+URZ+0x30840], R2 ;  /* 0x03084002030075a7 */ /* 0x008724000800017f */
[----:B----4-:R-:W-:Y:S05]  /*d4b0*/  @!P0 NANOSLEEP.SYNCS 0x989680 ;  /* 0x009896800000895d */ /* 0x010fea0003900000 */
[----:B------:R-:W4:Y:S02]  /*d4c0*/  @!P0 SYNCS.PHASECHK.TRANS64 P0, [R3+URZ+0x30840], R2 ;  /* 0x03084002030085a7 */ /* 0x000f24000800007f */
[----:B----4-:R-:W-:Y:S05]  /*d4d0*/  @!P0 BRA `(.L_x_203) ;  /* 0xfffffffc00f08947 */ /* 0x010fea000383ffff */
[----:B------:R-:W-:Y:S05]  /*d4e0*/  BRA `(.L_x_259) ;  /* 0xffffffe000547947 */ /* 0x000fea000383ffff */
.L_x_205:
[----:B0-----:R0:W2:Y:S02]  /*d4f0*/  SYNCS.PHASECHK.TRANS64.TRYWAIT P1, [R3+URZ+0x60], R24 ;  /* 0x00006018030075a7 */ /* 0x0010a4000802017f */
[----:B--2---:R-:W-:Y:S05]  /*d500*/  @!P1 NANOSLEEP.SYNCS 0x989680 ;  /* 0x009896800000995d */ /* 0x004fea0003900000 */
[----:B------:R-:W2:Y:S02]  /*d510*/  @!P1 SYNCS.PHASECHK.TRANS64 P1, [R3+URZ+0x60], R24 ;  /* 0x00006018030095a7 */ /* 0x000ea4000802007f */
[----:B--2---:R-:W-:Y:S05]  /*d520*/  @!P1 BRA `(.L_x_205) ;  /* 0xfffffffc00f09947 */ /* 0x004fea000383ffff */
[----:B------:R-:W-:Y:S05]  /*d530*/  BRA `(.L_x_260) ;  /* 0xffffffe000b87947 */ /* 0x000fea000383ffff */
.L_x_210:
[----:B--2---:R2:W3:Y:S02]  /*d540*/  SYNCS.PHASECHK.TRANS64.TRYWAIT P0, [R2+URZ+0x30840], R3 ;  /* 0x03084003020075a7 */ /* 0x0044e4000800017f */
[----:B---3--:R-:W-:Y:S05]  /*d550*/  @!P0 NANOSLEEP.SYNCS 0x989680 ;  /* 0x009896800000895d */ /* 0x008fea0003900000 */
[----:B------:R-:W3:Y:S02]  /*d560*/  @!P0 SYNCS.PHASECHK.TRANS64 P0, [R2+URZ+0x30840], R3 ;  /* 0x03084003020085a7 */ /* 0x000ee4000800007f */
[----:B---3--:R-:W-:Y:S05]  /*d570*/  @!P0 BRA `(.L_x_210) ;  /* 0xfffffffc00f08947 */ /* 0x008fea000383ffff */
[----:B------:R-:W-:Y:S05]  /*d580*/  BRA `(.L_x_261) ;  /* 0xffffffe400947947 */ /* 0x000fea000383ffff */
.L_x_212:
[----:B0-----:R0:W2:Y:S02]  /*d590*/  SYNCS.PHASECHK.TRANS64.TRYWAIT P1, [R2+URZ+0x60], R11 ;  /* 0x0000600b020075a7 */ /* 0x0010a4000802017f */
[----:B--2---:R-:W-:Y:S05]  /*d5a0*/  @!P1 NANOSLEEP.SYNCS 0x989680 ;  /* 0x009896800000995d */ /* 0x004fea0003900000 */
[----:B------:R-:W2:Y:S02]  /*d5b0*/  @!P1 SYNCS.PHASECHK.TRANS64 P1, [R2+URZ+0x60], R11 ;  /* 0x0000600b020095a7 */ /* 0x000ea4000802007f */
[----:B--2---:R-:W-:Y:S05]  /*d5c0*/  @!P1 BRA `(.L_x_212) ;  /* 0xfffffffc00f09947 */ /* 0x004fea000383ffff */
[----:B------:R-:W-:Y:S05]  /*d5d0*/  BRA `(.L_x_262) ;  /* 0xffffffe400fc7947 */ /* 0x000fea000383ffff */
.L_x_219:
[----:B---3--:R3:W4:Y:S02]  /*d5e0*/  SYNCS.PHASECHK.TRANS64.TRYWAIT P0, [R3+URZ+0x30860], R2 ;  /* 0x03086002030075a7 */ /* 0x008724000800017f */
[----:B----4-:R-:W-:Y:S05]  /*d5f0*/  @!P0 NANOSLEEP.SYNCS 0x989680 ;  /* 0x009896800000895d */ /* 0x010fea0003900000 */
[----:B------:R-:W4:Y:S02]  /*d600*/  @!P0 SYNCS.PHASECHK.TRANS64 P0, [R3+URZ+0x30860], R2 ;  /* 0x03086002030085a7 */ /* 0x000f24000800007f */
[----:B----4-:R-:W-:Y:S05]  /*d610*/  @!P0 BRA `(.L_x_219) ;  /* 0xfffffffc00f08947 */ /* 0x010fea000383ffff */
[----:B------:R-:W-:Y:S05]  /*d620*/  BRA `(.L_x_263) ;  /* 0xffffffe800bc7947 */ /* 0x000fea000383ffff */
.L_x_221:
[----:B------:R-:W-:Y:S01]  /*d630*/  BSSY B0, `(.L_x_264) ;  /* 0x0000008000007945 */ /* 0x000fe20003800000 */
[----:B0-----:R-:W-:Y:S02]  /*d640*/  IMAD.MOV.U32 R13, RZ, RZ, R16 ;  /* 0x000000ffff0d7224 */ /* 0x001fe400078e0010 */
[----:B------:R-:W-:Y:S02]  /*d650*/  IMAD.MOV.U32 R12, RZ, RZ, RZ ;  /* 0x000000ffff0c7224 */ /* 0x000fe400078e00ff */
[----:B------:R-:W-:Y:S02]  /*d660*/  IMAD.MOV.U32 R11, RZ, RZ, 0x1f ;  /* 0x0000001fff0b7424 */ /* 0x000fe400078e00ff */
[----:B------:R-:W-:-:S07]  /*d670*/  IMAD.MOV.U32 R15, RZ, RZ, -0x1 ;  /* 0xffffffffff0f7424 */ /* 0x000fce00078e00ff */
[----:B-12---:R-:W-:Y:S05]  /*d680*/  WARPSYNC.COLLECTIVE R15, `(.L_x_265) ;  /* 0x000000000f087348 */ /* 0x006fea0003c00000 */
[----:B------:R0:W3:Y:S02]  /*d690*/  SHFL.IDX P6, R14, R13, R12, R11 ;  /* 0x0000000c0d0e7389 */ /* 0x0000e400000c000b */
[----:B0123--:R-:W-:Y:S01]  /*d6a0*/  ENDCOLLECTIVE ;  /* 0x000000000000791b */ /* 0x00ffe20003800000 */
.L_x_265:
[----:B------:R-:W-:Y:S05]  /*d6b0*/  BSYNC B0 ;  /* 0x0000000000007941 */ /* 0x000fea0003800000 */
.L_x_264:
[----:B------:R-:W-:Y:S02]  /*d6c0*/  IMAD.MOV.U32 R13, RZ, RZ, R16 ;  /* 0x000000ffff0d7224 */ /* 0x000fe400078e0010 */
[----:B------:R-:W-:Y:S02]  /*d6d0*/  IMAD.MOV.U32 R12, RZ, RZ, 0x1 ;  /* 0x00000001ff0c7424 */ /* 0x000fe400078e00ff */
[----:B------:R-:W-:Y:S02]  /*d6e0*/  IMAD.MOV.U32 R11, RZ, RZ, 0x1f ;  /* 0x0000001fff0b7424 */ /* 0x000fe400078e00ff */
[----:B------:R-:W-:Y:S02]  /*d6f0*/  IMAD.MOV.U32 R15, RZ, RZ, -0x1 ;  /* 0xffffffffff0f7424 */ /* 0x000fe400078e00ff */
[----:B------:R-:W-:-:S07]  /*d700*/  IMAD.MOV.U32 R5, RZ, RZ, R14 ;  /* 0x000000ffff057224 */ /* 0x000fce00078e000e */
[----:B------:R-:W-:Y:S05]  /*d710*/  WARPSYNC.COLLECTIVE R15, `(.L_x_266) ;  /* 0x000000000f087348 */ /* 0x000fea0003c00000 */
[----:B------:R0:W1:Y:S02]  /*d720*/  SHFL.IDX P6, R14, R13, R12, R11 ;  /* 0x0000000c0d0e7389 */ /* 0x00006400000c000b */
[----:B01----:R-:W-:Y:S01]  /*d730*/  ENDCOLLECTIVE ;  /* 0x000000000000791b */ /* 0x003fe20003800000 */
.L_x_266:
[----:B------:R-:W-:Y:S01]  /*d740*/  IMAD.MOV.U32 R0, RZ, RZ, R14 ;  /* 0x000000ffff007224 */ /* 0x000fe200078e000e */
[----:B------:R-:W-:Y:S06]  /*d750*/  BRA `(.L_x_267) ;  /* 0xffffffec00047947 */ /* 0x000fec000383ffff */
.L_x_224:
[----:B------:R-:W-:Y:S01]  /*d760*/  BSSY B0, `(.L_x_268) ;  /* 0x0000008000007945 */ /* 0x000fe20003800000 */
[----:B0----5:R-:W-:Y:S02]  /*d770*/  IMAD.MOV.U32 R13, RZ, RZ, R2 ;  /* 0x000000ffff0d7224 */ /* 0x021fe400078e0002 */
[----:B------:R-:W-:Y:S02]  /*d780*/  IMAD.MOV.U32 R12, RZ, RZ, 0x1 ;  /* 0x00000001ff0c7424 */ /* 0x000fe400078e00ff */
[----:B------:R-:W-:Y:S02]  /*d790*/  IMAD.MOV.U32 R11, RZ, RZ, RZ ;  /* 0x000000ffff0b7224 */ /* 0x000fe400078e00ff */
[----:B------:R-:W-:-:S07]  /*d7a0*/  IMAD.MOV.U32 R15, RZ, RZ, -0x1 ;  /* 0xffffffffff0f7424 */ /* 0x000fce00078e00ff */
[----:B-1234-:R-:W-:Y:S05]  /*d7b0*/  WARPSYNC.COLLECTIVE R15, `(.L_x_269) ;  /* 0x000000000f087348 */ /* 0x01efea0003c00000 */
[----:B------:R0:W0:Y:S02]  /*d7c0*/  SHFL.UP P6, R14, R13, R12, R11 ;  /* 0x0400000c0d0e7389 */ /* 0x00002400000c000b */
[----:B01234-:R-:W-:Y:S01]  /*d7d0*/  ENDCOLLECTIVE ;  /* 0x000000000000791b */ /* 0x01ffe20003800000 */
.L_x_269:
[----:B------:R-:W-:Y:S05]  /*d7e0*/  BSYNC B0 ;  /* 0x0000000000007941 */ /* 0x000fea0003800000 */
.L_x_268:
[C---:B------:R-:W-:Y:S01]  /*d7f0*/  ISETP.NE.AND P0, PT, R27.reuse, RZ, PT ;  /* 0x000000ff1b00720c */ /* 0x040fe20003f05270 */
[----:B------:R-:W-:Y:S02]  /*d800*/  IMAD.MOV.U32 R12, RZ, RZ, 0x2 ;  /* 0x00000002ff0c7424 */ /* 0x000fe400078e00ff */
[----:B------:R-:W-:Y:S01]  /*d810*/  IMAD.MOV.U32 R11, RZ, RZ, RZ ;  /* 0x000000ffff0b7224 */ /* 0x000fe200078e00ff */
[----:B------:R-:W-:Y:S01]  /*d820*/  SEL R13, R14, RZ, P0 ;  /* 0x000000ff0e0d7207 */ /* 0x000fe20000000000 */
[----:B------:R-:W-:Y:S01]  /*d830*/  IMAD.MOV.U32 R15, RZ, RZ, -0x1 ;  /* 0xffffffffff0f7424 */ /* 0x000fe200078e00ff */
[----:B------:R-:W-:-:S03]  /*d840*/  ISETP.GE.U32.AND P0, PT, R27, 0x2, PT ;  /* 0x000000021b00780c */ /* 0x000fc60003f06070 */
[----:B------:R-:W-:-:S10]  /*d850*/  IMAD.IADD R13, R2, 0x1, R13 ;  /* 0x00000001020d7824 */ /* 0x000fd400078e020d */
[----:B------:R-:W-:Y:S05]  /*d860*/  WARPSYNC.COLLECTIVE R15, `(.L_x_270) ;  /* 0x000000000f087348 */ /* 0x000fea0003c00000 */
[----:B------:R0:W1:Y:S02]  /*d870*/  SHFL.UP P6, R14, R13, R12, R11 ;  /* 0x0400000c0d0e7389 */ /* 0x00006400000c000b */
[----:B01----:R-:W-:Y:S01]  /*d880*/  ENDCOLLECTIVE ;  /* 0x000000000000791b */ /* 0x003fe20003800000 */
.L_x_270:
[----:B------:R-:W-:Y:S01]  /*d890*/  IMAD.MOV.U32 R12, RZ, RZ, 0x4 ;  /* 0x00000004ff0c7424 */ /* 0x000fe200078e00ff */
[----:B------:R-:W-:Y:S02]  /*d8a0*/  SEL R14, R14, RZ, P0 ;  /* 0x000000ff0e0e7207 */ /* 0x000fe40000000000 */
[----:B------:R-:W-:-:S03]  /*d8b0*/  ISETP.GE.U32.AND P0, PT, R27, 0x4, PT ;  /* 0x000000041b00780c */ /* 0x000fc60003f06070 */
[----:B------:R-:W-:-:S04]  /*d8c0*/  IMAD.IADD R3, R13, 0x1, R14 ;  /* 0x000000010d037824 */ /* 0x000fc800078e020e */
[----:B------:R-:W-:-:S07]  /*d8d0*/  IMAD.MOV.U32 R13, RZ, RZ, R3 ;  /* 0x000000ffff0d7224 */ /* 0x000fce00078e0003 */
[----:B------:R-:W-:Y:S05]  /*d8e0*/  WARPSYNC.COLLECTIVE R15, `(.L_x_271) ;  /* 0x000000000f087348 */ /* 0x000fea0003c00000 */
[----:B------:R0:W1:Y:S02]  /*d8f0*/  SHFL.UP P6, R14, R13, R12, R11 ;  /* 0x0400000c0d0e7389 */ /* 0x00006400000c000b */
[----:B01----:R-:W-:Y:S01]  /*d900*/  ENDCOLLECTIVE ;  /* 0x000000000000791b */ /* 0x003fe20003800000 */
.L_x_271:
        /* <DEDUP_REMOVED lines=8> */
.L_x_272:
        /* <DEDUP_REMOVED lines=8> */
.L_x_273:
[----:B------:R-:W-:Y:S02]  /*da10*/  IMAD.MOV.U32 R12, RZ, RZ, 0x1f ;  /* 0x0000001fff0c7424 */ /* 0x000fe400078e00ff */
[----:B------:R-:W-:Y:S01]  /*da20*/  IMAD.MOV.U32 R11, RZ, RZ, 0x1f ;  /* 0x0000001fff0b7424 */ /* 0x000fe200078e00ff */
[----:B------:R-:W-:-:S05]  /*da30*/  SEL R8, R14, RZ, P0 ;  /* 0x000000ff0e087207 */ /* 0x000fca0000000000 */
[----:B------:R-:W-:-:S04]  /*da40*/  IMAD.IADD R8, R7, 0x1, R8 ;  /* 0x0000000107087824 */ /* 0x000fc800078e0208 */
[----:B------:R-:W-:-:S07]  /*da50*/  IMAD.MOV.U32 R13, RZ, RZ, R8 ;  /* 0x000000ffff0d7224 */ /* 0x000fce00078e0008 */
[----:B------:R-:W-:Y:S05]  /*da60*/  WARPSYNC.COLLECTIVE R15, `(.L_x_274) ;  /* 0x000000000f087348 */ /* 0x000fea0003c00000 */
[----:B------:R0:W1:Y:S02]  /*da70*/  SHFL.IDX P6, R14, R13, R12, R11 ;  /* 0x0000000c0d0e7389 */ /* 0x00006400000c000b */
[----:B01----:R-:W-:Y:S01]  /*da80*/  ENDCOLLECTIVE ;  /* 0x000000000000791b */ /* 0x003fe20003800000 */
.L_x_274:
[----:B------:R-:W-:Y:S05]  /*da90*/  BRA `(.L_x_275) ;  /* 0xffffffe800c07947 */ /* 0x000fea000383ffff */
.L_x_229:
[----:B------:R-:W-:Y:S01]  /*daa0*/  BSSY B0, `(.L_x_276) ;  /* 0x0000008000007945 */ /* 0x000fe20003800000 */
[----:B-----5:R-:W-:Y:S02]  /*dab0*/  IMAD.MOV.U32 R13, RZ, RZ, R2 ;  /* 0x000000ffff0d7224 */ /* 0x020fe400078e0002 */
[----:B------:R-:W-:Y:S02]  /*dac0*/  IMAD.MOV.U32 R12, RZ, RZ, 0x1 ;  /* 0x00000001ff0c7424 */ /* 0x000fe400078e00ff */
[----:B------:R-:W-:Y:S02]  /*dad0*/  IMAD.MOV.U32 R11, RZ, RZ, RZ ;  /* 0x000000ffff0b7224 */ /* 0x000fe400078e00ff */
[----:B------:R-:W-:-:S07]  /*dae0*/  IMAD.MOV.U32 R15, RZ, RZ, -0x1 ;  /* 0xffffffffff0f7424 */ /* 0x000fce00078e00ff */
[----:B012---:R-:W-:Y:S05]  /*daf0*/  WARPSYNC.COLLECTIVE R15, `(.L_x_277) ;  /* 0x000000000f087348 */ /* 0x007fea0003c00000 */
[----:B------:R3:W4:Y:S02]  /*db00*/  SHFL.UP P6, R14, R13, R12, R11 ;  /* 0x0400000c0d0e7389 */ /* 0x00072400000c000b */
[----:B01234-:R-:W-:Y:S01]  /*db10*/  ENDCOLLECTIVE ;  /* 0x000000000000791b */ /* 0x01ffe20003800000 */
.L_x_277:
[----:B------:R-:W-:Y:S05]  /*db20*/  BSYNC B0 ;  /* 0x0000000000007941 */ /* 0x000fea0003800000 */
.L_x_276:
        /* <DEDUP_REMOVED lines=10> */
.L_x_278:
        /* <DEDUP_REMOVED lines=8> */
.L_x_279:
        /* <DEDUP_REMOVED lines=8> */
.L_x_280:
        /* <DEDUP_REMOVED lines=8> */
.L_x_281:
        /* <DEDUP_REMOVED lines=8> */
.L_x_282:
[----:B------:R-:W-:Y:S05]  /*ddd0*/  BRA `(.L_x_283) ;  /* 0xffffffe8009c7947 */ /* 0x000fea000383ffff */
.L_x_231:
[----:B------:R-:W-:Y:S01]  /*dde0*/  BSSY B0, `(.L_x_284) ;  /* 0x0000006000007945 */ /* 0x000fe20003800000 */
[----:B------:R-:W-:Y:S01]  /*ddf0*/  PLOP3.LUT P6, PT, P6, PT, PT, 0x8, 0x0 ;  /* 0x000000000000781c */ /* 0x000fe200037ce170 */
[----:B------:R-:W-:-:S12]  /*de00*/  IMAD.MOV.U32 R15, RZ, RZ, -0x1 ;  /* 0xffffffffff0f7424 */ /* 0x000fd800078e00ff */
[----:B012---:R-:W-:Y:S05]  /*de10*/  WARPSYNC.COLLECTIVE R15, `(.L_x_285) ;  /* 0x000000000f087348 */ /* 0x007fea0003c00000 */
[----:B------:R-:W-:Y:S01]  /*de20*/  VOTE.ANY R14, PT, P6 ;  /* 0x00000000000e7806 */ /* 0x000fe200030e0100 */
[----:B012---:R-:W-:Y:S06]  /*de30*/  ENDCOLLECTIVE ;  /* 0x000000000000791b */ /* 0x007fec0003800000 */
.L_x_285:
[----:B------:R-:W-:Y:S05]  /*de40*/  BSYNC B0 ;  /* 0x0000000000007941 */ /* 0x000fea0003800000 */
.L_x_284:
[----:B------:R-:W-:Y:S02]  /*de50*/  IMAD.MOV.U32 R3, RZ, RZ, R14 ;  /* 0x000000ffff037224 */ /* 0x000fe400078e000e */
[----:B------:R-:W-:Y:S02]  /*de60*/  IMAD.MOV.U32 R13, RZ, RZ, R2 ;  /* 0x000000ffff0d7224 */ /* 0x000fe400078e0002 */
[----:B------:R-:W0:Y:S01]  /*de70*/  POPC R0, R3 ;  /* 0x0000000300007309 */ /* 0x000e220000000000 */
[----:B------:R-:W-:Y:S02]  /*de80*/  IMAD.MOV.U32 R11, RZ, RZ, 0x1f ;  /* 0x0000001fff0b7424 */ /* 0x000fe400078e00ff */
[----:B------:R-:W-:Y:S02]  /*de90*/  IMAD.MOV.U32 R15, RZ, RZ, -0x1 ;  /* 0xffffffffff0f7424 */ /* 0x000fe400078e00ff */
[----:B0-----:R-:W-:-:S07]  /*dea0*/  IMAD.MOV.U32 R12, RZ, RZ, R0 ;  /* 0x000000ffff0c7224 */ /* 0x001fce00078e0000 */
[----:B------:R-:W-:Y:S05]  /*deb0*/  WARPSYNC.COLLECTIVE R15, `(.L_x_286) ;  /* 0x000000000f087348 */ /* 0x000fea0003c00000 */
[----:B------:R0:W1:Y:S02]  /*dec0*/  SHFL.IDX P6, R14, R13, R12, R11 ;  /* 0x0000000c0d0e7389 */ /* 0x00006400000c000b */
[----:B01----:R-:W-:Y:S01]  /*ded0*/  ENDCOLLECTIVE ;  /* 0x000000000000791b */ /* 0x003fe20003800000 */
.L_x_286:
[----:B------:R-:W-:Y:S01]  /*dee0*/  IMAD.MOV.U32 R17, RZ, RZ, R14 ;  /* 0x000000ffff117224 */ /* 0x000fe200078e000e */
[----:B------:R-:W-:Y:S06]  /*def0*/  BRA `(.L_x_287) ;  /* 0xffffffe8008c7947 */ /* 0x000fec000383ffff */
.L_x_233:
[----:B------:R-:W-:Y:S01]  /*df00*/  BSSY B0, `(.L_x_288) ;  /* 0x0000007000007945 */ /* 0x000fe20003800000 */
[----:B------:R-:W-:Y:S02]  /*df10*/  IMAD.MOV.U32 R13, RZ, RZ, R8 ;  /* 0x000000ffff0d7224 */ /* 0x000fe400078e0008 */
[----:B------:R-:W-:Y:S02]  /*df20*/  IMAD.MOV.U32 R11, RZ, RZ, 0x1f ;  /* 0x0000001fff0b7424 */ /* 0x000fe400078e00ff */
[----:B------:R-:W-:-:S07]  /*df30*/  IMAD.MOV.U32 R15, RZ, RZ, -0x1 ;  /* 0xffffffffff0f7424 */ /* 0x000fce00078e00ff */
[----:B01234-:R-:W-:Y:S05]  /*df40*/  WARPSYNC.COLLECTIVE R15, `(.L_x_289) ;  /* 0x000000000f087348 */ /* 0x01ffea0003c00000 */
[----:B------:R0:W0:Y:S02]  /*df50*/  SHFL.IDX P6, R14, R13, R12, R11 ;  /* 0x0000000c0d0e7389 */ /* 0x00002400000c000b */
[----:B01234-:R-:W-:Y:S01]  /*df60*/  ENDCOLLECTIVE ;  /* 0x000000000000791b */ /* 0x01ffe20003800000 */
.L_x_289:
[----:B------:R-:W-:Y:S05]  /*df70*/  BSYNC B0 ;  /* 0x0000000000007941 */ /* 0x000fea0003800000 */
.L_x_288:
[----:B------:R-:W-:Y:S05]  /*df80*/  BRA `(.L_x_232) ;  /* 0xffffffe800847947 */ /* 0x000fea000383ffff */
.L_x_237:
[----:B0-----:R0:W2:Y:S02]  /*df90*/  SYNCS.PHASECHK.TRANS64.TRYWAIT P0, [R9+URZ+0x30820], R0 ;  /* 0x03082000090075a7 */ /* 0x0010a4000800017f */
[----:B--2---:R-:W-:Y:S05]  /*dfa0*/  @!P0 NANOSLEEP.SYNCS 0x989680 ;  /* 0x009896800000895d */ /* 0x004fea0003900000 */
[----:B------:R-:W2:Y:S02]  /*dfb0*/  @!P0 SYNCS.PHASECHK.TRANS64 P0, [R9+URZ+0x30820], R0 ;  /* 0x03082000090085a7 */ /* 0x000ea4000800007f */
[----:B--2---:R-:W-:Y:S05]  /*dfc0*/  @!P0 BRA `(.L_x_237) ;  /* 0xfffffffc00f08947 */ /* 0x004fea000383ffff */
[----:B------:R-:W-:Y:S05]  /*dfd0*/  BRA `(.L_x_290) ;  /* 0xffffffec00607947 */ /* 0x000fea000383ffff */
.L_x_238:
        /* <DEDUP_REMOVED lines=8> */
[----:B01----:R-:W-:Y:S05]  /*e060*/  WARPSYNC.COLLECTIVE R15, `(.L_x_292) ;  /* 0x000000000f087348 */ /* 0x003fea0003c00000 */
[----:B------:R2:W3:Y:S02]  /*e070*/  SHFL.IDX P6, R14, R13, R12, R11 ;  /* 0x0000000c0d0e7389 */ /* 0x0004e400000c000b */
[----:B0123--:R-:W-:Y:S01]  /*e080*/  ENDCOLLECTIVE ;  /* 0x000000000000791b */ /* 0x00ffe20003800000 */
.L_x_292:
[----:B------:R-:W-:Y:S05]  /*e090*/  BSYNC B0 ;  /* 0x0000000000007941 */ /* 0x000fea0003800000 */
.L_x_291:
[----:B------:R-:W-:Y:S05]  /*e0a0*/  BRA `(.L_x_293) ;  /* 0xffffffec00487947 */ /* 0x000fea000383ffff */
.L_x_241:
[----:B------:R-:W-:Y:S01]  /*e0b0*/  BSSY B1, `(.L_x_294) ;  /* 0x0000006000017945 */ /* 0x000fe20003800000 */
[----:B------:R-:W-:-:S07]  /*e0c0*/  IMAD.MOV.U32 R15, RZ, RZ, -0x1 ;  /* 0xffffffffff0f7424 */ /* 0x000fce00078e00ff */
[----:B01----:R-:W-:Y:S05]  /*e0d0*/  WARPSYNC.COLLECTIVE R15, `(.L_x_295) ;  /* 0x000000000f0c7348 */ /* 0x003fea0003c00000 */
[----:B------:R-:W-:Y:S02]  /*e0e0*/  ELECT P6, UR62, PT ;  /* 0x00000000003e782f */ /* 0x000fe400038c0000 */
[----:B------:R-:W-:Y:S01]  /*e0f0*/  MOV R14, UR62 ;  /* 0x0000003e000e7c02 */ /* 0x000fe20008000f00 */
[----:B01----:R-:W-:Y:S10]  /*e100*/  ENDCOLLECTIVE ;  /* 0x000000000000791b */ /* 0x003ff40003800000 */
.L_x_295:
[----:B------:R-:W-:Y:S05]  /*e110*/  BSYNC B1 ;  /* 0x0000000000017941 */ /* 0x000fea0003800000 */
.L_x_294:
[----:B------:R-:W-:Y:S05]  /*e120*/  BRA `(.L_x_296) ;  /* 0xffffffec00407947 */ /* 0x000fea000383ffff */
.L_x_243:
[----:B0-----:R0:W2:Y:S02]  /*e130*/  SYNCS.PHASECHK.TRANS64.TRYWAIT P0, [R7+URZ], R2 ;  /* 0x00000002070075a7 */ /* 0x0010a4000800017f */
[----:B--2---:R-:W-:Y:S05]  /*e140*/  @!P0 NANOSLEEP.SYNCS 0x989680 ;  /* 0x009896800000895d */ /* 0x004fea0003900000 */
[----:B------:R-:W2:Y:S02]  /*e150*/  @!P0 SYNCS.PHASECHK.TRANS64 P0, [R7+URZ], R2 ;  /* 0x00000002070085a7 */ /* 0x000ea4000800007f */
[----:B--2---:R-:W-:Y:S05]  /*e160*/  @!P0 BRA `(.L_x_243) ;  /* 0xfffffffc00f08947 */ /* 0x004fea000383ffff */
[----:B------:R-:W-:Y:S05]  /*e170*/  BRA `(.L_x_297) ;  /* 0xffffffec00747947 */ /* 0x000fea000383ffff */
.L_x_244:
[----:B--2---:R2:W3:Y:S02]  /*e180*/  SYNCS.PHASECHK.TRANS64.TRYWAIT P0, [R3+URZ], R0 ;  /* 0x00000000030075a7 */ /* 0x0044e4000800017f */
[----:B---3--:R-:W-:Y:S05]  /*e190*/  @!P0 NANOSLEEP.SYNCS 0x989680 ;  /* 0x009896800000895d */ /* 0x008fea0003900000 */
[----:B------:R-:W3:Y:S02]  /*e1a0*/  @!P0 SYNCS.PHASECHK.TRANS64 P0, [R3+URZ], R0 ;  /* 0x00000000030085a7 */ /* 0x000ee4000800007f */
[----:B---3--:R-:W-:Y:S05]  /*e1b0*/  @!P0 BRA `(.L_x_244) ;  /* 0xfffffffc00f08947 */ /* 0x008fea000383ffff */
[----:B------:R-:W-:Y:S05]  /*e1c0*/  BRA `(.L_x_298) ;  /* 0xffffffec00687947 */ /* 0x000fea000383ffff */
.L_x_246:
[----:B--2---:R2:W3:Y:S02]  /*e1d0*/  SYNCS.PHASECHK.TRANS64.TRYWAIT P0, [R5+URZ], R2 ;  /* 0x00000002050075a7 */ /* 0x0044e4000800017f */
[----:B---3--:R-:W-:Y:S05]  /*e1e0*/  @!P0 NANOSLEEP.SYNCS 0x989680 ;  /* 0x009896800000895d */ /* 0x008fea0003900000 */
[----:B------:R-:W3:Y:S02]  /*e1f0*/  @!P0 SYNCS.PHASECHK.TRANS64 P0, [R5+URZ], R2 ;  /* 0x00000002050085a7 */ /* 0x000ee4000800007f */
[----:B---3--:R-:W-:Y:S05]  /*e200*/  @!P0 BRA `(.L_x_246) ;  /* 0xfffffffc00f08947 */ /* 0x008fea000383ffff */
[----:B------:R-:W-:Y:S05]  /*e210*/  BRA `(.L_x_299) ;  /* 0xffffffec006c7947 */ /* 0x000fea000383ffff */
.L_x_300:
        /* <DEDUP_REMOVED lines=14> */
.L_x_2277:


//--------------------- .text._ZN7cutlass13device_kernelIN5flash11enable_sm90INS1_16FlashAttnFwdSm90INS1_25CollectiveMainloopFwdSm90ILi2EN4cute5tupleIJNS5_1CILi1EEES8_S8_EEENS6_IJNS7_ILi192EEESA_NS7_ILi64EEEEEELi64ENS_6half_tEfNS_4arch4Sm90ELb0ELb0ELb0ELb1ELb0ELb1ELb0ELb0ELb1ELb0ELb0ELb0EEENS1_21CollectiveEpilogueFwdINS6_IJSA_SB_SA_EEES9_SD_SF_Li384ELb1ELb0ELb0ELb0EEENS1_36VarlenDynamicPersistentTileSchedulerILi192ELi192ELi384ELi32ELb0ELb0ELb1ELb0ELb1ELb1EEEEEEEEEvNT_6ParamsE --------------------------
	.section	.text._ZN7cutlass13device_kernelIN5flash11enable_sm90INS1_16FlashAttnFwdSm90INS1_25CollectiveMainloopFwdSm90ILi2EN4cute5tupleIJNS5_1CILi1EEES8_S8_EEENS6_IJNS7_ILi192EEESA_NS7_ILi64EEEEEELi64ENS_6half_tEfNS_4arch4Sm90ELb0ELb0ELb0ELb1ELb0ELb1ELb0ELb0ELb1ELb0ELb0ELb0EEENS1_21CollectiveEpilogueFwdINS6_IJSA_SB_SA_EEES9_SD_SF_Li384ELb1ELb0ELb0ELb0EEENS1_36VarlenDynamicPersistentTileSchedulerILi192ELi192ELi384ELi32ELb0ELb0ELb1ELb0ELb1ELb1EEEEEEEEEvNT_6ParamsE,"ax",@progbits
	.align	128
.text._ZN7cutlass13device_kernelIN5flash11enable_sm90INS1_16FlashAttnFwdSm90INS1_25CollectiveMainloopFwdSm90ILi2EN4cute5tupleIJNS5_1CILi1EEES8_S8_EEENS6_IJNS7_ILi192EEESA_NS7_ILi64EEEEEELi64ENS_6half_tEfNS_4arch4Sm90ELb0ELb0ELb0ELb1ELb0ELb1ELb0ELb0ELb1ELb0ELb0ELb0EEENS1_21CollectiveEpilogueFwdINS6_IJSA_SB_SA_EEES9_SD_SF_Li384ELb1ELb0ELb0ELb0EEENS1_36VarlenDynamicPersistentTileSchedulerILi192ELi192ELi384ELi32ELb0ELb0ELb1ELb0ELb1ELb1EEEEEEEEEvNT_6ParamsE:
        .type           _ZN7cutlass13device_kernelIN5flash11enable_sm90INS1_16FlashAttnFwdSm90INS1_25CollectiveMainloopFwdSm90ILi2EN4cute5tupleIJNS5_1CILi1EEES8_S8_EEENS6_IJNS7_ILi192EEESA_NS7_ILi64EEEEEELi64ENS_6half_tEfNS_4arch4Sm90ELb0ELb0ELb0ELb1ELb0ELb1ELb0ELb0ELb1ELb0ELb0ELb0EEENS1_21CollectiveEpilogueFwdINS6_IJSA_SB_SA_EEES9_SD_SF_Li384ELb1ELb0ELb0ELb0EEENS1_36VarlenDynamicPersistentTileSchedulerILi192ELi192ELi384ELi32ELb0ELb0ELb1ELb0ELb1ELb1EEEEEEEEEvNT_6ParamsE,@function
        .size           _ZN7cutlass13device_kernelIN5flash11enable_sm90INS1_16FlashAttnFwdSm90INS1_25CollectiveMainloopFwdSm90ILi2EN4cute5tupleIJNS5_1CILi1EEES8_S8_EEENS6_IJNS7_ILi192EEESA_NS7_ILi64EEEEEELi64ENS_6half_tEfNS_4arch4Sm90ELb0ELb0ELb0ELb1ELb0ELb1ELb0ELb0ELb1ELb0ELb0ELb0EEENS1_21CollectiveEpilogueFwdINS6_IJSA_SB_SA_EEES9_SD_SF_Li384ELb1ELb0ELb0ELb0EEENS1_36VarlenDynamicPersistentTileSchedulerILi192ELi192ELi384ELi32ELb0ELb0ELb1ELb0ELb1ELb1EEEEEEEEEvNT_6ParamsE,(.L_x_2278 - _ZN7cutlass13device_kernelIN5flash11enable_sm90INS1_16FlashAttnFwdSm90INS1_25CollectiveMainloopFwdSm90ILi2EN4cute5tupleIJNS5_1CILi1EEES8_S8_EEENS6_IJNS7_ILi192EEESA_NS7_ILi64EEEEEELi64ENS_6half_tEfNS_4arch4Sm90ELb0ELb0ELb0ELb1ELb0ELb1ELb0ELb0ELb1ELb0ELb0ELb0EEENS1_21CollectiveEpilogueFwdINS6_IJSA_SB_SA_EEES9_SD_SF_Li384ELb1ELb0ELb0ELb0EEENS1_36VarlenDynamicPersistentTileSchedulerILi192ELi192ELi384ELi32ELb0ELb0ELb1ELb0ELb1ELb1EEEEEEEEEvNT_6ParamsE)
        .other          _ZN7cutlass13device_kernelIN5flash11enable_sm90INS1_16FlashAttnFwdSm90INS1_25CollectiveMainloopFwdSm90ILi2EN4cute5tupleIJNS5_1CILi1EEES8_S8_EEENS6_IJNS7_ILi192EEESA_NS7_ILi64EEEEEELi64ENS_6half_tEfNS_4arch4Sm90ELb0ELb0ELb0ELb1ELb0ELb1ELb0ELb0ELb1ELb0ELb0ELb0EEENS1_21CollectiveEpilogueFwdINS6_IJSA_SB_SA_EEES9_SD_SF_Li384ELb1ELb0ELb0ELb0EEENS1_36VarlenDynamicPersistentTileSchedulerILi192ELi192ELi384ELi32ELb0ELb0ELb1ELb0ELb1ELb1EEEEEEEEEvNT_6ParamsE,@"STO_CUDA_ENTRY STV_DEFAULT"
_ZN7cutlass13device_kernelIN5flash11enable_sm90INS1_16FlashAttnFwdSm90INS1_25CollectiveMainloopFwdSm90ILi2EN4cute5tupleIJNS5_1CILi1EEES8_S8_EEENS6_IJNS7_ILi192EEESA_NS7_ILi64EEEEEELi64ENS_6half_tEfNS_4arch4Sm90ELb0ELb0ELb0ELb1ELb0ELb1ELb0ELb0ELb1ELb0ELb0ELb0EEENS1_21CollectiveEpilogueFwdINS6_IJSA_SB_SA_EEES9_SD_SF_Li384ELb1ELb0ELb0ELb0EEENS1_36VarlenDynamicPersistentTileSchedulerILi192ELi192ELi384ELi32ELb0ELb0ELb1ELb0ELb1ELb1EEEEEEEEEvNT_6ParamsE:
[----:B------:R-:W0:Y:S02]  /*0000*/  LDC R1, c[0x0][0x28] ;  /* 0x00000a00ff017b82 */ /* 0x000e240000000800 */
[----:B0-----:R-:W-:Y:S01]  /*0010*/  VIADD R1, R1, 0xffffffa0 ;  /* 0xffffffa001017836 */ /* 0x001fe20000000000 */
[----:B------:R-:W0:Y:S01]  /*0020*/  S2R R3, SR_TID.X ;  /* 0x0000000000037919 */ /* 0x000e220000002100 */
[----:B------:R-:W-:Y:S01]  /*0030*/  ELECT P0, URZ, PT ;  /* 0x00000000003f782f */ /* 0x000fe20003800000 */
[----:B------:R-:W-:Y:S01]  /*0040*/  BSSY B0, `(.L_x_301) ;  /* 0x0000016000007945 */ /* 0x000fe20003800000 */
[----:B0-----:R-:W-:-:S05]  /*0050*/  SHF.R.U32.HI R0, RZ, 0x5, R3 ;  /* 0x00000005ff007819 */ /* 0x001fca0000011603 */
[----:B------:R-:W0:Y:S02]  /*0060*/  SHFL.IDX PT, R2, R0, RZ, 0x1f ;  /* 0x00001fff00027589 */ /* 0x000e2400000e0000 */
[----:B0-----:R-:W-:-:S13]  /*0070*/  ISETP.EQ.AND P0, PT, R2, RZ, P0 ;  /* 0x000000ff0200720c */ /* 0x001fda0000702270 */
[----:B------:R-:W-:Y:S05]  /*0080*/  @!P0 BRA `(.L_x_302) ;  /* 0x0000000000448947 */ /* 0x000fea0003800000 */
[----:B------:R-:W-:Y:S02]  /*0090*/  ULDC.64 UR4, c[0x0][0x198] ;  /* 0x0000660000047ab9 */ /* 0x000fe40000000a00 */
[----:B------:R-:W-:Y:S02]  /*00a0*/  UIADD3 UR6, UP0, UR4, 0x270, URZ ;  /* 0x0000027004067890 */ /* 0x000fe4000ff1e03f */
[----:B------:R-:W-:Y:S02]  /*00b0*/  UIADD3 UR8, UP1, UR4, 0x370, URZ ;  /* 0x0000037004087890 */ /* 0x000fe4000ff3e03f */
[----:B------:R-:W-:Y:S02]  /*00c0*/  UIADD3 UR10, UP2, UR4, 0x470, URZ ;  /* 0x00000470040a7890 */ /* 0x000fe4000ff5e03f */
[----:B------:R-:W-:Y:S02]  /*00d0*/  UIADD3 UR12, UP3, UR4, 0x570, URZ ;  /* 0x00000570040c7890 */ /* 0x000fe4000ff7e03f */
[----:B------:R-:W-:-:S02]  /*00e0*/  UIADD3 UR4, UP4, UR4, 0x670, URZ ;  /* 0x0000067004047890 */ /* 0x000fc4000ff9e03f */
[----:B------:R-:W-:Y:S02]  /*00f0*/  UIADD3.X UR7, URZ, UR5, URZ, UP0, !UPT ;  /* 0x000000053f077290 */ /* 0x000fe400087fe43f */
[----:B------:R-:W-:Y:S02]  /*0100*/  UIADD3.X UR9, URZ, UR5, URZ, UP1, !UPT ;  /* 0x000000053f097290 */ /* 0x000fe40008ffe43f */
[----:B------:R-:W-:Y:S02]  /*0110*/  UIADD3.X UR11, URZ, UR5, URZ, UP2, !UPT ;  /* 0x000000053f0b7290 */ /* 0x000fe400097fe43f */
[----:B------:R-:W-:Y:S02]  /*0120*/  UIADD3.X UR13, URZ, UR5, URZ, UP3, !UPT ;  /* 0x000000053f0d7290 */ /* 0x000fe40009ffe43f */
[----:B------:R-:W-:Y:S01]  /*0130*/  UIADD3.X UR5, URZ, UR5, URZ, UP4, !UPT ;  /* 0x000000053f057290 */ /* 0x000fe2000a7fe43f */
[----:B------:R0:W-:Y:S02]  /*0140*/  UTMACCTL.PF [UR6] ;  /* 0x00000000060079b9 */ /* 0x0001e40008040000 */
[----:B------:R0:W-:Y:S02]  /*0150*/  UTMACCTL.PF [UR8] ;  /* 0x00000000080079b9 */ /* 0x0001e40008040000 */
[----:B------:R0:W-:Y:S02]  /*0160*/  UTMACCTL.PF [UR10] ;  /* 0x000000000a0079b9 */ /* 0x0001e40008040000 */
[----:B------:R0:W-:Y:S02]  /*0170*/  UTMACCTL.PF [UR12] ;  /* 0x000000000c0079b9 */ /* 0x0001e40008040000 */
[----:B------:R0:W-:Y:S02]  /*0180*/  UTMACCTL.PF [UR4] ;  /* 0x00000000040079b9 */ /* 0x0001e40008040000 */
[----:B0-----:R-:W-:Y:S01]  /*0190*/  NOP ;  /* 0x0000000000007918 */ /* 0x001fe20000000000 */
.L_x_302:
[----:B------:R-:W-:Y:S05]  /*01a0*/  BSYNC B0 ;  /* 0x0000000000007941 */ /* 0x000fea0003800000 */
.L_x_301:
[----:B------:R-:W-:Y:S01]  /*01b0*/  VOTEU.ANY UP0, P0 ;  /* 0x00000000003f7886 */ /* 0x000fe20000000100 */
[----:B------:R-:W0:Y:S01]  /*01c0*/  SHFL.IDX PT, R2, R0, RZ, 0x1f ;  /* 0x00001fff00027589 */ /* 0x000e2200000e0000 */
[----:B------:R-:W-:Y:S01]  /*01d0*/  UMOV UR4, 0x1 ;  /* 0x0000000100047882 */ /* 0x000fe20000000000 */
[----:B------:R-:W-:Y:S01]  /*01e0*/  UMOV UR7, 0x180 ;  /* 0x0000018000077882 */ /* 0x000fe20000000000 */
[----:B------:R-:W-:Y:S01]  /*01f0*/  SHF.R.U32.HI R3, RZ, 0x7, R3 ;  /* 0x00000007ff037819 */ /* 0x000fe20000011603 */
[----:B------:R-:W1:Y:S01]  /*0200*/  @UP0 S2UR UR8, SR_CgaCtaId ;  /* 0x00000000000809c3 */ /* 0x000e620000008800 */
[----:B------:R-:W-:Y:S01]  /*0210*/  @UP0 UMOV UR6, 0x400 ;  /* 0x0000040000060882 */ /* 0x000fe20000000000 */
[----:B------:R-:W-:-:S04]  /*0220*/  @UP0 UIADD3 UR4, -UR4, 0x100000, URZ ;  /* 0x0010000004040890 */ /* 0x000fc8000fffe13f */
[----:B------:R-:W-:Y:S02]  /*0230*/  @UP0 USHF.L.U32 UR5, UR4, 0xb, URZ ;  /* 0x0000000b04050899 */ /* 0x000fe4000800063f */
[----:B------:R-:W-:Y:S01]  /*0240*/  @UP0 USHF.L.U32 UR4, UR4, 0x1, URZ ;  /* 0x0000000104040899 */ /* 0x000fe2000800063f */
[----:B------:R-:W-:Y:S01]  /*0250*/  VOTEU.ANY UP1, P0 ;  /* 0x00000000003f7886 */ /* 0x000fe20000020100 */
[----:B0-----:R-:W-:Y:S02]  /*0260*/  ISETP.NE.AND P1, PT, R2, RZ, PT ;  /* 0x000000ff0200720c */ /* 0x001fe40003f25270 */
[----:B------:R0:W2:Y:S01]  /*0270*/  SHFL.IDX PT, R2, R3, RZ, 0x1f ;  /* 0x00001fff03027589 */ /* 0x0000a200000e0000 */
[----:B-1----:R-:W-:Y:S02]  /*0280*/  @UP0 ULEA UR8, UR8, UR6, 0x18 ;  /* 0x0000000608080291 */ /* 0x002fe4000f8ec03f */
[----:B------:R-:W-:-:S04]  /*0290*/  @UP0 UIADD3 UR6, -UR7, 0x100000, URZ ;  /* 0x0010000007060890 */ /* 0x000fc8000fffe13f */
[----:B------:R-:W-:Y:S02]  /*02a0*/  @UP0 USHF.L.U32 UR7, UR6, 0xb, URZ ;  /* 0x0000000b06070899 */ /* 0x000fe4000800063f */
[----:B------:R-:W-:Y:S01]  /*02b0*/  @UP0 USHF.L.U32 UR6, UR6, 0x1, URZ ;  /* 0x0000000106060899 */ /* 0x000fe2000800063f */
[----:B------:R-:W-:Y:S01]  /*02c0*/  VOTEU.ANY UP0, P0 ;  /* 0x00000000003f7886 */ /* 0x000fe20000000100 */
[----:B------:R-:W1:Y:S04]  /*02d0*/  FENCE.VIEW.ASYNC.S ;  /* 0x00000000000073c6 */ /* 0x000e680000000000 */
[----:B-1----:R0:W1:Y:S06]  /*02e0*/  @UP0 SYNCS.EXCH.64 URZ, [UR8+0x30800], UR4 ;  /* 0x03080004083f05b2 */ /* 0x00206c0008000100 */
[----:B------:R0:W3:Y:S02]  /*02f0*/  @UP1 SYNCS.EXCH.64 URZ, [UR8+0x30820], UR6 ;  /* 0x03082006083f15b2 */ /* 0x0000e40008000100 */
[----:B0-----:R-:W-:Y:S05]  /*0300*/  @P1 BRA `(.L_x_303) ;  /* 0x0000000000481947 */ /* 0x001fea0003800000 */
[----:B------:R-:W0:Y:S01]  /*0310*/  S2UR UR5, SR_CgaCtaId ;  /* 0x00000000000579c3 */ /* 0x000e220000008800 */
        /* <DEDUP_REMOVED lines=15> */
[----:B------:R0:W0:Y:S01]  /*0410*/  SYNCS.EXCH.64 URZ, [UR8+0x30848], UR4 ;  /* 0x03084804083f75b2 */ /* 0x0000220008000100 */
[----:B------:R-:W-:Y:S01]  /*0420*/  NOP ;  /* 0x0000000000007918 */ /* 0x000fe20000000000 */
.L_x_303:
[----:B------:R-:W5:Y:S01]  /*0430*/  SHFL.IDX PT, R3, R0, RZ, 0x1f ;  /* 0x00001fff00037589 */ /* 0x000f6200000e0000 */
[----:B------:R-:W-:Y:S01]  /*0440*/  NOP ;  /* 0x0000000000007918 */ /* 0x000fe20000000000 */
[----:B-----5:R-:W-:-:S13]  /*0450*/  ISETP.NE.AND P0, PT, R3, RZ, PT ;  /* 0x000000ff0300720c */ /* 0x020fda0003f05270 */
        /* <DEDUP_REMOVED lines=17> */
[----:B------:R0:W0:Y:S01]  /*0570*/  SYNCS.EXCH.64 URZ, [UR8+0x30868], UR6 ;  /* 0x03086806083f75b2 */ /* 0x0000220008000100 */
[----:B------:R-:W-:Y:S01]  /*0580*/  NOP ;  /* 0x0000000000007918 */ /* 0x000fe20000000000 */
.L_x_304:
[----:B------:R-:W5:Y:S01]  /*0590*/  SHFL.IDX PT, R3, R0, RZ, 0x1f ;  /* 0x00001fff00037589 */ /* 0x000f6200000e0000 */
[----:B------:R-:W-:Y:S01]  /*05a0*/  NOP ;  /* 0x0000000000007918 */ /* 0x000fe20000000000 */
[----:B-----5:R-:W-:-:S13]  /*05b0*/  ISETP.NE.AND P0, PT, R3, RZ, PT ;  /* 0x000000ff0300720c */ /* 0x020fda0003f05270 */
        /* <DEDUP_REMOVED lines=13> */
[----:B------:R0:W0:Y:S01]  /*0690*/  SYNCS.EXCH.64 URZ, [UR6+0x30888], UR4 ;  /* 0x03088804063f75b2 */ /* 0x0000220008000100 */
[----:B------:R-:W-:Y:S01]  /*06a0*/  NOP ;  /* 0x0000000000007918 */ /* 0x000fe20000000000 */
.L_x_305:
        /* <DEDUP_REMOVED lines=22> */
.L_x_306:
        /* <DEDUP_REMOVED lines=22> */
.L_x_307:
[----:B--2---:R-:W-:Y:S01]  /*0970*/  ISETP.NE.AND P0, PT, R2, RZ, PT ;  /* 0x000000ff0200720c */ /* 0x004fe20003f05270 */
[----:B------:R-:W-:Y:S01]  /*0980*/  IMAD.MOV.U32 R2, RZ, RZ, 0x1 ;  /* 0x00000001ff027424 */ /* 0x000fe200078e00ff */
[----:B------:R-:W-:Y:S01]  /*0990*/  NOP ;  /* 0x0000000000007918 */ /* 0x000fe20000000000 */
[----:B------:R-:W-:Y:S01]  /*09a0*/  ULDC.64 UR56, c[0x0][0x208] ;  /* 0x0000820000387ab9 */ /* 0x000fe20000000a00 */
[----:B------:R-:W-:Y:S02]  /*09b0*/  BSSY B7, `(.L_x_308) ;  /* 0x000143b000077945 */ /* 0x000fe40003800000 */
[----:B------:R-:W-:-:S05]  /*09c0*/  SEL R2, R2, 0x2, !P0 ;  /* 0x0000000202027807 */ /* 0x000fca0004000000 */
[----:B------:R2:W-:Y:S01]  /*09d0*/  STL [R1+0x1c], R2 ;  /* 0x00001c0201007387 */ /* 0x0005e20000100800 */
[----:B01-34-:R-:W-:Y:S06]  /*09e0*/  BAR.SYNC.DEFER_BLOCKING 0x0 ;  /* 0x0000000000007b1d */ /* 0x01bfec0000010000 */
[----:B------:R-:W-:Y:S05]  /*09f0*/  @!P0 BRA `(.L_x_309) ;  /* 0x000000f800708947 */ /* 0x000fea0003800000 */
.L_x_310:
[----:B------:R-:W-:-:S08]  /*0a00*/  NOP ;  /* 0x0000000000007918 */ /* 0x000fd00000000000 */
[----:B------:R-:W0:Y:S02]  /*0a10*/  USETMAXREG.TRY_ALLOC.CTAPOOL UP0, 0xa0 ;  /* 0x000000a0000079c8 */ /* 0x000e240008000600 */
[----:B0-----:R-:W-:-:S13]  /*0a20*/  PLOP3.LUT P0, PT, PT, PT, UP0, 0x80, 0x0 ;  /* 0x000000000000781c */ /* 0x001fda0003f0f008 */
[----:B------:R-:W-:Y:S05]  /*0a30*/  @!P0 BRA `(.L_x_310) ;  /* 0xfffffffc00f08947 */ /* 0x000fea000383ffff */
[----:B------:R-:W3:Y:S01]  /*0a40*/  LDL.LU R0, [R1] ;  /* 0x0000000001007983 */ /* 0x000ee20000300800 */
[----:B--2---:R-:W0:Y:S01]  /*0a50*/  S2R R2, SR_TID.X ;  /* 0x0000000000027919 */ /* 0x004e220000002100 */
[----:B------:R-:W1:Y:S01]  /*0a60*/  S2UR UR5, SR_CgaCtaId ;  /* 0x00000000000579c3 */ /* 0x000e620000008800 */
[----:B------:R-:W-:Y:S01]  /*0a70*/  UMOV UR4, 0x400 ;  /* 0x0000040000047882 */ /* 0x000fe20000000000 */
[----:B0-----:R-:W-:-:S06]  /*0a80*/  SHF.R.U32.HI R2, RZ, 0x7, R2 ;  /* 0x00000007ff027819 */ /* 0x001fcc0000011602 */
[----:B------:R-:W-:Y:S06]  /*0a90*/  BAR.ARV 0x8, 0x1a0 ;  /* 0x0206800000007b1d */ /* 0x000fec0000002000 */
[----:B------:R-:W-:-:S13]  /*0aa0*/  ISETP.NE.AND P0, PT, R2, 0x1, PT ;  /* 0x000000010200780c */ /* 0x000fda0003f05270 */
[----:B------:R-:W-:Y:S08]  /*0ab0*/  @!P0 BAR.ARV 0x9, 0x100 ;  /* 0x0244000000008b1d */ /* 0x000ff00000002000 */
[----:B------:R-:W-:Y:S01]  /*0ac0*/  BAR.SYNC.DEFER_BLOCKING 0x5, 0x1a0 ;  /* 0x0146800000007b1d */ /* 0x000fe20000010000 */
[----:B-1----:R-:W-:-:S06]  /*0ad0*/  ULEA UR4, UR5, UR4, 0x18 ;  /* 0x0000000405047291 */ /* 0x002fcc000f8ec03f */
[----:B------:R-:W-:Y:S01]  /*0ae0*/  IMAD.U32 R2, RZ, RZ, UR4 ;  /* 0x00000004ff027e24 */ /* 0x000fe2000f8e00ff */
[----:B------:R-:W-:-:S04]  /*0af0*/  ULDC UR4, c[0x0][0xc14] ;  /* 0x0003050000047ab9 */ /* 0x000fc80000000800 */
[----:B------:R-:W0:Y:S01]  /*0b00*/  LDS.128 R32, [R2+0x308d0] ;  /* 0x0308d00002207984 */ /* 0x000e220000000c00 */
[----:B------:R-:W-:Y:S06]  /*0b10*/  BAR.ARV 0x4, 0x1a0 ;  /* 0x0106800000007b1d */ /* 0x000fec0000002000 */
[----:B---3--:R-:W-:-:S04]  /*0b20*/  LOP3.LUT R0, R0, 0xffffffef, RZ, 0xc0, !PT ;  /* 0xffffffef00007812 */ /* 0x008fc800078ec0ff */
[----:B------:R-:W-:-:S05]  /*0b30*/  @P0 LOP3.LUT R0, R0, 0x10, RZ, 0xfc, !PT ;  /* 0x0000001000000812 */ /* 0x000fca00078efcff */
[----:B------:R4:W-:Y:S01]  /*0b40*/  STL [R1], R0 ;  /* 0x0000000001007387 */ /* 0x0009e20000100800 */
[----:B0-----:R-:W-:-:S13]  /*0b50*/  ISETP.GE.AND P0, PT, R35, UR4, PT ;  /* 0x0000000423007c0c */ /* 0x001fda000bf06270 */
[----:B----4-:R-:W-:Y:S05]  /*0b60*/  @P0 BRA `(.L_x_311) ;  /* 0x00000140007c0947 */ /* 0x010fea0003800000 */
[----:B------:R-:W2:Y:S01]  /*0b70*/  LDL.LU R9, [R1+0x1c] ;  /* 0x00001c0001097983 */ /* 0x000ea20000300800 */
[----:B------:R-:W0:Y:S02]  /*0b80*/  S2R R0, SR_TID.X ;  /* 0x0000000000007919 */ /* 0x000e240000002100 */
[----:B0-----:R-:W-:-:S05]  /*0b90*/  VIADD R8, R0, 0xffffff80 ;  /* 0xffffff8000087836 */ /* 0x001fca0000000000 */
[----:B------:R-:W-:-:S04]  /*0ba0*/  SHF.R.S32.HI R0, RZ, 0x1f, R8 ;  /* 0x0000001fff007819 */ /* 0x000fc80000011408 */
[----:B------:R-:W-:-:S04]  /*0bb0*/  LEA.HI R3, R0, R8, RZ, 0x4 ;  /* 0x0000000800037211 */ /* 0x000fc800078f20ff */
[----:B------:R-:W-:-:S05]  /*0bc0*/  LOP3.LUT R4, R3, 0xfffffff0, RZ, 0xc0, !PT ;  /* 0xfffffff003047812 */ /* 0x000fca00078ec0ff */
[----:B------:R-:W-:Y:S01]  /*0bd0*/  IMAD.IADD R4, R8, 0x1, -R4 ;  /* 0x0000000108047824 */ /* 0x000fe200078e0a04 */
[----:B------:R-:W-:-:S04]  /*0be0*/  SHF.R.S32.HI R6, RZ, 0x4, R3 ;  /* 0x00000004ff067819 */ /* 0x000fc80000011403 */
[----:B------:R-:W-:-:S04]  /*0bf0*/  SHF.R.S32.HI R5, RZ, 0x1f, R4 ;  /* 0x0000001fff057819 */ /* 0x000fc80000011404 */
[----:B------:R-:W-:Y:S02]  /*0c00*/  LEA.HI R5, R5, R4, RZ, 0x3 ;  /* 0x0000000405057211 */ /* 0x000fe400078f18ff */
[----:B------:R-:W-:Y:S02]  /*0c10*/  LEA.HI R7, R3, R6, RZ, 0x1 ;  /* 0x0000000603077211 */ /* 0x000fe400078f08ff */
[----:B------:R-:W-:Y:S02]  /*0c20*/  LOP3.LUT R3, R5, 0xfffffff8, RZ, 0xc0, !PT ;  /* 0xfffffff805037812 */ /* 0x000fe400078ec0ff */
[----:B------:R-:W-:Y:S02]  /*0c30*/  LOP3.LUT R7, R7, 0x1ffffffe, RZ, 0xc0, !PT ;  /* 0x1ffffffe07077812 */ /* 0x000fe400078ec0ff */
[----:B------:R-:W-:-:S03]  /*0c40*/  IADD3 R3, R4, -R3, RZ ;  /* 0x8000000304037210 */ /* 0x000fc60007ffe0ff */
[----:B------:R-:W-:Y:S02]  /*0c50*/  IMAD.IADD R7, R6, 0x1, -R7 ;  /* 0x0000000106077824 */ /* 0x000fe400078e0a07 */
[----:B------:R-:W-:Y:S01]  /*0c60*/  IMAD.SHL.U32 R4, R3, 0x40, RZ ;  /* 0x0000004003047824 */ /* 0x000fe200078e00ff */
[----:B------:R-:W-:Y:S01]  /*0c70*/  LEA.HI R6, R0, R8, RZ, 0x5 ;  /* 0x0000000800067211 */ /* 0x000fe200078f28ff */
[----:B------:R-:W-:-:S03]  /*0c80*/  IMAD.SHL.U32 R7, R7, 0x8, RZ ;  /* 0x0000000807077824 */ /* 0x000fc600078e00ff */
[----:B------:R-:W-:Y:S01]  /*0c90*/  LOP3.LUT R4, R4, 0x1c0, RZ, 0xc0, !PT ;  /* 0x000001c004047812 */ /* 0x000fe200078ec0ff */
[----:B------:R-:W-:Y:S01]  /*0ca0*/  IMAD.SHL.U32 R5, R5, 0x40, RZ ;  /* 0x0000004005057824 */ /* 0x000fe200078e00ff */
[----:B------:R-:W-:Y:S02]  /*0cb0*/  SHF.R.S32.HI R10, RZ, 0x5, R6 ;  /* 0x00000005ff0a7819 */ /* 0x000fe40000011406 */
[----:B------:R-:W-:Y:S02]  /*0cc0*/  LOP3.LUT R7, R4, 0x8, R7, 0xf8, !PT ;  /* 0x0000000804077812 */ /* 0x000fe400078ef807 */
[----:B------:R-:W-:Y:S02]  /*0cd0*/  SHF.R.U32.HI R6, RZ, 0x3, R4 ;  /* 0x00000003ff067819 */ /* 0x000fe40000011604 */
[----:B------:R-:W-:Y:S01]  /*0ce0*/  R2P PR, R3, 0x6 ;  /* 0x0000000603007804 */ /* 0x000fe20000000000 */
[----:B------:R-:W-:Y:S01]  /*0cf0*/  IMAD.SHL.U32 R4, R10, 0x400, RZ ;  /* 0x000004000a047824 */ /* 0x000fe200078e00ff */
[----:B------:R-:W-:-:S02]  /*0d00*/  LEA.HI R3, R0, R8, RZ, 0x2 ;  /* 0x0000000800037211 */ /* 0x000fc400078f10ff */
[----:B------:R-:W-:Y:S02]  /*0d10*/  LOP3.LUT R5, R5, 0x7ffffe00, RZ, 0xc0, !PT ;  /* 0x7ffffe0005057812 */ /* 0x000fe400078ec0ff */
[----:B------:R-:W-:Y:S02]  /*0d20*/  LOP3.LUT R6, R7, R6, RZ, 0x3c, !PT ;  /* 0x0000000607067212 */ /* 0x000fe400078e3cff */
[----:B------:R-:W-:Y:S02]  /*0d30*/  LEA.HI R0, R0, R8, RZ, 0x7 ;  /* 0x0000000800007211 */ /* 0x000fe400078f38ff */
[----:B------:R-:W-:Y:S02]  /*0d40*/  SHF.R.S32.HI R18, RZ, 0x2, R3 ;  /* 0x00000002ff127819 */ /* 0x000fe40000011403 */
[----:B------:R-:W-:Y:S02]  /*0d50*/  IADD3 R5, R6, R5, R4 ;  /* 0x0000000506057210 */ /* 0x000fe40007ffe004 */
[----:B------:R-:W-:Y:S01]  /*0d60*/  SHF.R.S32.HI R4, RZ, 0x7, R0 ;  /* 0x00000007ff047819 */ /* 0x000fe20000011400 */
[----:B------:R-:W-:Y:S01]  /*0d70*/  VIADD R6, R18, 0x60 ;  /* 0x0000006012067836 */ /* 0x000fe20000000000 */
[----:B------:R-:W-:-:S02]  /*0d80*/  LOP3.LUT R0, R0, 0xffffff80, RZ, 0xc0, !PT ;  /* 0xffffff8000007812 */ /* 0x000fc400078ec0ff */
[----:B------:R-:W-:-:S03]  /*0d90*/  LOP3.LUT R4, R3, 0xfffffffc, RZ, 0xc0, !PT ;  /* 0xfffffffc03047812 */ /* 0x000fc600078ec0ff */
[C---:B------:R-:W-:Y:S01]  /*0da0*/  IMAD.IADD R7, R8.reuse, 0x1, -R0 ;  /* 0x0000000108077824 */ /* 0x040fe200078e0a00 */
[----:B------:R-:W-:Y:S01]  /*0db0*/  SHF.R.S32.HI R0, RZ, 0x1f, R6 ;  /* 0x0000001fff007819 */ /* 0x000fe20000011406 */
[----:B------:R-:W-:Y:S01]  /*0dc0*/  IMAD.IADD R4, R8, 0x1, -R4 ;  /* 0x0000000108047824 */ /* 0x000fe200078e0a04 */
[----:B------:R-:W-:Y:S02]  /*0dd0*/  SHF.L.U32 R157, R6, 0x6, RZ ;  /* 0x00000006069d7819 */ /* 0x000fe400000006ff */
[----:B------:R-:W-:Y:S01]  /*0de0*/  LEA.HI R0, R0, R6, RZ, 0x3 ;  /* 0x0000000600007211 */ /* 0x000fe200078f18ff */
[----:B------:R-:W-:Y:S01]  /*0df0*/  IMAD.SHL.U32 R16, R4, 0x8, RZ ;  /* 0x0000000804107824 */ /* 0x000fe200078e00ff */
[----:B------:R-:W-:Y:S02]  /*0e00*/  SHF.R.S32.HI R3, RZ, 0x1f, R3 ;  /* 0x0000001fff037819 */ /* 0x000fe40000011403 */
[----:B------:R-:W-:Y:S01]  /*0e10*/  LOP3.LUT R157, R157, 0x1c0, RZ, 0xc0, !PT ;  /* 0x000001c09d9d7812 */ /* 0x000fe200078ec0ff */
[----:B------:R-:W-:Y:S01]  /*0e20*/  IMAD.SHL.U32 R0, R0, 0x40, RZ ;  /* 0x0000004000007824 */ /* 0x000fe200078e00ff */
[----:B------:R-:W-:Y:S01]  /*0e30*/  LEA.HI R3, R3, R18, RZ, 0x3 ;  /* 0x0000001203037211 */ /* 0x000fe200078f18ff */
[----:B------:R-:W-:Y:S01]  /*0e40*/  IMAD R154, R5, 0x2, R2 ;  /* 0x00000002059a7824 */ /* 0x000fe200078e0202 */
[----:B------:R-:W-:-:S02]  /*0e50*/  SHF.R.U32.HI R7, RZ, 0x3, R157 ;  /* 0x00000003ff077819 */ /* 0x000fc4000001169d */
[----:B------:R-:W-:Y:S02]  /*0e60*/  LOP3.LUT R4, R157, 0x38, R16, 0xf8, !PT ;  /* 0x000000389d047812 */ /* 0x000fe400078ef810 */
[----:B------:R-:W-:Y:S01]  /*0e70*/  LOP3.LUT R0, R0, 0xfffffe00, RZ, 0xc0, !PT ;  /* 0xfffffe0000007812 */ /* 0x000fe200078ec0ff */
[----:B------:R-:W-:Y:S01]  /*0e80*/  VIADD R156, R154, 0x1e800 ;  /* 0x0001e8009a9c7836 */ /* 0x000fe20000000000 */
[----:B------:R-:W-:Y:S02]  /*0e90*/  LOP3.LUT R3, R3, 0xfffffff8, RZ, 0xc0, !PT ;  /* 0xfffffff803037812 */ /* 0x000fe400078ec0ff */
[----:B------:R-:W-:Y:S01]  /*0ea0*/  LOP3.LUT R5, R0, R4, R7, 0xf6, !PT ;  /* 0x0000000400057212 */ /* 0x000fe200078ef607 */
[----:B------:R-:W-:Y:S01]  /*0eb0*/  STL [R1+0x50], RZ ;  /* 0x000050ff01007387 */ /* 0x000fe20000100800 */
[----:B------:R-:W-:Y:S01]  /*0ec0*/  SHF.R.S32.HI R6, RZ, 0x1f, R18 ;  /* 0x0000001fff067819 */ /* 0x000fe20000011412 */
[----:B------:R-:W-:Y:S01]  /*0ed0*/  VIADD R6, R154, 0x1e820 ;  /* 0x0001e8209a067836 */ /* 0x000fe20000000000 */
[----:B------:R-:W-:Y:S01]  /*0ee0*/  @P1 IADD3 R6, R156, -0x20, RZ ;  /* 0xffffffe09c061810 */ /* 0x000fe20007ffe0ff */
[----:B------:R-:W-:Y:S01]  /*0ef0*/  IMAD.IADD R3, R18, 0x1, -R3 ;  /* 0x0000000112037824 */ /* 0x000fe200078e0a03 */
[----:B------:R0:W-:Y:S04]  /*0f00*/  STL [R1+0x38], R0 ;  /* 0x0000380001007387 */ /* 0x0001e80000100800 */
[----:B------:R1:W-:Y:S01]  /*0f10*/  STL [R1+0x28], R3 ;  /* 0x0000280301007387 */ /* 0x0003e20000100800 */
[----:B0-----:R-:W-:-:S03]  /*0f20*/  IMAD R0, R5, 0x2, R2 ;  /* 0x0000000205007824 */ /* 0x001fc600078e0202 */
[----:B------:R-:W-:Y:S04]  /*0f30*/  STL [R1+0x3c], R6 ;  /* 0x00003c0601007387 */ /* 0x000fe80000100800 */
[----:B------:R0:W-:Y:S01]  /*0f40*/  STL [R1+0x5c], R0 ;  /* 0x00005c0001007387 */ /* 0x0001e20000100800 */
[C---:B-1----:R-:W-:Y:S01]  /*0f50*/  VIADD R3, R6.reuse, 0x6000 ;  /* 0x0000600006037836 */ /* 0x042fe20000000000 */
[----:B0-----:R-:W-:-:S05]  /*0f60*/  IADD3 R0, R6, 0xc000, RZ ;  /* 0x0000c00006007810 */ /* 0x001fca0007ffe0ff */
[----:B------:R0:W-:Y:S04]  /*0f70*/  STL [R1+0x40], R0 ;  /* 0x0000400001007387 */ /* 0x0001e80000100800 */
[----:B------:R0:W-:Y:S01]  /*0f80*/  STL [R1+0x44], R3 ;  /* 0x0000440301007387 */ /* 0x0001e20000100800 */
[----:B------:R-:W-:-:S04]  /*0f90*/  MOV R155, 0x40 ;  /* 0x00000040009b7802 */ /* 0x000fc80000000f00 */
[----:B------:R-:W-:Y:S02]  /*0fa0*/  SEL R155, R155, 0xffffffc0, !P2 ;  /* 0xffffffc09b9b7807 */ /* 0x000fe40005000000 */
[----:B------:R-:W-:Y:S01]  /*0fb0*/  CS2R R22, SRZ ;  /* 0x0000000000167805 */ /* 0x000fe2000001ff00 */
[----:B------:R-:W-:Y:S02]  /*0fc0*/  IMAD.MOV.U32 R19, RZ, RZ, RZ ;  /* 0x000000ffff137224 */ /* 0x000fe400078e00ff */
[----:B------:R-:W-:Y:S02]  /*0fd0*/  IMAD.MOV.U32 R153, RZ, RZ, RZ ;  /* 0x000000ffff997224 */ /* 0x000fe400078e00ff */
[----:B------:R-:W-:Y:S02]  /*0fe0*/  IMAD.IADD R156, R156, 0x1, R155 ;  /* 0x000000019c9c7824 */ /* 0x000fe400078e029b */
[----:B------:R-:W-:Y:S01]  /*0ff0*/  IMAD.IADD R155, R155, 0x1, R6 ;  /* 0x000000019b9b7824 */ /* 0x000fe200078e0206 */
[----:B0-2---:R-:W-:-:S07]  /*1000*/  LOP3.LUT R152, R9, 0x1, RZ, 0xfc, !PT ;  /* 0x0000000109987812 */ /* 0x005fce00078efcff */
.L_x_446:
[----:B0----5:R-:W0:Y:S02]  /*1010*/  LDC.64 R4, c[0x0][0xc60] ;  /* 0x00031800ff047b82 */ /* 0x021e240000000a00 */
[----:B0-----:R-:W-:-:S05]  /*1020*/  IMAD.WIDE R4, R35, 0x4, R4 ;  /* 0x0000000423047825 */ /* 0x001fca00078e0204 */
[----:B-12---:R-:W2:Y:S01]  /*1030*/  LDG.E R10, desc[UR56][R4.64] ;  /* 0x00000038040a7981 */ /* 0x006ea2000c1e1900 */
[----:B------:R-:W-:Y:S05]  /*1040*/  YIELD ;  /* 0x0000000000007946 */ /* 0x000fea0003800000 */
[----:B------:R-:W-:Y:S01]  /*1050*/  ULDC.64 UR4, c[0x0][0xa28] ;  /* 0x00028a0000047ab9 */ /* 0x000fe20000000a00 */
[----:B------:R-:W-:Y:S01]  /*1060*/  ULDC.64 UR8, c[0x0][0xa18] ;  /* 0x0002860000087ab9 */ /* 0x000fe20000000a00 */
[----:B------:R-:W-:Y:S01]  /*1070*/  ISETP.NE.U32.AND P1, PT, RZ, UR4, PT ;  /* 0x00000004ff007c0c */ /* 0x000fe2000bf25070 */
[----:B------:R-:W-:Y:S01]  /*1080*/  ULDC.64 UR6, c[0x0][0xa08] ;  /* 0x0002820000067ab9 */ /* 0x000fe20000000a00 */
[----:B------:R-:W-:Y:S01]  /*1090*/  IMAD.MOV.U32 R3, RZ, RZ, RZ ;  /* 0x000000ffff037224 */ /* 0x000fe200078e00ff */
[----:B------:R-:W-:Y:S01]  /*10a0*/  ISETP.NE.U32.AND P0, PT, RZ, UR6, PT ;  /* 0x00000006ff007c0c */ /* 0x000fe2000bf05070 */
[----:B------:R-:W-:Y:S01]  /*10b0*/  IMAD.MOV.U32 R37, RZ, RZ, RZ ;  /* 0x000000ffff257224 */ /* 0x000fe200078e00ff */
[----:B------:R-:W-:-:S02]  /*10c0*/  ISETP.NE.AND.EX P1, PT, RZ, UR5, PT, P1 ;  /* 0x00000005ff007c0c */ /* 0x000fc4000bf25310 */
[----:B------:R-:W-:Y:S02]  /*10d0*/  ISETP.NE.AND.EX P0, PT, RZ, UR7, PT, P0 ;  /* 0x00000007ff007c0c */ /* 0x000fe4000bf05300 */
[----:B--2---:R-:W-:Y:S01]  /*10e0*/  SHF.R.S32.HI R0, RZ, 0x1f, R10 ;  /* 0x0000001fff007819 */ /* 0x004fe2000001140a */
[----:B------:R-:W-:-:S08]  /*10f0*/  IMAD.SHL.U32 R30, R10, 0x4, RZ ;  /* 0x000000040a1e7824 */ /* 0x000fd000078e00ff */
[C---:B---34-:R-:W-:Y:S01]  /*1100*/  @P1 LEA R6, P2, R10.reuse, UR4, 0x2 ;  /* 0x000000040a061c11 */ /* 0x058fe2000f8410ff */
[----:B------:R0:W-:Y:S01]  /*1110*/  STL [R1+0x48], R10 ;  /* 0x0000480a01007387 */ /* 0x0001e20000100800 */
[C-C-:B------:R-:W-:Y:S02]  /*1120*/  SHF.L.U64.HI R31, R10.reuse, 0x2, R0.reuse ;  /* 0x000000020a1f7819 */ /* 0x140fe40000010200 */
[----:B------:R-:W-:Y:S02]  /*1130*/  @P1 LEA.HI.X R7, R10, UR5, R0, 0x2, P2 ;  /* 0x000000050a071c11 */ /* 0x000fe400090f1400 */
[----:B------:R-:W-:Y:S01]  /*1140*/  ISETP.NE.U32.AND P2, PT, RZ, UR8, PT ;  /* 0x00000008ff007c0c */ /* 0x000fe2000bf45070 */
[----:B------:R-:W-:Y:S01]  /*1150*/  ULDC UR4, c[0x0][0x288] ;  /* 0x0000a20000047ab9 */ /* 0x000fe20000000800 */
[----:B------:R-:W-:Y:S01]  /*1160*/  IADD3 R8, P3, R30, UR6, RZ ;  /* 0x000000061e087c10 */ /* 0x000fe2000ff7e0ff */
[----:B------:R0:W5:Y:S01]  /*1170*/  @P1 LDG.E R3, desc[UR56][R6.64] ;  /* 0x0000003806031981 */ /* 0x000162000c1e1900 */
[----:B------:R-:W-:Y:S01]  /*1180*/  ISETP.NE.AND.EX P2, PT, RZ, UR9, PT, P2 ;  /* 0x00000009ff007c0c */ /* 0x000fe2000bf45320 */
[----:B------:R-:W-:Y:S01]  /*1190*/  IMAD.U32 R25, RZ, RZ, UR4 ;  /* 0x00000004ff197e24 */ /* 0x000fe2000f8e00ff */
[----:B------:R-:W-:Y:S01]  /*11a0*/  IADD3.X R9, R31, UR7, RZ, P3, !PT ;  /* 0x000000071f097c10 */ /* 0x000fe20009ffe4ff */
[----:B------:R-:W-:-:S04]  /*11b0*/  ULDC.64 UR4, c[0x0][0x3f8] ;  /* 0x0000fe0000047ab9 */ /* 0x000fc80000000a00 */
[----:B------:R0:W5:Y:S06]  /*11c0*/  @P0 LDG.E R37, desc[UR56][R8.64] ;  /* 0x0000003808250981 */ /* 0x00016c000c1e1900 */
[----:B------:R-:W-:-:S04]  /*11d0*/  @P2 IADD3 R4, P1, R30, UR8, RZ ;  /* 0x000000081e042c10 */ /* 0x000fc8000ff3e0ff */
[----:B------:R-:W-:-:S05]  /*11e0*/  @P2 IADD3.X R5, R31, UR9, RZ, P1, !PT ;  /* 0x000000091f052c10 */ /* 0x000fca0008ffe4ff */
[----:B------:R0:W5:Y:S01]  /*11f0*/  @P2 LDG.E R25, desc[UR56][R4.64] ;  /* 0x0000003804192981 */ /* 0x000162000c1e1900 */
[----:B------:R-:W-:-:S03]  /*1200*/  UISETP.NE.U32.AND UP0, UPT, UR4, URZ, UPT ;  /* 0x0000003f0400728c */ /* 0x000fc6000bf05070 */
[----:B------:R-:W-:Y:S01]  /*1210*/  ULDC UR4, c[0x0][0x404] ;  /* 0x0001010000047ab9 */ /* 0x000fe20000000800 */
[----:B------:R-:W-:-:S03]  /*1220*/  UISETP.NE.AND.EX UP0, UPT, UR5, URZ, UPT, UP0 ;  /* 0x0000003f0500728c */ /* 0x000fc6000bf05300 */
[----:B------:R-:W-:Y:S01]  /*1230*/  ULDC UR5, c[0x0][0x2e0] ;  /* 0x0000b80000057ab9 */ /* 0x000fe20000000800 */
[----:B------:R-:W-:-:S04]  /*1240*/  USEL UR4, UR4, 0x1, UP0 ;  /* 0x0000000104047887 */ /* 0x000fc80008000000 */
[----:B------:R-:W-:-:S03]  /*1250*/  UIMAD UR4, UR4, UR5, URZ ;  /* 0x00000005040472a4 */ /* 0x000fc6000f8e023f */
[----:B------:R-:W-:Y:S02]  /*1260*/  ULDC UR5, c[0x0][0x338] ;  /* 0x0000ce0000057ab9 */ /* 0x000fe40000000800 */
[----:B------:R-:W-:Y:S02]  /*1270*/  IMAD.U32 R29, RZ, RZ, UR5 ;  /* 0x00000005ff1d7e24 */ /* 0x000fe4000f8e00ff */
[----:B------:R-:W-:Y:S01]  /*1280*/  IMAD.U32 R32, RZ, RZ, UR4 ;  /* 0x00000004ff207e24 */ /* 0x000fe2000f8e00ff */
[----:B------:R-:W-:Y:S01]  /*1290*/  MOV R35, R10 ;  /* 0x0000000a00237202 */ /* 0x000fe20000000f00 */
[----:B0-----:R-:W-:Y:S06]  /*12a0*/  @P2 BRA `(.L_x_312) ;  /* 0x0000000000242947 */ /* 0x001fec0003800000 */
[----:B------:R-:W-:Y:S02]  /*12b0*/  ULDC.64 UR4, c[0x0][0xa00] ;  /* 0x0002800000047ab9 */ /* 0x000fe40000000a00 */
[----:B------:R-:W-:-:S04]  /*12c0*/  ISETP.NE.U32.AND P1, PT, RZ, UR4, PT ;  /* 0x00000004ff007c0c */ /* 0x000fc8000bf25070 */
[----:B------:R-:W-:-:S13]  /*12d0*/  ISETP.NE.AND.EX P1, PT, RZ, UR5, PT, P1 ;  /* 0x00000005ff007c0c */ /* 0x000fda000bf25310 */
[----:B------:R-:W-:Y:S05]  /*12e0*/  @!P1 BRA `(.L_x_312) ;  /* 0x0000000000149947 */ /* 0x000fea0003800000 */
[----:B------:R-:W0:Y:S02]  /*12f0*/  LDC.64 R4, c[0x0][0xa00] ;  /* 0x00028000ff047b82 */ /* 0x000e240000000a00 */
[----:B0-----:R-:W-:-:S05]  /*1300*/  IMAD.WIDE R4, R35, 0x4, R4 ;  /* 0x0000000423047825 */ /* 0x001fca00078e0204 */
[----:B-----5:R-:W2:Y:S04]  /*1310*/  LDG.E R25, desc[UR56][R4.64] ;  /* 0x0000003804197981 */ /* 0x020ea8000c1e1900 */
[----:B------:R-:W2:Y:S02]  /*1320*/  LDG.E R0, desc[UR56][R4.64+0x4] ;  /* 0x0000043804007981 */ /* 0x000ea4000c1e1900 */
[----:B--2---:R-:W-:-:S07]  /*1330*/  IMAD.IADD R25, R0, 0x1, -R25 ;  /* 0x0000000100197824 */ /* 0x004fce00078e0a19 */
.L_x_312:
[----:B------:R-:W-:Y:S01]  /*1340*/  ULDC.64 UR4, c[0x0][0xa20] ;  /* 0x0002880000047ab9 */ /* 0x000fe20000000a00 */
[----:B------:R0:W-:Y:S01]  /*1350*/  STL [R1+0x58], R33 ;  /* 0x0000582101007387 */ /* 0x0001e20000100800 */
[----:B------:R-:W-:-:S03]  /*1360*/  ISETP.NE.U32.AND P1, PT, RZ, UR4, PT ;  /* 0x00000004ff007c0c */ /* 0x000fc6000bf25070 */
[----:B------:R0:W-:Y:S01]  /*1370*/  STL [R1+0x4c], R34 ;  /* 0x00004c2201007387 */ /* 0x0001e20000100800 */
[----:B------:R-:W-:-:S13]  /*1380*/  ISETP.NE.AND.EX P1, PT, RZ, UR5, PT, P1 ;  /* 0x00000005ff007c0c */ /* 0x000fda000bf25310 */
[----:B0-----:R-:W-:Y:S05]  /*1390*/  @!P1 BRA `(.L_x_313) ;  /* 0x0000000000109947 */ /* 0x001fea0003800000 */
[----:B------:R-:W-:-:S04]  /*13a0*/  IADD3 R4, P0, R30, UR4, RZ ;  /* 0x000000041e047c10 */ /* 0x000fc8000ff1e0ff */
[----:B------:R-:W-:-:S05]  /*13b0*/  IADD3.X R5, R31, UR5, RZ, P0, !PT ;  /* 0x000000051f057c10 */ /* 0x000fca00087fe4ff */
[----:B------:R0:W5:Y:S01]  /*13c0*/  LDG.E R32, desc[UR56][R4.64] ;  /* 0x0000003804207981 */ /* 0x000162000c1e1900 */
[----:B------:R-:W-:Y:S05]  /*13d0*/  BRA `(.L_x_314) ;  /* 0x0000000000107947 */ /* 0x000fea0003800000 */
.L_x_313:
[----:B------:R-:W-:Y:S05]  /*13e0*/  @!P0 BRA `(.L_x_314) ;  /* 0x00000000000c8947 */ /* 0x000fea0003800000 */
[----:B------:R-:W2:Y:S04]  /*13f0*/  LDG.E R5, desc[UR56][R8.64] ;  /* 0x0000003808057981 */ /* 0x000ea8000c1e1900 */
[----:B------:R-:W2:Y:S02]  /*1400*/  LDG.E R32, desc[UR56][R8.64+0x4] ;  /* 0x0000043808207981 */ /* 0x000ea4000c1e1900 */
[----:B--2---:R-:W-:-:S07]  /*1410*/  IMAD.IADD R32, R32, 0x1, -R5 ;  /* 0x0000000120207824 */ /* 0x004fce00078e0a05 */
.L_x_314:
[----:B------:R-:W-:Y:S02]  /*1420*/  ULDC.64 UR4, c[0x0][0xa10] ;  /* 0x0002840000047ab9 */ /* 0x000fe40000000a00 */
[----:B------:R-:W-:-:S04]  /*1430*/  ISETP.NE.U32.AND P0, PT, RZ, UR4, PT ;  /* 0x00000004ff007c0c */ /* 0x000fc8000bf05070 */
[----:B------:R-:W-:Y:S01]  /*1440*/  ISETP.NE.AND.EX P0, PT, RZ, UR5, PT, P0 ;  /* 0x00000005ff007c0c */ /* 0x000fe2000bf05300 */
[----:B-----5:R-:W-:Y:S01]  /*1450*/  IMAD.IADD R8, R32, 0x1, -R3 ;  /* 0x0000000120087824 */ /* 0x020fe200078e0a03 */
[----:B------:R-:W-:-:S11]  /*1460*/  ULDC.64 UR4, c[0x0][0xa30] ;  /* 0x00028c0000047ab9 */ /* 0x000fd60000000a00 */
[----:B0-----:R-:W0:Y:S02]  /*1470*/  @P0 LDC.64 R4, c[0x0][0xa10] ;  /* 0x00028400ff040b82 */ /* 0x001e240000000a00 */
[----:B0-----:R-:W-:-:S05]  /*1480*/  @P0 IMAD.WIDE R4, R35, 0x4, R4 ;  /* 0x0000000423040825 */ /* 0x001fca00078e0204 */
[----:B------:R-:W2:Y:S04]  /*1490*/  @P0 LDG.E R0, desc[UR56][R4.64] ;  /* 0x0000003804000981 */ /* 0x000ea8000c1e1900 */
[----:B------:R0:W2:Y:S01]  /*14a0*/  @P0 LDG.E R9, desc[UR56][R4.64+0x4] ;  /* 0x0000043804090981 */ /* 0x0000a2000c1e1900 */
[----:B------:R-:W-:Y:S01]  /*14b0*/  ISETP.NE.U32.AND P1, PT, RZ, UR4, PT ;  /* 0x00000004ff007c0c */ /* 0x000fe2000bf25070 */
[----:B------:R-:W-:-:S03]  /*14c0*/  IMAD.MOV.U32 R24, RZ, RZ, R32 ;  /* 0x000000ffff187224 */ /* 0x000fc600078e0020 */
[----:B------:R-:W-:Y:S01]  /*14d0*/  ISETP.NE.AND.EX P1, PT, RZ, UR5, PT, P1 ;  /* 0x00000005ff007c0c */ /* 0x000fe2000bf25310 */
[----:B0-----:R-:W-:-:S05]  /*14e0*/  IMAD.MOV R4, RZ, RZ, -R8 ;  /* 0x000000ffff047224 */ /* 0x001fca00078e0a08 */
[----:B------:R-:W-:-:S07]  /*14f0*/  VIMNMX R4, RZ, R4, !PT ;  /* 0x00000004ff047248 */ /* 0x000fce0007fe0100 */
[----:B------:R-:W-:-:S04]  /*1500*/  @P1 IADD3 R6, P2, R30, UR4, RZ ;  /* 0x000000041e061c10 */ /* 0x000fc8000ff5e0ff */
[----:B------:R-:W-:-:S05]  /*1510*/  @P1 IADD3.X R7, R31, UR5, RZ, P2, !PT ;  /* 0x000000051f071c10 */ /* 0x000fca00097fe4ff */
[----:B------:R0:W5:Y:S01]  /*1520*/  @P1 LDG.E R24, desc[UR56][R6.64] ;  /* 0x0000003806181981 */ /* 0x000162000c1e1900 */
[----:B--2---:R-:W-:-:S05]  /*1530*/  @P0 IADD3 R29, -R0, R9, RZ ;  /* 0x00000009001d0210 */ /* 0x004fca0007ffe1ff */
[----:B------:R-:W-:-:S04]  /*1540*/  IMAD.IADD R126, R8, 0x1, R29 ;  /* 0x00000001087e7824 */ /* 0x000fc800078e021d */
[----:B------:R-:W-:-:S04]  /*1550*/  VIADD R0, R126, 0xbf ;  /* 0x000000bf7e007836 */ /* 0x000fc80000000000 */
[----:B------:R-:W-:-:S05]  /*1560*/  IMAD.HI R0, R0, 0x2aaaaaab, RZ ;  /* 0x2aaaaaab00007827 */ /* 0x000fca00078e02ff */
[----:B------:R-:W-:-:S04]  /*1570*/  SHF.R.U32.HI R3, RZ, 0x1f, R0 ;  /* 0x0000001fff037819 */ /* 0x000fc80000011600 */
[----:B------:R-:W-:-:S05]  /*1580*/  LEA.HI.SX32 R10, R0, R3, 0x1b ;  /* 0x00000003000a7211 */ /* 0x000fca00078fdaff */
[----:B------:R-:W-:Y:S01]  /*1590*/  IMAD R0, R10, 0xc0, -R8 ;  /* 0x000000c00a007824 */ /* 0x000fe200078e0a08 */
[----:B------:R0:W-:Y:S04]  /*15a0*/  STL [R1+0x54], R10 ;  /* 0x0000540a01007387 */ /* 0x0001e80000100800 */
[----:B------:R-:W-:-:S04]  /*15b0*/  VIMNMX R3, R0, R29, PT ;  /* 0x0000001d00037248 */ /* 0x000fc80003fe0100 */
[----:B------:R-:W-:Y:S01]  /*15c0*/  ISETP.GT.AND P0, PT, R3, R4, PT ;  /* 0x000000040300720c */ /* 0x000fe20003f04270 */
[----:B------:R-:W-:-:S05]  /*15d0*/  IMAD.WIDE.U32 R4, R4, -0x55555555, RZ ;  /* 0xaaaaaaab04047825 */ /* 0x000fca00078e00ff */
[----:B------:R-:W-:-:S05]  /*15e0*/  SHF.R.U32.HI R28, RZ, 0x7, R5 ;  /* 0x00000007ff1c7819 */ /* 0x000fca0000011605 */
[----:B------:R-:W-:Y:S02]  /*15f0*/  IMAD.MOV.U32 R27, RZ, RZ, R28 ;  /* 0x000000ffff1b7224 */ /* 0x000fe400078e001c */
[----:B------:R-:W-:-:S04]  /*1600*/  @P0 VIADD R0, R3, 0xbf ;  /* 0x000000bf03000836 */ /* 0x000fc80000000000 */
[----:B------:R-:W-:-:S05]  /*1610*/  @P0 IMAD.HI R0, R0, 0x2aaaaaab, RZ ;  /* 0x2aaaaaab00000827 */ /* 0x000fca00078e02ff */
[----:B------:R-:W-:-:S04]  /*1620*/  @P0 SHF.R.U32.HI R3, RZ, 0x1f, R0 ;  /* 0x0000001fff030819 */ /* 0x000fc80000011600 */
[----:B------:R-:W-:Y:S02]  /*1630*/  @P0 LEA.HI.SX32 R27, R0, R3, 0x1b ;  /* 0x00000003001b0211 */ /* 0x000fe400078fdaff */
[----:B------:R-:W-:Y:S02]  /*1640*/  PLOP3.LUT P0, PT, PT, PT, PT, 0x80, 0x0 ;  /* 0x000000000000781c */ /* 0x000fe40003f0f070 */
[----:B------:R-:W-:-:S13]  /*1650*/  ISETP.GT.AND P1, PT, R27, R28, PT ;  /* 0x0000001c1b00720c */ /* 0x000fda0003f24270 */
[----:B0-----:R-:W-:Y:S05]  /*1660*/  @!P1 BRA `(.L_x_315) ;  /* 0x0000003c009c9947 */ /* 0x001fea0003800000 */
[----:B------:R-:W-:Y:S01]  /*1670*/  IADD3 R0, R2, 0x12400, RZ ;  /* 0x0001240002007810 */ /* 0x000fe20007ffe0ff */
[----:B------:R-:W-:Y:S03]  /*1680*/  BSSY B6, `(.L_x_316) ;  /* 0x0000013000067945 */ /* 0x000fe60003800000 */
[----:B------:R-:W-:-:S13]  /*1690*/  LOP3.LUT P0, RZ, R0, 0x3ff, RZ, 0xc0, !PT ;  /* 0x000003ff00ff7812 */ /* 0x000fda000780c0ff */
[----:B------:R-:W-:Y:S05]  /*16a0*/  @!P0 BRA `(.L_x_317) ;  /* 0x0000000000408947 */ /* 0x000fea0003800000 */
[----:B------:R-:W-:Y:S01]  /*16b0*/  MOV R0, 0x0 ;  /* 0x0000000000007802 */ /* 0x000fe20000000f00 */
[----:B------:R-:W-:Y:S01]  /*16c0*/  ULDC.64 UR4, c[0x4][0xa8] ;  /* 0x01002a0000047ab9 */ /* 0x000fe20000000a00 */
[----:B------:R-:W-:Y:S01]  /*16d0*/  ULDC.64 UR6, c[0x4][0x40] ;  /* 0x0100100000067ab9 */ /* 0x000fe20000000a00 */
[----:B------:R-:W-:Y:S01]  /*16e0*/  IMAD.U32 R4, RZ, RZ, UR4 ;  /* 0x00000004ff047e24 */ /* 0x000fe2000f8e00ff */
[----:B------:R0:W1:Y:S01]  /*16f0*/  LDC.64 R14, c[0x4][R0] ;  /* 0x01000000000e7b82 */ /* 0x0000620000000a00 */
[----:B------:R-:W-:Y:S01]  /*1700*/  IMAD.U32 R5, RZ, RZ, UR5 ;  /* 0x00000005ff057e24 */ /* 0x000fe2000f8e00ff */
[----:B------:R-:W-:Y:S01]  /*1710*/  ULDC.64 UR4, c[0x4][0xb0] ;  /* 0x01002c0000047ab9 */ /* 0x000fe20000000a00 */
[----:B------:R-:W-:Y:S01]  /*1720*/  IMAD.U32 R10, RZ, RZ, UR6 ;  /* 0x00000006ff0a7e24 */ /* 0x000fe2000f8e00ff */
[----:B------:R-:W-:Y:S01]  /*1730*/  MOV R11, UR7 ;  /* 0x00000007000b7c02 */ /* 0x000fe20008000f00 */
[----:B------:R-:W-:Y:S02]  /*1740*/  IMAD.U32 R6, RZ, RZ, UR4 ;  /* 0x00000004ff067e24 */ /* 0x000fe4000f8e00ff */
[----:B------:R-:W-:-:S02]  /*1750*/  IMAD.U32 R7, RZ, RZ, UR5 ;  /* 0x00000005ff077e24 */ /* 0x000fc4000f8e00ff */
[----:B------:R-:W-:Y:S02]  /*1760*/  IMAD.MOV.U32 R8, RZ, RZ, 0x70 ;  /* 0x00000070ff087424 */ /* 0x000fe400078e00ff */
[----:B------:R-:W-:Y:S02]  /*1770*/  IMAD.MOV.U32 R12, RZ, RZ, 0x1 ;  /* 0x00000001ff0c7424 */ /* 0x000fe400078e00ff */
[----:B0-----:R-:W-:-:S07]  /*1780*/  IMAD.MOV.U32 R13, RZ, RZ, RZ ;  /* 0x000000ffff0d7224 */ /* 0x001fce00078e00ff */
[----:B------:R-:W-:-:S07]  /*1790*/  LEPC R20, `(.L_x_317) ;  /* 0x000000001014794e */ /* 0x000fce0000000000 */
[----:B-1---5:R-:W-:Y:S05]  /*17a0*/  CALL.ABS.NOINC R14 ;  /* 0x000000000e007343 */ /* 0x022fea0003c00000 */
.L_x_317:
[----:B------:R-:W-:Y:S05]  /*17b0*/  BSYNC B6 ;  /* 0x0000000000067941 */ /* 0x000fea0003800000 */
.L_x_316:
[----:B------:R-:W-:Y:S01]  /*17c0*/  VIADD R26, R2, 0x400 ;  /* 0x00000400021a7836 */ /* 0x000fe20000000000 */
[----:B------:R-:W-:Y:S04]  /*17d0*/  BSSY B6, `(.L_x_318) ;  /* 0x0000013000067945 */ /* 0x000fe80003800000 */
[----:B------:R-:W-:-:S13]  /*17e0*/  LOP3.LUT P0, RZ, R26, 0x3ff, RZ, 0xc0, !PT ;  /* 0x000003ff1aff7812 */ /* 0x000fda000780c0ff */
[----:B------:R-:W-:Y:S05]  /*17f0*/  @!P0 BRA `(.L_x_319) ;  /* 0x0000000000408947 */ /* 0x000fea0003800000 */
[----:B------:R-:W-:Y:S01]  /*1800*/  MOV R0, 0x0 ;  /* 0x0000000000007802 */ /* 0x000fe20000000f00 */
[----:B------:R-:W-:Y:S01]  /*1810*/  ULDC.64 UR4, c[0x4][0xa8] ;  /* 0x01002a0000047ab9 */ /* 0x000fe20000000a00 */
[----:B------:R-:W-:Y:S01]  /*1820*/  ULDC.64 UR6, c[0x4][0x40] ;  /* 0x0100100000067ab9 */ /* 0x000fe20000000a00 */
[----:B------:R-:W-:Y:S01]  /*1830*/  IMAD.U32 R4, RZ, RZ, UR4 ;  /* 0x00000004ff047e24 */ /* 0x000fe2000f8e00ff */
[----:B------:R0:W1:Y:S01]  /*1840*/  LDC.64 R14, c[0x4][R0] ;  /* 0x01000000000e7b82 */ /* 0x0000620000000a00 */
[----:B------:R-:W-:Y:S01]  /*1850*/  MOV R5, UR5 ;  /* 0x0000000500057c02 */ /* 0x000fe20008000f00 */
[----:B------:R-:W-:Y:S01]  /*1860*/  ULDC.64 UR4, c[0x4][0xb0] ;  /* 0x01002c0000047ab9 */ /* 0x000fe20000000a00 */
[----:B------:R-:W-:Y:S01]  /*1870*/  IMAD.U32 R10, RZ, RZ, UR6 ;  /* 0x00000006ff0a7e24 */ /* 0x000fe2000f8e00ff */
[----:B------:R-:W-:Y:S01]  /*1880*/  MOV R12, 0x1 ;  /* 0x00000001000c7802 */ /* 0x000fe20000000f00 */
[----:B------:R-:W-:Y:S02]  /*1890*/  IMAD.U32 R6, RZ, RZ, UR4 ;  /* 0x00000004ff067e24 */ /* 0x000fe4000f8e00ff */
[----:B------:R-:W-:-:S02]  /*18a0*/  IMAD.U32 R7, RZ, RZ, UR5 ;  /* 0x00000005ff077e24 */ /* 0x000fc4000f8e00ff */
[----:B------:R-:W-:Y:S02]  /*18b0*/  IMAD.U32 R11, RZ, RZ, UR7 ;  /* 0x00000007ff0b7e24 */ /* 0x000fe4000f8e00ff */
[----:B------:R-:W-:Y:S02]  /*18c0*/  IMAD.MOV.U32 R8, RZ, RZ, 0x70 ;  /* 0x00000070ff087424 */ /* 0x000fe400078e00ff */
[----:B0-----:R-:W-:-:S07]  /*18d0*/  IMAD.MOV.U32 R13, RZ, RZ, RZ ;  /* 0x000000ffff0d7224 */ /* 0x001fce00078e00ff */
[----:B------:R-:W-:-:S07]  /*18e0*/  LEPC R20, `(.L_x_319) ;  /* 0x000000001014794e */ /* 0x000fce0000000000 */
[----:B-1---5:R-:W-:Y:S05]  /*18f0*/  CALL.ABS.NOINC R14 ;  /* 0x000000000e007343 */ /* 0x022fea0003c00000 */
.L_x_319:
[----:B------:R-:W-:Y:S05]  /*1900*/  BSYNC B6 ;  /* 0x0000000000067941 */ /* 0x000fea0003800000 */
.L_x_318:
[----:B------:R-:W-:Y:S01]  /*1910*/  ULDC.64 UR4, c[0x0][0x9f8] ;  /* 0x00027e0000047ab9 */ /* 0x000fe20000000a00 */
[----:B------:R-:W-:Y:S01]  /*1920*/  IMAD.IADD R45, R37, 0x1, R32 ;  /* 0x00000001252d7824 */ /* 0x000fe200078e0220 */
[----:B------:R-:W-:Y:S01]  /*1930*/  ISETP.NE.U32.AND P0, PT, RZ, UR4, PT ;  /* 0x00000004ff007c0c */ /* 0x000fe2000bf05070 */
[----:B------:R-:W2:Y:S01]  /*1940*/  LDL R32, [R1+0x28] ;  /* 0x0000280001207983 */ /* 0x000ea20000100800 */
[----:B------:R-:W0:Y:S01]  /*1950*/  LDC R0, c[0x0][0x428] ;  /* 0x00010a00ff007b82 */ /* 0x000e220000000800 */
[----:B------:R-:W-:Y:S01]  /*1960*/  ULDC.64 UR6, c[0x0][0xa08] ;  /* 0x0002820000067ab9 */ /* 0x000fe20000000a00 */
[----:B------:R-:W-:Y:S01]  /*1970*/  ISETP.NE.AND.EX P0, PT, RZ, UR5, PT, P0 ;  /* 0x00000005ff007c0c */ /* 0x000fe2000bf05300 */
[----:B------:R-:W3:Y:S04]  /*1980*/  LDL.LU R42, [R1] ;  /* 0x00000000012a7983 */ /* 0x000ee80000300800 */
[----:B------:R-:W4:Y:S01]  /*1990*/  LDL R36, [R1+0x38] ;  /* 0x0000380001247983 */ /* 0x000f220000100800 */
[----:B------:R-:W1:Y:S07]  /*19a0*/  LDC.64 R12, c[0x0][0x3e8] ;  /* 0x0000fa00ff0c7b82 */ /* 0x000e6e0000000a00 */
[----:B------:R-:W-:Y:S01]  /*19b0*/  @P0 IADD3 R4, P1, R30, UR4, RZ ;  /* 0x000000041e040c10 */ /* 0x000fe2000ff3e0ff */
[----:B------:R-:W1:Y:S01]  /*19c0*/  S2R R20, SR_TID.X ;  /* 0x0000000000147919 */ /* 0x000e620000002100 */
[----:B------:R-:W2:Y:S02]  /*19d0*/  LDC R75, c[0x0][0x3d4] ;  /* 0x0000f500ff4b7b82 */ /* 0x000ea40000000800 */
[----:B------:R-:W-:Y:S01]  /*19e0*/  @P0 IADD3.X R5, R31, UR5, RZ, P1, !PT ;  /* 0x000000051f050c10 */ /* 0x000fe20008ffe4ff */
[----:B------:R-:W-:-:S04]  /*19f0*/  ULDC.64 UR4, c[0x0][0x2f8] ;  /* 0x0000be0000047ab9 */ /* 0x000fc80000000a00 */
[----:B------:R1:W3:Y:S01]  /*1a00*/  @P0 LDG.E R35, desc[UR56][R4.64] ;  /* 0x0000003804230981 */ /* 0x0002e2000c1e1900 */
[----:B0-----:R-:W-:Y:S01]  /*1a10*/  ISETP.NE.AND P0, PT, R0, 0x1, PT ;  /* 0x000000010000780c */ /* 0x001fe20003f05270 */
[----:B------:R-:W0:Y:S01]  /*1a20*/  LDC.64 R30, c[0x0][0x2f0] ;  /* 0x0000bc00ff1e7b82 */ /* 0x000e220000000a00 */
[----:B------:R-:W-:Y:S02]  /*1a30*/  SHF.R.S32.HI R47, RZ, 0x1f, R45 ;  /* 0x0000001fff2f7819 */ /* 0x000fe4000001142d */
[----:B------:R-:W-:Y:S02]  /*1a40*/  SHF.R.S32.HI R17, RZ, 0x1f, R16 ;  /* 0x0000001fff117819 */ /* 0x000fe40000011410 */
[----:B------:R-:W-:-:S07]  /*1a50*/  SHF.R.S32.HI R40, RZ, 0x1f, R18 ;  /* 0x0000001fff287819 */ /* 0x000fce0000011412 */
[----:B------:R-:W0:Y:S08]  /*1a60*/  @P0 LDC R3, c[0x0][0x42c] ;  /* 0x00010b00ff030b82 */ /* 0x000e300000000800 */
[----:B------:R-:W0:Y:S01]  /*1a70*/  @P0 LDC R7, c[0x0][0x430] ;  /* 0x00010c00ff070b82 */ /* 0x000e220000000800 */
[----:B-1----:R-:W-:Y:S01]  /*1a80*/  SHF.R.U32.HI R38, RZ, 0x7, R20 ;  /* 0x00000007ff267819 */ /* 0x002fe20000011614 */
[-C--:B0-----:R-:W-:Y:S01]  /*1a90*/  IMAD R6, R47, R30.reuse, RZ ;  /* 0x0000001e2f067224 */ /* 0x081fe200078e02ff */
[----:B------:R-:W-:Y:S01]  /*1aa0*/  IADD3 R21, R20, -0x80, RZ ;  /* 0xffffff8014157810 */ /* 0x000fe20007ffe0ff */
[----:B------:R-:W-:Y:S01]  /*1ab0*/  IMAD.WIDE.U32 R4, R45, R30, RZ ;  /* 0x0000001e2d047225 */ /* 0x000fe200078e00ff */
[----:B------:R-:W-:-:S02]  /*1ac0*/  ISETP.NE.AND P6, PT, R38, 0x1, PT ;  /* 0x000000012600780c */ /* 0x000fc40003fc5270 */
[----:B------:R-:W-:-:S04]  /*1ad0*/  SHF.R.S32.HI R20, RZ, 0x1f, R21 ;  /* 0x0000001fff147819 */ /* 0x000fc80000011415 */
[----:B------:R-:W-:Y:S01]  /*1ae0*/  LEA.HI R20, R20, R21, RZ, 0x2 ;  /* 0x0000001514147211 */ /* 0x000fe200078f10ff */
[----:B------:R-:W-:-:S03]  /*1af0*/  @P0 IMAD.HI.U32 R0, R34, R3, RZ ;  /* 0x0000000322000227 */ /* 0x000fc600078e00ff */
[----:B------:R-:W-:Y:S01]  /*1b00*/  LOP3.LUT R20, R20, 0xfffffffc, RZ, 0xc0, !PT ;  /* 0xfffffffc14147812 */ /* 0x000fe200078ec0ff */
[----:B------:R-:W-:-:S04]  /*1b10*/  IMAD R3, R45, R31, R6 ;  /* 0x0000001f2d037224 */ /* 0x000fc800078e0206 */
[----:B------:R-:W-:Y:S01]  /*1b20*/  IMAD.IADD R20, R21, 0x1, -R20 ;  /* 0x0000000115147824 */ /* 0x000fe200078e0a14 */
[----:B------:R-:W-:Y:S01]  /*1b30*/  @P0 SHF.R.U32.HI R34, RZ, R7, R0 ;  /* 0x00000007ff220219 */ /* 0x000fe20000011600 */
[----:B------:R-:W-:Y:S01]  /*1b40*/  IMAD.IADD R5, R5, 0x1, R3 ;  /* 0x0000000105057824 */ /* 0x000fe200078e0203 */
[----:B------:R-:W-:Y:S01]  /*1b50*/  ISETP.NE.U32.AND P0, PT, RZ, UR6, PT ;  /* 0x00000006ff007c0c */ /* 0x000fe2000bf05070 */
[----:B------:R-:W0:Y:S01]  /*1b60*/  LDC.64 R6, c[0x0][0x3d8] ;  /* 0x0000f600ff067b82 */ /* 0x000e220000000a00 */
[----:B------:R-:W-:Y:S01]  /*1b70*/  SHF.R.S32.HI R9, RZ, 0x1f, R34 ;  /* 0x0000001fff097819 */ /* 0x000fe20000011422 */
[----:B------:R-:W-:Y:S01]  /*1b80*/  IMAD.WIDE.U32 R4, R34, UR4, R4 ;  /* 0x0000000422047c25 */ /* 0x000fe2000f8e0004 */
[----:B------:R-:W-:-:S03]  /*1b90*/  ISETP.NE.AND.EX P0, PT, RZ, UR7, PT, P0 ;  /* 0x00000007ff007c0c */ /* 0x000fc6000bf05300 */
[----:B------:R-:W-:Y:S02]  /*1ba0*/  IMAD R3, R9, UR4, RZ ;  /* 0x0000000409037c24 */ /* 0x000fe4000f8e02ff */
[----:B------:R-:W-:Y:S02]  /*1bb0*/  IMAD.SHL.U32 R60, R20, 0x4, RZ ;  /* 0x00000004143c7824 */ /* 0x000fe400078e00ff */
[----:B------:R-:W-:Y:S01]  /*1bc0*/  IMAD R3, R34, UR5, R3 ;  /* 0x0000000522037c24 */ /* 0x000fe2000f8e0203 */
[----:B------:R-:W-:-:S03]  /*1bd0*/  ULDC.64 UR4, c[0x0][0x300] ;  /* 0x0000c00000047ab9 */ /* 0x000fc60000000a00 */
[----:B------:R-:W-:Y:S01]  /*1be0*/  IMAD.IADD R5, R5, 0x1, R3 ;  /* 0x0000000105057824 */ /* 0x000fe200078e0203 */
[----:B------:R-:W-:Y:S02]  /*1bf0*/  SHF.R.S32.HI R61, RZ, 0x1f, R60 ;  /* 0x0000001fff3d7819 */ /* 0x000fe4000001143c */
[----:B------:R-:W-:Y:S01]  /*1c00*/  IADD3 R96, R38, 0x8, RZ ;  /* 0x0000000826607810 */ /* 0x000fe20007ffe0ff */
[----:B------:R-:W-:Y:S02]  /*1c10*/  IMAD R73, R13, 0xc0, RZ ;  /* 0x000000c00d497824 */ /* 0x000fe400078e02ff */
[----:B------:R-:W-:Y:S02]  /*1c20*/  VIADD R78, R16, 0x20 ;  /* 0x00000020104e7836 */ /* 0x000fe40000000000 */
[----:B0-----:R-:W-:Y:S02]  /*1c30*/  IMAD R43, R7, 0xc0, RZ ;  /* 0x000000c0072b7824 */ /* 0x001fe400078e02ff */
[C---:B--2---:R-:W-:Y:S01]  /*1c40*/  IMAD.SHL.U32 R79, R32.reuse, 0x40, RZ ;  /* 0x00000040204f7824 */ /* 0x044fe200078e00ff */
[----:B------:R-:W-:Y:S01]  /*1c50*/  LOP3.LUT P1, RZ, R32, 0x4, RZ, 0xc0, !PT ;  /* 0x0000000420ff7812 */ /* 0x000fe2000782c0ff */
[----:B------:R-:W-:-:S05]  /*1c60*/  VIADD R32, R18, 0x60 ;  /* 0x0000006012207836 */ /* 0x000fca0000000000 */
[----:B------:R-:W-:Y:S02]  /*1c70*/  SHF.R.S32.HI R77, RZ, 0x1f, R32 ;  /* 0x0000001fff4d7819 */ /* 0x000fe40000011420 */
[----:B------:R-:W0:Y:S01]  /*1c80*/  S2R R32, SR_TID.X ;  /* 0x0000000000207919 */ /* 0x000e220000002100 */
[----:B---3--:R-:W-:Y:S02]  /*1c90*/  SHF.R.S32.HI R0, RZ, 0x1f, R35 ;  /* 0x0000001fff007819 */ /* 0x008fe40000011423 */
[----:B------:R-:W-:Y:S02]  /*1ca0*/  SEL R35, R35, RZ, !P0 ;  /* 0x000000ff23237207 */ /* 0x000fe40004000000 */
[----:B------:R-:W-:-:S03]  /*1cb0*/  SEL R10, R0, RZ, !P0 ;  /* 0x000000ff000a7207 */ /* 0x000fc60004000000 */
[----:B------:R-:W-:-:S04]  /*1cc0*/  IMAD.WIDE.U32 R62, R35, UR4, R4 ;  /* 0x00000004233e7c25 */ /* 0x000fc8000f8e0004 */
[----:B------:R-:W-:Y:S02]  /*1cd0*/  IMAD R0, R10, UR4, RZ ;  /* 0x000000040a007c24 */ /* 0x000fe4000f8e02ff */
[----:B------:R-:W-:-:S04]  /*1ce0*/  IMAD.WIDE.U32 R4, R18, R30, R16 ;  /* 0x0000001e12047225 */ /* 0x000fc800078e0010 */
[----:B------:R-:W-:Y:S01]  /*1cf0*/  IMAD R3, R35, UR5, R0 ;  /* 0x0000000523037c24 */ /* 0x000fe2000f8e0200 */
[----:B------:R-:W-:Y:S05]  /*1d00*/  @!P6 WARPSYNC.ALL ;  /* 0x000000000000e948 */ /* 0x000fea0003800000 */
[----:B------:R-:W-:Y:S01]  /*1d10*/  ULDC.64 UR4, c[0x0][0x320] ;  /* 0x0000c80000047ab9 */ /* 0x000fe20000000a00 */
[----:B------:R-:W-:Y:S01]  /*1d20*/  IMAD R0, R40, R30, RZ ;  /* 0x0000001e28007224 */ /* 0x000fe200078e02ff */
[----:B------:R-:W-:Y:S01]  /*1d30*/  @!P6 BAR.SYNC.DEFER_BLOCKING 0x9, 0x100 ;  /* 0x024400000000eb1d */ /* 0x000fe20000010000 */
[----:B------:R-:W-:Y:S01]  /*1d40*/  IMAD R9, R9, UR4, RZ ;  /* 0x0000000409097c24 */ /* 0x000fe2000f8e02ff */
[----:B------:R-:W-:Y:S01]  /*1d50*/  IADD3 R81, P0, R62, R4, RZ ;  /* 0x000000043e517210 */ /* 0x000fe20007f1e0ff */
[----:B------:R-:W-:-:S02]  /*1d60*/  IMAD R11, R18, R31, R0 ;  /* 0x0000001f120b7224 */ /* 0x000fc400078e0200 */
[----:B------:R-:W-:Y:S02]  /*1d70*/  IMAD.IADD R82, R63, 0x1, R3 ;  /* 0x000000013f527824 */ /* 0x000fe400078e0203 */
[C---:B------:R-:W-:Y:S02]  /*1d80*/  IMAD R15, R34.reuse, UR5, R9 ;  /* 0x00000005220f7c24 */ /* 0x040fe4000f8e0209 */
[----:B------:R-:W-:Y:S01]  /*1d90*/  IMAD.WIDE.U32 R8, R34, UR4, R16 ;  /* 0x0000000422087c25 */ /* 0x000fe2000f8e0010 */
[----:B------:R-:W-:Y:S01]  /*1da0*/  ULDC.64 UR4, c[0x0][0x328] ;  /* 0x0000ca0000047ab9 */ /* 0x000fe20000000a00 */
[----:B------:R-:W-:Y:S02]  /*1db0*/  IADD3.X R80, R82, R5, R11, P0, !PT ;  /* 0x0000000552507210 */ /* 0x000fe400007fe40b */
[----:B------:R-:W-:Y:S01]  /*1dc0*/  IMAD R3, R10, UR4, RZ ;  /* 0x000000040a037c24 */ /* 0x000fe2000f8e02ff */
[----:B------:R-:W-:Y:S01]  /*1dd0*/  ISETP.GE.AND P0, PT, R16, R75, PT ;  /* 0x0000004b1000720c */ /* 0x000fe20003f06270 */
[----:B------:R-:W-:-:S02]  /*1de0*/  IMAD R0, R40, R12, RZ ;  /* 0x0000000c28007224 */ /* 0x000fc400078e02ff */
[----:B------:R-:W-:Y:S01]  /*1df0*/  IMAD R41, R35, UR5, R3 ;  /* 0x0000000523297c24 */ /* 0x000fe2000f8e0203 */
[----:B------:R-:W-:Y:S01]  /*1e00*/  SEL R3, R75, RZ, P0 ;  /* 0x000000ff4b037207 */ /* 0x000fe20000000000 */
[----:B------:R-:W-:Y:S02]  /*1e10*/  IMAD R37, R18, R13, R0 ;  /* 0x0000000d12257224 */ /* 0x000fe400078e0200 */
[-C--:B------:R-:W-:Y:S02]  /*1e20*/  IMAD R0, R40, R6.reuse, RZ ;  /* 0x0000000628007224 */ /* 0x080fe400078e02ff */
[----:B------:R-:W-:-:S04]  /*1e30*/  IMAD.WIDE.U32 R10, R18, R6, R16 ;  /* 0x00000006120a7225 */ /* 0x000fc800078e0010 */
[C---:B------:R-:W-:Y:S02]  /*1e40*/  IMAD R21, R18.reuse, R7, R0 ;  /* 0x0000000712157224 */ /* 0x040fe400078e0200 */
[----:B------:R-:W-:-:S04]  /*1e50*/  IMAD.WIDE.U32 R4, R18, R6, R60 ;  /* 0x0000000612047225 */ /* 0x000fc800078e003c */
[----:B------:R-:W-:Y:S01]  /*1e60*/  IMAD.IADD R3, R16, 0x1, R3 ;  /* 0x0000000110037824 */ /* 0x000fe200078e0203 */
[----:B------:R-:W-:Y:S01]  /*1e70*/  IADD3 R11, R21, R11, RZ ;  /* 0x0000000b150b7210 */ /* 0x000fe20007ffe0ff */
[----:B------:R-:W-:Y:S01]  /*1e80*/  IMAD.IADD R5, R5, 0x1, R21 ;  /* 0x0000000105057824 */ /* 0x000fe200078e0215 */
[----:B-----5:R-:W-:Y:S01]  /*1e90*/  SHF.R.S32.HI R21, RZ, 0x1f, R24 ;  /* 0x0000001fff157819 */ /* 0x020fe20000011418 */
[----:B0-----:R-:W-:Y:S01]  /*1ea0*/  VIADD R38, R32, 0xffffff80 ;  /* 0xffffff8020267836 */ /* 0x001fe20000000000 */
[----:B------:R-:W-:Y:S01]  /*1eb0*/  SHF.R.S32.HI R0, RZ, 0x1f, R3 ;  /* 0x0000001fff007819 */ /* 0x000fe20000011403 */
[----:B------:R-:W-:Y:S01]  /*1ec0*/  IMAD.IADD R9, R9, 0x1, R15 ;  /* 0x0000000109097824 */ /* 0x000fe200078e020f */
[----:B------:R-:W-:Y:S02]  /*1ed0*/  LOP3.LUT R42, R42, 0xfffffffb, RZ, 0xc0, !PT ;  /* 0xfffffffb2a2a7812 */ /* 0x000fe400078ec0ff */
[----:B------:R-:W-:Y:S01]  /*1ee0*/  LEA.HI R0, R0, R3, RZ, 0x3 ;  /* 0x0000000300007211 */ /* 0x000fe200078f18ff */
[----:B------:R-:W-:Y:S01]  /*1ef0*/  IMAD R3, R21, R6, RZ ;  /* 0x0000000615037224 */ /* 0x000fe200078e02ff */
[----:B------:R-:W-:-:S02]  /*1f00*/  LOP3.LUT R79, R79, 0x1c0, RZ, 0xc0, !PT ;  /* 0x000001c04f4f7812 */ /* 0x000fc400078ec0ff */
[----:B------:R-:W-:Y:S02]  /*1f10*/  @P1 LOP3.LUT R42, R42, 0x4, RZ, 0xfc, !PT ;  /* 0x000000042a2a1812 */ /* 0x000fe400078efcff */
[----:B------:R-:W-:Y:S01]  /*1f20*/  SHF.R.S32.HI R32, RZ, 0x1f, R38 ;  /* 0x0000001fff207819 */ /* 0x000fe20000011426 */
[----:B------:R-:W-:Y:S01]  /*1f30*/  IMAD R65, R24, R7, R3 ;  /* 0x0000000718417224 */ /* 0x000fe200078e0203 */
[----:B------:R-:W-:Y:S01]  /*1f40*/  SHF.R.U32.HI R76, RZ, 0x3, R79 ;  /* 0x00000003ff4c7819 */ /* 0x000fe2000001164f */
[----:B------:R0:W-:Y:S01]  /*1f50*/  STL [R1], R42 ;  /* 0x0000002a01007387 */ /* 0x0001e20000100800 */
[----:B------:R-:W-:Y:S02]  /*1f60*/  LOP3.LUT R3, R79, 0x18, R16, 0xf8, !PT ;  /* 0x000000184f037812 */ /* 0x000fe400078ef810 */
[----:B------:R-:W-:Y:S01]  /*1f70*/  LEA.HI R32, R32, R38, RZ, 0x5 ;  /* 0x0000002620207211 */ /* 0x000fe200078f28ff */
[----:B------:R-:W-:Y:S01]  /*1f80*/  IMAD.WIDE.U32 R34, R35, UR4, R8 ;  /* 0x0000000423227c25 */ /* 0x000fe2000f8e0008 */
[----:B------:R-:W-:Y:S01]  /*1f90*/  LOP3.LUT R3, R3, R76, RZ, 0x3c, !PT ;  /* 0x0000004c03037212 */ /* 0x000fe200078e3cff */
[----:B------:R-:W-:Y:S01]  /*1fa0*/  ULDC UR4, c[0x0][0x2e4] ;  /* 0x0000b90000047ab9 */ /* 0x000fe20000000800 */
[----:B------:R-:W-:Y:S01]  /*1fb0*/  SHF.R.S32.HI R32, RZ, 0x5, R32 ;  /* 0x00000005ff207819 */ /* 0x000fe20000011420 */
[----:B------:R-:W-:-:S04]  /*1fc0*/  IMAD.WIDE.U32 R14, R18, R12, R16 ;  /* 0x0000000c120e7225 */ /* 0x000fc800078e0010 */
[----:B------:R-:W-:Y:S01]  /*1fd0*/  IMAD.WIDE.U32 R8, R18, R12, R60 ;  /* 0x0000000c12087225 */ /* 0x000fe200078e003c */
[----:B------:R-:W-:-:S03]  /*1fe0*/  SHF.R.S32.HI R68, RZ, 0x3, R0 ;  /* 0x00000003ff447819 */ /* 0x000fc60000011400 */
[-C--:B------:R-:W-:Y:S02]  /*1ff0*/  IMAD R20, R21, R12.reuse, RZ ;  /* 0x0000000c15147224 */ /* 0x080fe400078e02ff */
[----:B------:R-:W-:Y:S01]  /*2000*/  IMAD.IADD R15, R37, 0x1, R15 ;  /* 0x00000001250f7824 */ /* 0x000fe200078e020f */
[----:B------:R-:W-:Y:S01]  /*2010*/  LOP3.LUT R67, R0, 0xfffffff8, RZ, 0xc0, !PT ;  /* 0xfffffff800437812 */ /* 0x000fe200078ec0ff */
[----:B------:R-:W-:Y:S02]  /*2020*/  IMAD.IADD R9, R9, 0x1, R37 ;  /* 0x0000000109097824 */ /* 0x000fe400078e0225 */
[----:B------:R-:W-:Y:S01]  /*2030*/  IMAD R71, R32, 0x200, R3 ;  /* 0x0000020020477824 */ /* 0x000fe200078e0203 */
[----:B------:R-:W-:Y:S01]  /*2040*/  LOP3.LUT R3, R79, 0x38, R0, 0xf8, !PT ;  /* 0x000000384f037812 */ /* 0x000fe200078ef800 */
[C---:B------:R-:W-:Y:S01]  /*2050*/  IMAD R39, R24.reuse, R13, R20 ;  /* 0x0000000d18277224 */ /* 0x040fe200078e0214 */
[----:B------:R-:W-:Y:S01]  /*2060*/  LOP3.LUT R0, R157, 0x38, R0, 0xf8, !PT ;  /* 0x000000389d007812 */ /* 0x000fe200078ef800 */
[----:B------:R-:W-:Y:S01]  /*2070*/  IMAD.WIDE.U32 R20, R24, R12, R14 ;  /* 0x0000000c18147225 */ /* 0x000fe200078e000e */
[----:B------:R-:W-:-:S03]  /*2080*/  SHF.R.U32.HI R38, RZ, 0x3, R157 ;  /* 0x00000003ff267819 */ /* 0x000fc6000001169d */
[----:B------:R-:W-:Y:S01]  /*2090*/  IMAD.WIDE.U32 R14, R24, R12, R8 ;  /* 0x0000000c180e7225 */ /* 0x000fe200078e0008 */
[----:B------:R-:W-:Y:S02]  /*20a0*/  LOP3.LUT R3, R3, R76, RZ, 0x3c, !PT ;  /* 0x0000004c03037212 */ /* 0x000fe400078e3cff */
[----:B------:R-:W-:Y:S01]  /*20b0*/  LOP3.LUT R0, R0, R38, RZ, 0x3c, !PT ;  /* 0x0000002600007212 */ /* 0x000fe200078e3cff */
[----:B------:R-:W-:Y:S01]  /*20c0*/  IMAD.WIDE.U32 R8, R24, R6, R4 ;  /* 0x0000000618087225 */ /* 0x000fe200078e0004 */
[----:B------:R-:W-:-:S03]  /*20d0*/  IADD3 R4, P1, R18, R45, RZ ;  /* 0x0000002d12047210 */ /* 0x000fc60007f3e0ff */
[----:B------:R-:W-:Y:S01]  /*20e0*/  IMAD.WIDE.U32 R10, R24, R6, R10 ;  /* 0x00000006180a7225 */ /* 0x000fe200078e000a */
[----:B------:R-:W-:-:S03]  /*20f0*/  LEA R32, R32, R3, 0x9 ;  /* 0x0000000320207211 */ /* 0x000fc600078e48ff */
[----:B------:R-:W-:Y:S02]  /*2100*/  IMAD R37, R31, 0xc0, RZ ;  /* 0x000000c01f257824 */ /* 0x000fe400078e02ff */
[----:B------:R-:W-:-:S04]  /*2110*/  IMAD.WIDE.U32 R6, R6, 0xc0, RZ ;  /* 0x000000c006067825 */ /* 0x000fc800078e00ff */
[----:B------:R-:W-:-:S04]  /*2120*/  IMAD.WIDE.U32 R30, R30, 0xc0, RZ ;  /* 0x000000c01e1e7825 */ /* 0x000fc800078e00ff */
[----:B------:R-:W-:Y:S01]  /*2130*/  IMAD.WIDE.U32 R12, R12, 0xc0, RZ ;  /* 0x000000c00c0c7825 */ /* 0x000fe200078e00ff */
[----:B------:R-:W-:Y:S02]  /*2140*/  IADD3 R72, R7, R43, RZ ;  /* 0x0000002b07487210 */ /* 0x000fe40007ffe0ff */
[----:B------:R-:W-:Y:S01]  /*2150*/  ISETP.GE.AND P2, PT, R78, UR4, PT ;  /* 0x000000044e007c0c */ /* 0x000fe2000bf46270 */
[----:B------:R-:W-:Y:S01]  /*2160*/  IMAD.X R5, R40, 0x1, R47, P1 ;  /* 0x0000000128057824 */ /* 0x000fe200008e062f */
[----:B------:R-:W-:Y:S01]  /*2170*/  ISETP.GE.AND P1, PT, R16, UR4, PT ;  /* 0x0000000410007c0c */ /* 0x000fe2000bf26270 */
[----:B------:R-:W-:Y:S01]  /*2180*/  IMAD.IADD R69, R65, 0x1, R11 ;  /* 0x0000000141457824 */ /* 0x000fe200078e020b */
[----:B------:R-:W-:Y:S01]  /*2190*/  SHF.R.S32.HI R64, RZ, 0x1f, R67 ;  /* 0x0000001fff407819 */ /* 0x000fe20000011443 */
[----:B----4-:R-:W-:Y:S02]  /*21a0*/  IMAD.IADD R3, R36, 0x1, R0 ;  /* 0x0000000124037824 */ /* 0x010fe400078e0200 */
[----:B------:R-:W-:-:S02]  /*21b0*/  IMAD.SHL.U32 R75, R75, 0x2, RZ ;  /* 0x000000024b4b7824 */ /* 0x000fc400078e00ff */
[----:B------:R-:W-:Y:S02]  /*21c0*/  IMAD.IADD R74, R31, 0x1, R37 ;  /* 0x000000011f4a7824 */ /* 0x000fe400078e0225 */
[----:B------:R-:W-:Y:S02]  /*21d0*/  IMAD.IADD R73, R13, 0x1, R73 ;  /* 0x000000010d497824 */ /* 0x000fe400078e0249 */
[----:B------:R-:W-:Y:S02]  /*21e0*/  IMAD.IADD R70, R39, 0x1, R21 ;  /* 0x0000000127467824 */ /* 0x000fe400078e0215 */
[----:B------:R-:W-:Y:S02]  /*21f0*/  IMAD.IADD R66, R15, 0x1, R39 ;  /* 0x000000010f427824 */ /* 0x000fe400078e0227 */
[----:B------:R-:W-:Y:S02]  /*2200*/  IMAD.IADD R65, R9, 0x1, R65 ;  /* 0x0000000109417824 */ /* 0x000fe400078e0241 */
[----:B0-----:R-:W-:-:S07]  /*2210*/  IMAD.IADD R0, R35, 0x1, R41 ;  /* 0x0000000123007824 */ /* 0x001fce00078e0229 */
.L_x_369:
[----:B------:R-:W2:Y:S01]  /*2220*/  LDL R49, [R1+0x28] ;  /* 0x0000280001317983 */ /* 0x000ea20000100800 */
[----:B------:R-:W0:Y:S03]  /*2230*/  LDC.64 R84, c[0x0][0x2d8] ;  /* 0x0000b600ff547b82 */ /* 0x000e260000000a00 */
[----:B------:R-:W3:Y:S01]  /*2240*/  LDL.LU R48, [R1] ;  /* 0x0000000001307983 */ /* 0x000ee20000300800 */
[----:B------:R-:W-:Y:S01]  /*2250*/  VIADD R43, R27, 0xffffffff ;  /* 0xffffffff1b2b7836 */ /* 0x000fe20000000000 */
[----:B------:R-:W-:Y:S05]  /*2260*/  YIELD ;  /* 0x0000000000007946 */ /* 0x000fea0003800000 */
[----:B------:R-:W-:Y:S01]  /*2270*/  SHF.R.S32.HI R42, RZ, 0x1f, R43 ;  /* 0x0000001fff2a7819 */ /* 0x000fe2000001142b */
[-C--:B------:R-:W-:Y:S01]  /*2280*/  IMAD R27, R74, R43.reuse, RZ ;  /* 0x0000002b4a1b7224 */ /* 0x080fe200078e02ff */
[----:B------:R-:W1:Y:S01]  /*2290*/  LDC.64 R90, c[0x0][0x2f0] ;  /* 0x0000bc00ff5a7b82 */ /* 0x000e620000000a00 */
[----:B------:R-:W-:Y:S01]  /*22a0*/  IMAD.WIDE.U32 R38, R30, R43, RZ ;  /* 0x0000002b1e267225 */ /* 0x000fe200078e00ff */
[----:B------:R-:W-:Y:S03]  /*22b0*/  BSSY B0, `(.L_x_320) ;  /* 0x00002ca000007945 */ /* 0x000fe60003800000 */
[----:B------:R-:W-:-:S02]  /*22c0*/  IMAD R27, R42, R30, R27 ;  /* 0x0000001e2a1b7224 */ /* 0x000fc400078e021b */
[----:B------:R-:W-:Y:S01]  /*22d0*/  IMAD.MOV.U32 R88, RZ, RZ, R38 ;  /* 0x000000ffff587224 */ /* 0x000fe200078e0026 */
[----:B------:R-:W4:Y:S01]  /*22e0*/  LDC R92, c[0x0][0x3d4] ;  /* 0x0000f500ff5c7b82 */ /* 0x000f220000000800 */
[----:B------:R-:W-:Y:S01]  /*22f0*/  IMAD.IADD R89, R39, 0x1, R27 ;  /* 0x0000000127597824 */ /* 0x000fe200078e021b */
[----:B------:R-:W-:Y:S01]  /*2300*/  IADD3 R39, P4, R81, R38, RZ ;  /* 0x0000002651277210 */ /* 0x000fe20007f9e0ff */
[----:B------:R-:W-:-:S03]  /*2310*/  IMAD R27, R19, 0x3000, R71 ;  /* 0x00003000131b7824 */ /* 0x000fc600078e0247 */
[----:B------:R-:W-:Y:S01]  /*2320*/  IADD3.X R40, R89, R80, RZ, P4, !PT ;  /* 0x0000005059287210 */ /* 0x000fe200027fe4ff */
[----:B------:R-:W-:Y:S01]  /*2330*/  IMAD R94, R27, 0x2, R26 ;  /* 0x000000021b5e7824 */ /* 0x000fe200078e021a */
[----:B0-----:R-:W-:-:S04]  /*2340*/  LEA R46, P4, R39, R84, 0x1 ;  /* 0x00000054272e7211 */ /* 0x001fc800078808ff */
[----:B------:R-:W-:Y:S02]  /*2350*/  LEA.HI.X R47, R39, R85, R40, 0x1, P4 ;  /* 0x00000055272f7211 */ /* 0x000fe400020f0c28 */
[----:B------:R-:W-:Y:S01]  /*2360*/  ISETP.GT.AND P4, PT, R43, R28, PT ;  /* 0x0000001c2b00720c */ /* 0x000fe20003f84270 */
[----:B-1----:R-:W-:-:S04]  /*2370*/  IMAD.WIDE.U32 R36, R90, 0x60, R88 ;  /* 0x000000605a247825 */ /* 0x002fc800078e0058 */
[----:B------:R-:W-:Y:S01]  /*2380*/  IMAD R41, R91, 0x60, RZ ;  /* 0x000000605b297824 */ /* 0x000fe200078e02ff */
[----:B------:R-:W-:-:S04]  /*2390*/  IADD3 R36, P3, R81, R36, RZ ;  /* 0x0000002451247210 */ /* 0x000fc80007f7e0ff */
[----:B------:R-:W-:Y:S01]  /*23a0*/  IADD3.X R38, R80, R37, R41, P3, !PT ;  /* 0x0000002550267210 */ /* 0x000fe20001ffe429 */
[----:B------:R-:W-:Y:S01]  /*23b0*/  VIADD R37, R27, 0x20 ;  /* 0x000000201b257836 */ /* 0x000fe20000000000 */
[----:B------:R-:W-:-:S04]  /*23c0*/  LEA R44, P3, R36, R84, 0x1 ;  /* 0x00000054242c7211 */ /* 0x000fc800078608ff */
[----:B------:R-:W-:Y:S02]  /*23d0*/  LEA.HI.X R45, R36, R85, R38, 0x1, P3 ;  /* 0x00000055242d7211 */ /* 0x000fe400018f0c26 */
[----:B----4-:R-:W-:Y:S02]  /*23e0*/  ISETP.GE.AND P3, PT, R92, 0x1, PT ;  /* 0x000000015c00780c */ /* 0x010fe40003f66270 */
[----:B--2---:R-:W-:Y:S02]  /*23f0*/  LOP3.LUT P5, RZ, R49, 0x4, RZ, 0xc0, !PT ;  /* 0x0000000431ff7812 */ /* 0x004fe400078ac0ff */
[----:B---3--:R-:W-:-:S04]  /*2400*/  LOP3.LUT R48, R48, 0xfffffffd, RZ, 0xc0, !PT ;  /* 0xfffffffd30307812 */ /* 0x008fc800078ec0ff */
[----:B------:R-:W-:-:S05]  /*2410*/  @P4 LOP3.LUT R48, R48, 0x2, RZ, 0xfc, !PT ;  /* 0x0000000230304812 */ /* 0x000fca00078efcff */
[----:B------:R0:W-:Y:S02]  /*2420*/  STL [R1], R48 ;  /* 0x0000003001007387 */ /* 0x0001e40000100800 */
[----:B------:R-:W-:Y:S02]  /*2430*/  @P5 VIADD R37, R27, 0xffffffe0 ;  /* 0xffffffe01b255836 */ /* 0x000fe40000000000 */
[----:B------:R-:W-:Y:S02]  /*2440*/  IMAD.MOV.U32 R27, RZ, RZ, R43 ;  /* 0x000000ffff1b7224 */ /* 0x000fe400078e002b */
[----:B------:R-:W-:Y:S01]  /*2450*/  IMAD R86, R37, 0x2, R26 ;  /* 0x0000000225567824 */ /* 0x000fe200078e021a */
[----:B------:R-:W-:Y:S06]  /*2460*/  @!P3 BRA `(.L_x_321) ;  /* 0x000000280050b947 */ /* 0x000fec0003800000 */
[----:B------:R-:W-:Y:S01]  /*2470*/  ULDC.U8 UR4, c[0x0][0x3f0] ;  /* 0x0000fc0000047ab9 */ /* 0x000fe20000000000 */
[-C--:B------:R-:W-:Y:S01]  /*2480*/  IMAD R37, R72, R43.reuse, RZ ;  /* 0x0000002b48257224 */ /* 0x080fe200078e02ff */
[----:B------:R-:W-:Y:S01]  /*2490*/  ISETP.NE.AND P3, PT, RZ, UR4, PT ;  /* 0x00000004ff007c0c */ /* 0x000fe2000bf65270 */
[-C--:B------:R-:W-:Y:S02]  /*24a0*/  IMAD R39, R73, R43.reuse, RZ ;  /* 0x0000002b49277224 */ /* 0x080fe400078e02ff */
[----:B------:R-:W-:Y:S02]  /*24b0*/  IMAD R37, R42, R6, R37 ;  /* 0x000000062a257224 */ /* 0x000fe400078e0225 */
[----:B------:R-:W-:Y:S02]  /*24c0*/  IMAD R87, R27, -0xc0, R29 ;  /* 0xffffff401b577824 */ /* 0x000fe400078e021d */
[----:B------:R-:W-:-:S03]  /*24d0*/  IMAD.WIDE.U32 R54, R6, R43, RZ ;  /* 0x0000002b06367225 */ /* 0x000fc600078e00ff */
[----:B------:R-:W-:Y:S01]  /*24e0*/  VIMNMX R87, R87, 0xc0, PT ;  /* 0x000000c057577848 */ /* 0x000fe20003fe0100 */
[----:B------:R-:W-:Y:S01]  /*24f0*/  IMAD R39, R42, R12, R39 ;  /* 0x0000000c2a277224 */ /* 0x000fe200078e0227 */
[----:B------:R-:W-:Y:S01]  /*2500*/  IADD3 R93, R55, R37, RZ ;  /* 0x00000025375d7210 */ /* 0x000fe20007ffe0ff */
[----:B------:R-:W-:-:S04]  /*2510*/  IMAD.WIDE.U32 R52, R12, R43, RZ ;  /* 0x0000002b0c347225 */ /* 0x000fc800078e00ff */
[----:B------:R-:W-:Y:S01]  /*2520*/  IMAD.IADD R83, R53, 0x1, R39 ;  /* 0x0000000135537824 */ /* 0x000fe200078e0227 */
[----:B------:R-:W-:Y:S06]  /*2530*/  @!P3 BRA `(.L_x_322) ;  /* 0x0000001000c4b947 */ /* 0x000fec0003800000 */
[----:B------:R-:W-:Y:S01]  /*2540*/  ISETP.GE.AND P4, PT, R18, R87, PT ;  /* 0x000000571200720c */ /* 0x000fe20003f86270 */
[----:B------:R-:W-:Y:S01]  /*2550*/  BSSY B1, `(.L_x_323) ;  /* 0x000001f000017945 */ /* 0x000fe20003800000 */
[----:B------:R-:W-:Y:S02]  /*2560*/  CS2R R40, SRZ ;  /* 0x0000000000287805 */ /* 0x000fe4000001ff00 */
[----:B------:R-:W-:Y:S02]  /*2570*/  CS2R R56, SRZ ;  /* 0x0000000000387805 */ /* 0x000fe4000001ff00 */
[----:B------:R-:W-:Y:S02]  /*2580*/  CS2R R84, SRZ ;  /* 0x0000000000547805 */ /* 0x000fe4000001ff00 */
[----:B------:R-:W-:Y:S02]  /*2590*/  CS2R R58, SRZ ;  /* 0x00000000003a7805 */ /* 0x000fe4000001ff00 */
[----:B0-----:R-:W-:-:S02]  /*25a0*/  CS2R R48, SRZ ;  /* 0x0000000000307805 */ /* 0x001fc4000001ff00 */
[----:B------:R-:W-:Y:S02]  /*25b0*/  CS2R R42, SRZ ;  /* 0x00000000002a7805 */ /* 0x000fe4000001ff00 */
[----:B------:R-:W-:Y:S02]  /*25c0*/  CS2R R50, SRZ ;  /* 0x0000000000327805 */ /* 0x000fe4000001ff00 */
[----:B------:R-:W-:Y:S01]  /*25d0*/  CS2R R88, SRZ ;  /* 0x0000000000587805 */ /* 0x000fe2000001ff00 */
[----:B------:R-:W-:Y:S06]  /*25e0*/  @P4 BRA `(.L_x_324) ;  /* 0x0000000000544947 */ /* 0x000fec0003800000 */
[----:B------:R-:W-:Y:S01]  /*25f0*/  IADD3 R37, P3, R8, R54, RZ ;  /* 0x0000003608257210 */ /* 0x000fe20007f7e0ff */
[----:B------:R-:W-:Y:S01]  /*2600*/  ULDC.64 UR4, c[0x0][0x3c8] ;  /* 0x0000f20000047ab9 */ /* 0x000fe20000000a00 */
[----:B------:R-:W-:Y:S02]  /*2610*/  CS2R R84, SRZ ;  /* 0x0000000000547805 */ /* 0x000fe4000001ff00 */
[----:B------:R-:W-:Y:S01]  /*2620*/  CS2R R88, SRZ ;  /* 0x0000000000587805 */ /* 0x000fe2000001ff00 */
[----:B------:R-:W-:Y:S01]  /*2630*/  IMAD.X R38, R93, 0x1, R65, P3 ;  /* 0x000000015d267824 */ /* 0x000fe200018e0641 */
[----:B------:R-:W-:-:S05]  /*2640*/  IADD3 R39, P3, R14, R52, RZ ;  /* 0x000000340e277210 */ /* 0x000fca0007f7e0ff */
[----:B------:R-:W-:Y:S01]  /*2650*/  IMAD.X R56, R83, 0x1, R66, P3 ;  /* 0x0000000153387824 */ /* 0x000fe200018e0642 */
[----:B------:R-:W-:-:S04]  /*2660*/  LEA R36, P3, R37, UR4, 0x1 ;  /* 0x0000000425247c11 */ /* 0x000fc8000f8608ff */
[----:B------:R-:W-:Y:S01]  /*2670*/  LEA.HI.X R37, R37, UR5, R38, 0x1, P3 ;  /* 0x0000000525257c11 */ /* 0x000fe200098f0c26 */
[----:B------:R-:W-:Y:S02]  /*2680*/  ULDC.64 UR4, c[0x0][0x3e0] ;  /* 0x0000f80000047ab9 */ /* 0x000fe40000000a00 */
[----:B------:R-:W-:-:S04]  /*2690*/  LEA R38, P3, R39, UR4, 0x1 ;  /* 0x0000000427267c11 */ /* 0x000fc8000f8608ff */
[----:B------:R-:W-:Y:S02]  /*26a0*/  LEA.HI.X R39, R39, UR5, R56, 0x1, P3 ;  /* 0x0000000527277c11 */ /* 0x000fe400098f0c38 */
[C---:B------:R-:W-:Y:S01]  /*26b0*/  ISETP.GE.AND P3, PT, R60.reuse, R92, PT ;  /* 0x0000005c3c00720c */ /* 0x040fe20003f66270 */
[----:B------:R-:W-:Y:S01]  /*26c0*/  VIADD R91, R60, 0x10 ;  /* 0x000000103c5b7836 */ /* 0x000fe20000000000 */
[----:B------:R-:W-:Y:S02]  /*26d0*/  CS2R R56, SRZ ;  /* 0x0000000000387805 */ /* 0x000fe4000001ff00 */
[----:B------:R-:W-:-:S09]  /*26e0*/  CS2R R58, SRZ ;  /* 0x00000000003a7805 */ /* 0x000fd2000001ff00 */
[----:B------:R0:W5:Y:S04]  /*26f0*/  @!P3 LDG.E.64 R84, desc[UR56][R36.64] ;  /* 0x000000382454b981 */ /* 0x000168000c1e1b00 */
[----:B------:R0:W5:Y:S01]  /*2700*/  @!P3 LDG.E.64 R88, desc[UR56][R38.64] ;  /* 0x000000382658b981 */ /* 0x000162000c1e1b00 */
[----:B------:R-:W-:-:S13]  /*2710*/  ISETP.GE.AND P3, PT, R91, R92, PT ;  /* 0x0000005c5b00720c */ /* 0x000fda0003f66270 */
[----:B------:R0:W5:Y:S04]  /*2720*/  @!P3 LDG.E.64 R56, desc[UR56][R36.64+0x20] ;  /* 0x000020382438b981 */ /* 0x000168000c1e1b00 */
[----:B------:R0:W5:Y:S02]  /*2730*/  @!P3 LDG.E.64 R58, desc[UR56][R38.64+0x20] ;  /* 0x00002038263ab981 */ /* 0x000164000c1e1b00 */
.L_x_324:
[----:B------:R-:W-:Y:S05]  /*2740*/  BSYNC B1 ;  /* 0x0000000000017941 */ /* 0x000fea0003800000 */
.L_x_323:
[----:B0-----:R-:W-:Y:S01]  /*2750*/  VIADD R36, R18, 0x60 ;  /* 0x0000006012247836 */ /* 0x001fe20000000000 */
[----:B------:R-:W-:Y:S01]  /*2760*/  BSSY B1, `(.L_x_325) ;  /* 0x0000022000017945 */ /* 0x000fe20003800000 */
[----:B-----5:R-:W-:Y:S01]  /*2770*/  MOV R90, R56 ;  /* 0x00000038005a7202 */ /* 0x020fe20000000f00 */
[----:B------:R-:W-:Y:S02]  /*2780*/  IMAD.MOV.U32 R91, RZ, RZ, R57 ;  /* 0x000000ffff5b7224 */ /* 0x000fe400078e0039 */
[----:B------:R-:W-:-:S13]  /*2790*/  ISETP.GE.AND P5, PT, R36, R87, PT ;  /* 0x000000572400720c */ /* 0x000fda0003fa6270 */
[----:B------:R-:W-:Y:S05]  /*27a0*/  @P5 BRA `(.L_x_326) ;  /* 0x0000000000745947 */ /* 0x000fea0003800000 */
[----:B------:R-:W0:Y:S01]  /*27b0*/  LDC.64 R36, c[0x0][0x3d8] ;  /* 0x0000f600ff247b82 */ /* 0x000e220000000a00 */
[----:B------:R-:W-:Y:S01]  /*27c0*/  IMAD.MOV.U32 R55, RZ, RZ, R93 ;  /* 0x000000ffff377224 */ /* 0x000fe200078e005d */
[----:B------:R-:W-:Y:S01]  /*27d0*/  ULDC.64 UR4, c[0x0][0x3c8] ;  /* 0x0000f20000047ab9 */ /* 0x000fe20000000a00 */
[----:B------:R-:W-:Y:S01]  /*27e0*/  IMAD.MOV.U32 R53, RZ, RZ, R83 ;  /* 0x000000ffff357224 */ /* 0x000fe200078e0053 */
[----:B------:R-:W-:Y:S02]  /*27f0*/  CS2R R48, SRZ ;  /* 0x0000000000307805 */ /* 0x000fe4000001ff00 */
[----:B------:R-:W-:Y:S01]  /*2800*/  CS2R R50, SRZ ;  /* 0x0000000000327805 */ /* 0x000fe2000001ff00 */
[----:B0-----:R-:W-:-:S04]  /*2810*/  IMAD.WIDE.U32 R54, R36, 0x60, R54 ;  /* 0x0000006024367825 */ /* 0x001fc800078e0036 */
[----:B------:R-:W-:Y:S01]  /*2820*/  IMAD R37, R37, 0x60, RZ ;  /* 0x0000006025257824 */ /* 0x000fe200078e02ff */
[----:B------:R-:W-:-:S04]  /*2830*/  IADD3 R38, P3, R8, R54, RZ ;  /* 0x0000003608267210 */ /* 0x000fc80007f7e0ff */
[----:B------:R-:W-:Y:S02]  /*2840*/  IADD3.X R55, R65, R55, R37, P3, !PT ;  /* 0x0000003741377210 */ /* 0x000fe40001ffe425 */
[----:B------:R-:W0:Y:S02]  /*2850*/  LDC.64 R36, c[0x0][0x3e8] ;  /* 0x0000fa00ff247b82 */ /* 0x000e240000000a00 */
[----:B0-----:R-:W-:-:S04]  /*2860*/  IMAD.WIDE.U32 R52, R36, 0x60, R52 ;  /* 0x0000006024347825 */ /* 0x001fc800078e0034 */
[----:B------:R-:W-:Y:S01]  /*2870*/  IMAD R37, R37, 0x60, RZ ;  /* 0x0000006025257824 */ /* 0x000fe200078e02ff */
[----:B------:R-:W-:-:S04]  /*2880*/  IADD3 R39, P3, R14, R52, RZ ;  /* 0x000000340e277210 */ /* 0x000fc80007f7e0ff */
[----:B------:R-:W-:Y:S02]  /*2890*/  IADD3.X R52, R66, R53, R37, P3, !PT ;  /* 0x0000003542347210 */ /* 0x000fe40001ffe425 */
        /* <DEDUP_REMOVED lines=14> */
.L_x_326:
[----:B------:R-:W-:Y:S05]  /*2980*/  BSYNC B1 ;  /* 0x0000000000017941 */ /* 0x000fea0003800000 */
.L_x_325:
[----:B0-----:R-:W-:Y:S01]  /*2990*/  IMAD.MOV.U32 R36, RZ, RZ, R84 ;  /* 0x000000ffff247224 */ /* 0x001fe200078e0054 */
[----:B------:R-:W-:Y:S01]  /*29a0*/  MOV R37, R85 ;  /* 0x0000005500257202 */ /* 0x000fe20000000f00 */
[----:B------:R-:W-:Y:S01]  /*29b0*/  IMAD.MOV.U32 R38, RZ, RZ, R88 ;  /* 0x000000ffff267224 */ /* 0x000fe200078e0058 */
[----:B------:R-:W-:Y:S01]  /*29c0*/  PRMT R91, R91, 0x5410, R90 ;  /* 0x000054105b5b7816 */ /* 0x000fe2000000005a */
[----:B------:R-:W-:Y:S01]  /*29d0*/  IMAD.MOV.U32 R39, RZ, RZ, R89 ;  /* 0x000000ffff277224 */ /* 0x000fe200078e0059 */
[----:B------:R-:W-:Y:S01]  /*29e0*/  PRMT R99, R36, 0x5410, R37 ;  /* 0x0000541024637816 */ /* 0x000fe20000000025 */
[----:B------:R-:W-:Y:S01]  /*29f0*/  IMAD.MOV.U32 R36, RZ, RZ, R58 ;  /* 0x000000ffff247224 */ /* 0x000fe200078e003a */
[----:B------:R-:W-:Y:S01]  /*2a00*/  PRMT R90, R91, 0x7610, R90 ;  /* 0x000076105b5a7816 */ /* 0x000fe2000000005a */
[----:B------:R-:W-:Y:S01]  /*2a10*/  IMAD.MOV.U32 R37, RZ, RZ, R59 ;  /* 0x000000ffff257224 */ /* 0x000fe200078e003b */
[----:B------:R-:W-:Y:S02]  /*2a20*/  ISETP.NE.AND P3, PT, R152, 0x3, PT ;  /* 0x000000039800780c */ /* 0x000fe40003f65270 */
[----:B------:R-:W-:Y:S01]  /*2a30*/  PRMT R91, R36, 0x7610, R91 ;  /* 0x00007610245b7816 */ /* 0x000fe2000000005b */
[----:B-----5:R-:W-:Y:S01]  /*2a40*/  IMAD.MOV.U32 R36, RZ, RZ, R40 ;  /* 0x000000ffff247224 */ /* 0x020fe200078e0028 */
[----:B------:R-:W-:Y:S01]  /*2a50*/  PRMT R103, R38, 0x5410, R39 ;  /* 0x0000541026677816 */ /* 0x000fe20000000027 */
[----:B------:R-:W-:Y:S01]  /*2a60*/  IMAD.MOV.U32 R38, RZ, RZ, R48 ;  /* 0x000000ffff267224 */ /* 0x000fe200078e0030 */
[----:B------:R-:W-:Y:S01]  /*2a70*/  PRMT R90, R90, 0x5410, R37 ;  /* 0x000054105a5a7816 */ /* 0x000fe20000000025 */
[----:B------:R-:W-:Y:S01]  /*2a80*/  IMAD.MOV.U32 R39, RZ, RZ, R49 ;  /* 0x000000ffff277224 */ /* 0x000fe200078e0031 */
[----:B------:R-:W-:-:S04]  /*2a90*/  MOV R37, R41 ;  /* 0x0000002900257202 */ /* 0x000fc80000000f00 */
[----:B------:R-:W-:Y:S01]  /*2aa0*/  PRMT R52, R36, 0x5410, R37 ;  /* 0x0000541024347816 */ /* 0x000fe20000000025 */
[----:B------:R-:W-:Y:S01]  /*2ab0*/  IMAD.MOV.U32 R36, RZ, RZ, R42 ;  /* 0x000000ffff247224 */ /* 0x000fe200078e002a */
[----:B------:R-:W-:Y:S01]  /*2ac0*/  PRMT R54, R38, 0x5410, R39 ;  /* 0x0000541026367816 */ /* 0x000fe20000000027 */
[----:B------:R-:W-:Y:S01]  /*2ad0*/  IMAD.MOV.U32 R37, RZ, RZ, R43 ;  /* 0x000000ffff257224 */ /* 0x000fe200078e002b */
[----:B------:R-:W-:Y:S01]  /*2ae0*/  MOV R39, R51 ;  /* 0x0000003300277202 */ /* 0x000fe20000000f00 */
[----:B------:R-:W-:-:S03]  /*2af0*/  IMAD.MOV.U32 R38, RZ, RZ, R50 ;  /* 0x000000ffff267224 */ /* 0x000fc600078e0032 */
[----:B------:R-:W-:Y:S02]  /*2b00*/  PRMT R53, R36, 0x5410, R37 ;  /* 0x0000541024357816 */ /* 0x000fe40000000025 */
[----:B------:R-:W-:Y:S01]  /*2b10*/  PRMT R55, R38, 0x5410, R39 ;  /* 0x0000541026377816 */ /* 0x000fe20000000027 */
[----:B------:R-:W-:Y:S06]  /*2b20*/  @!P3 BRA `(.L_x_327) ;  /* 0x000000000004b947 */ /* 0x000fec0003800000 */
[----:B------:R-:W-:Y:S01]  /*2b30*/  BPT.TRAP 0x1 ;  /* 0x000000040000795c */ /* 0x000fe20000300000 */
.L_x_327:
[----:B------:R-:W-:Y:S01]  /*2b40*/  IMAD R83, R19, 0x8, R2 ;  /* 0x0000000813537824 */ /* 0x000fe200078e0202 */
[----:B------:R-:W-:Y:S01]  /*2b50*/  SHF.L.U32 R95, R23, 0x1f, RZ ;  /* 0x0000001f175f7819 */ /* 0x000fe200000006ff */
[----:B------:R-:W-:Y:S03]  /*2b60*/  BSSY B1, `(.L_x_328) ;  /* 0x0000003000017945 */ /* 0x000fe60003800000 */
[----:B------:R-:W0:Y:S02]  /*2b70*/  SYNCS.PHASECHK.TRANS64.TRYWAIT P6, [R83+URZ+0x30890], R95 ;  /* 0x0308905f530075a7 */ /* 0x000e2400080c017f */
[----:B0-----:R-:W-:Y:S05]  /*2b80*/  @!P6 BRA `(.L_x_329) ;  /* 0x00000120007ce947 */ /* 0x001fea0003800000 */
.L_x_547:
[----:B------:R-:W-:Y:S05]  /*2b90*/  BSYNC B1 ;  /* 0x0000000000017941 */ /* 0x000fea0003800000 */
.L_x_328:
[----:B------:R-:W-:Y:S04]  /*2ba0*/  BSSY B1, `(.L_x_330) ;  /* 0x0000065000017945 */ /* 0x000fe80003800000 */
[----:B------:R-:W-:Y:S05]  /*2bb0*/  @P4 BRA `(.L_x_331) ;  /* 0x00000004008c4947 */ /* 0x000fea0003800000 */
[----:B------:R-:W-:Y:S04]  /*2bc0*/  BSSY B2, `(.L_x_332) ;  /* 0x0000031000027945 */ /* 0x000fe80003800000 */
[----:B------:R-:W-:Y:S05]  /*2bd0*/  @P1 BRA `(.L_x_333) ;  /* 0x0000000000bc1947 */ /* 0x000fea0003800000 */
[----:B------:R1:W2:Y:S01]  /*2be0*/  LDS.128 R36, [R94+0x12000] ;  /* 0x012000005e247984 */ /* 0x0002a20000000c00 */
[----:B------:R-:W-:Y:S01]  /*2bf0*/  ISETP.GE.AND P4, PT, R60, R92, PT ;  /* 0x0000005c3c00720c */ /* 0x000fe20003f86270 */
[----:B------:R-:W-:-:S12]  /*2c00*/  BSSY B3, `(.L_x_334) ;  /* 0x000002b000037945 */ /* 0x000fd80003800000 */
[----:B-1----:R-:W-:Y:S05]  /*2c10*/  @P4 BRA `(.L_x_335) ;  /* 0x0000000000a44947 */ /* 0x002fea0003800000 */
[--C-:B------:R-:W-:Y:S01]  /*2c20*/  SHF.R.U64 R93, R84, 0x10, R85.reuse ;  /* 0x00000010545d7819 */ /* 0x100fe20000001255 */
[----:B--2---:R-:W-:Y:S01]  /*2c30*/  IMAD.MOV.U32 R84, RZ, RZ, R38 ;  /* 0x000000ffff547224 */ /* 0x004fe200078e0026 */
[----:B------:R-:W-:Y:S01]  /*2c40*/  SHF.R.U32.HI R98, RZ, 0x10, R85 ;  /* 0x00000010ff627819 */ /* 0x000fe20000011655 */
[--C-:B------:R-:W-:Y:S01]  /*2c50*/  HADD2.F32 R38, -RZ, R37.reuse.H1_H1 ;  /* 0x30000025ff267230 */ /* 0x100fe20000004100 */
[--C-:B------:R-:W-:Y:S01]  /*2c60*/  SHF.R.U64 R85, R88, 0x10, R89.reuse ;  /* 0x0000001058557819 */ /* 0x100fe20000001259 */
[----:B------:R-:W-:Y:S01]  /*2c70*/  HADD2.F32 R37, -RZ, R37.H0_H0 ;  /* 0x20000025ff257230 */ /* 0x000fe20000004100 */
[----:B------:R-:W-:Y:S01]  /*2c80*/  SHF.R.U32.HI R100, RZ, 0x10, R89 ;  /* 0x00000010ff647819 */ /* 0x000fe20000011659 */
[----:B------:R-:W-:Y:S02]  /*2c90*/  HADD2.F32 R88, -RZ, R93.H0_H0 ;  /* 0x2000005dff587230 */ /* 0x000fe40000004100 */
[----:B------:R-:W-:Y:S02]  /*2ca0*/  HADD2.F32 R89, -RZ, R85.H0_H0 ;  /* 0x20000055ff597230 */ /* 0x000fe40000004100 */
[----:B------:R-:W-:-:S02]  /*2cb0*/  HADD2.F32 R100, -RZ, R100.H0_H0 ;  /* 0x20000064ff647230 */ /* 0x000fc40000004100 */
[--C-:B------:R-:W-:Y:S02]  /*2cc0*/  HADD2.F32 R85, -RZ, R39.reuse.H1_H1 ;  /* 0x30000027ff557230 */ /* 0x100fe40000004100 */
[CC--:B------:R-:W-:Y:S01]  /*2cd0*/  FMUL.FTZ R102, R38.reuse, R89.reuse ;  /* 0x0000005926667220 */ /* 0x0c0fe20000410000 */
[----:B------:R-:W-:Y:S02]  /*2ce0*/  HADD2.F32 R39, -RZ, R39.H0_H0 ;  /* 0x20000027ff277230 */ /* 0x000fe40000004100 */
[----:B------:R-:W-:Y:S01]  /*2cf0*/  FMUL.FTZ R89, R37, R89 ;  /* 0x0000005925597220 */ /* 0x000fe20000410000 */
[----:B------:R-:W-:Y:S02]  /*2d00*/  HADD2.F32 R98, -RZ, R98.H0_H0 ;  /* 0x20000062ff627230 */ /* 0x000fe40000004100 */
[----:B------:R-:W-:Y:S01]  /*2d10*/  FMUL.FTZ R104, R85, R100 ;  /* 0x0000006455687220 */ /* 0x000fe20000410000 */
[----:B------:R-:W-:Y:S01]  /*2d20*/  FFMA.FTZ R102, R37, R88, -R102 ;  /* 0x0000005825667223 */ /* 0x000fe20000010866 */
[----:B------:R-:W-:Y:S01]  /*2d30*/  FMUL.FTZ R100, R39, R100 ;  /* 0x0000006427647220 */ /* 0x000fe20000410000 */
[----:B------:R-:W-:Y:S01]  /*2d40*/  FFMA.FTZ R97, R38, R88, R89 ;  /* 0x0000005826617223 */ /* 0x000fe20000010059 */
[----:B------:R-:W-:-:S02]  /*2d50*/  HADD2.F32 R88, -RZ, R103.H0_H0 ;  /* 0x20000067ff587230 */ /* 0x000fc40000004100 */
[-C--:B------:R-:W-:Y:S01]  /*2d60*/  FFMA.FTZ R104, R39, R98.reuse, -R104 ;  /* 0x0000006227687223 */ /* 0x080fe20000010868 */
[----:B------:R-:W-:Y:S02]  /*2d70*/  HADD2.F32 R89, -RZ, R103.H1_H1 ;  /* 0x30000067ff597230 */ /* 0x000fe40000004100 */
[----:B------:R-:W-:Y:S01]  /*2d80*/  FFMA.FTZ R101, R85, R98, R100 ;  /* 0x0000006255657223 */ /* 0x000fe20000010064 */
[----:B------:R-:W-:Y:S02]  /*2d90*/  HADD2.F32 R37, -RZ, R36.H1_H1 ;  /* 0x30000024ff257230 */ /* 0x000fe40000004100 */
[----:B------:R-:W-:Y:S02]  /*2da0*/  HADD2.F32 R38, -RZ, R84.H1_H1 ;  /* 0x30000054ff267230 */ /* 0x000fe40000004100 */
[----:B------:R-:W-:Y:S02]  /*2db0*/  HADD2.F32 R36, -RZ, R36.H0_H0 ;  /* 0x20000024ff247230 */ /* 0x000fe40000004100 */
[----:B------:R-:W-:Y:S01]  /*2dc0*/  FMUL.FTZ R93, R37, R88 ;  /* 0x00000058255d7220 */ /* 0x000fe20000410000 */
[----:B------:R-:W-:-:S02]  /*2dd0*/  HADD2.F32 R84, -RZ, R84.H0_H0 ;  /* 0x20000054ff547230 */ /* 0x000fc40000004100 */
[--C-:B------:R-:W-:Y:S02]  /*2de0*/  HADD2.F32 R39, -RZ, R99.reuse.H0_H0 ;  /* 0x20000063ff277230 */ /* 0x100fe40000004100 */
[----:B------:R-:W-:Y:S01]  /*2df0*/  FMUL.FTZ R88, R36, R88 ;  /* 0x0000005824587220 */ /* 0x000fe20000410000 */
[----:B------:R-:W-:Y:S02]  /*2e00*/  HADD2.F32 R85, -RZ, R99.H1_H1 ;  /* 0x30000063ff557230 */ /* 0x000fe40000004100 */
[-C--:B------:R-:W-:Y:S01]  /*2e10*/  FMUL.FTZ R99, R38, R89.reuse ;  /* 0x0000005926637220 */ /* 0x080fe20000410000 */
[----:B------:R-:W-:Y:S01]  /*2e20*/  FMUL.FTZ R89, R84, R89 ;  /* 0x0000005954597220 */ /* 0x000fe20000410000 */
[-C--:B------:R-:W-:Y:S01]  /*2e30*/  FFMA.FTZ R93, R36, R39.reuse, -R93 ;  /* 0x00000027245d7223 */ /* 0x080fe2000001085d */
[----:B------:R-:W-:Y:S01]  /*2e40*/  FFMA.FTZ R88, R37, R39, R88 ;  /* 0x0000002725587223 */ /* 0x000fe20000010058 */
[-C--:B------:R-:W-:Y:S01]  /*2e50*/  FFMA.FTZ R99, R84, R85.reuse, -R99 ;  /* 0x0000005554637223 */ /* 0x080fe20000010863 */
[----:B------:R-:W-:Y:S01]  /*2e60*/  FFMA.FTZ R38, R38, R85, R89 ;  /* 0x0000005526267223 */ /* 0x000fe20000010059 */
[----:B------:R-:W-:-:S02]  /*2e70*/  F2FP.F16.F32.PACK_AB R37, R97, R102 ;  /* 0x000000666125723e */ /* 0x000fc400000000ff */
[----:B------:R-:W-:Y:S02]  /*2e80*/  F2FP.F16.F32.PACK_AB R39, R101, R104 ;  /* 0x000000686527723e */ /* 0x000fe400000000ff */
[----:B------:R-:W-:Y:S02]  /*2e90*/  F2FP.F16.F32.PACK_AB R36, R88, R93 ;  /* 0x0000005d5824723e */ /* 0x000fe400000000ff */
[----:B------:R-:W-:-:S07]  /*2ea0*/  F2FP.F16.F32.PACK_AB R38, R38, R99 ;  /* 0x000000632626723e */ /* 0x000fce00000000ff */
.L_x_335:
[----:B------:R-:W-:Y:S05]  /*2eb0*/  BSYNC B3 ;  /* 0x0000000000037941 */ /* 0x000fea0003800000 */
.L_x_334:
[----:B--2---:R1:W-:Y:S02]  /*2ec0*/  STG.E.128 desc[UR56][R46.64], R36 ;  /* 0x000000242e007986 */ /* 0x0043e4000c101d38 */
.L_x_333:
[----:B------:R-:W-:Y:S05]  /*2ed0*/  BSYNC B2 ;  /* 0x0000000000027941 */ /* 0x000fea0003800000 */
.L_x_332:
[----:B------:R-:W-:Y:S05]  /*2ee0*/  @P2 BRA `(.L_x_331) ;  /* 0x0000000000c02947 */ /* 0x000fea0003800000 */
[----:B-1----:R1:W2:Y:S01]  /*2ef0*/  LDS.128 R36, [R86+0x12000] ;  /* 0x0120000056247984 */ /* 0x0022a20000000c00 */
[----:B------:R-:W-:Y:S01]  /*2f00*/  VIADD R85, R60, 0x10 ;  /* 0x000000103c557836 */ /* 0x000fe20000000000 */
[----:B------:R-:W-:Y:S04]  /*2f10*/  BSSY B2, `(.L_x_336) ;  /* 0x000002c000027945 */ /* 0x000fe80003800000 */
[----:B------:R-:W-:-:S13]  /*2f20*/  ISETP.GE.AND P4, PT, R85, R92, PT ;  /* 0x0000005c5500720c */ /* 0x000fda0003f86270 */
        /* <DEDUP_REMOVED lines=12> */
[-C--:B------:R-:W-:Y:S01]  /*2ff0*/  FMUL.FTZ R98, R38, R59.reuse ;  /* 0x0000003b26627220 */ /* 0x080fe20000410000 */
[----:B------:R-:W-:Y:S02]  /*3000*/  HADD2.F32 R39, -RZ, R39.H0_H0 ;  /* 0x20000027ff277230 */ /* 0x000fe40000004100 */
[----:B------:R-:W-:Y:S01]  /*3010*/  FMUL.FTZ R59, R37, R59 ;  /* 0x0000003b253b7220 */ /* 0x000fe20000410000 */
[----:B------:R-:W-:Y:S02]  /*3020*/  HADD2.F32 R84, -RZ, R84.H0_H0 ;  /* 0x20000054ff547230 */ /* 0x000fe40000004100 */
[----:B------:R-:W-:Y:S01]  /*3030*/  FMUL.FTZ R100, R57, R88 ;  /* 0x0000005839647220 */ /* 0x000fe20000410000 */
[----:B------:R-:W-:Y:S01]  /*3040*/  FFMA.FTZ R98, R37, R58, -R98 ;  /* 0x0000003a25627223 */ /* 0x000fe20000010862 */
[----:B------:R-:W-:Y:S01]  /*3050*/  FMUL.FTZ R88, R39, R88 ;  /* 0x0000005827587220 */ /* 0x000fe20000410000 */
[----:B------:R-:W-:-:S02]  /*3060*/  HADD2.F32 R37, -RZ, R36.H1_H1 ;  /* 0x30000024ff257230 */ /* 0x000fc40000004100 */
[----:B------:R-:W-:Y:S01]  /*3070*/  FFMA.FTZ R100, R39, R84, -R100 ;  /* 0x0000005427647223 */ /* 0x000fe20000010864 */
[--C-:B------:R-:W-:Y:S02]  /*3080*/  HADD2.F32 R39, -RZ, R91.reuse.H1_H1 ;  /* 0x3000005bff277230 */ /* 0x100fe40000004100 */
[----:B------:R-:W-:Y:S01]  /*3090*/  FFMA.FTZ R89, R38, R58, R59 ;  /* 0x0000003a26597223 */ /* 0x000fe2000001003b */
[----:B------:R-:W-:Y:S02]  /*30a0*/  HADD2.F32 R91, -RZ, R91.H0_H0 ;  /* 0x2000005bff5b7230 */ /* 0x000fe40000004100 */
[----:B------:R-:W-:Y:S01]  /*30b0*/  FFMA.FTZ R93, R57, R84, R88 ;  /* 0x00000054395d7223 */ /* 0x000fe20000010058 */
[----:B------:R-:W-:Y:S02]  /*30c0*/  HADD2.F32 R36, -RZ, R36.H0_H0 ;  /* 0x20000024ff247230 */ /* 0x000fe40000004100 */
[----:B------:R-:W-:Y:S02]  /*30d0*/  HADD2.F32 R59, -RZ, R90.H1_H1 ;  /* 0x3000005aff3b7230 */ /* 0x000fe40000004100 */
[----:B------:R-:W-:Y:S01]  /*30e0*/  FMUL.FTZ R85, R37, R91 ;  /* 0x0000005b25557220 */ /* 0x000fe20000410000 */
[----:B------:R-:W-:-:S02]  /*30f0*/  HADD2.F32 R38, -RZ, R56.H1_H1 ;  /* 0x30000038ff267230 */ /* 0x000fc40000004100 */
[C---:B------:R-:W-:Y:S01]  /*3100*/  FMUL.FTZ R58, R36.reuse, R91 ;  /* 0x0000005b243a7220 */ /* 0x040fe20000410000 */
[----:B------:R-:W-:Y:S02]  /*3110*/  HADD2.F32 R56, -RZ, R56.H0_H0 ;  /* 0x20000038ff387230 */ /* 0x000fe40000004100 */
[----:B------:R-:W-:Y:S01]  /*3120*/  FFMA.FTZ R85, R36, R39, -R85 ;  /* 0x0000002724557223 */ /* 0x000fe20000010855 */
[----:B------:R-:W-:Y:S02]  /*3130*/  HADD2.F32 R57, -RZ, R90.H0_H0 ;  /* 0x2000005aff397230 */ /* 0x000fe40000004100 */
[----:B------:R-:W-:Y:S01]  /*3140*/  FMUL.FTZ R91, R38, R59 ;  /* 0x0000003b265b7220 */ /* 0x000fe20000410000 */
[----:B------:R-:W-:Y:S01]  /*3150*/  FFMA.FTZ R58, R37, R39, R58 ;  /* 0x00000027253a7223 */ /* 0x000fe2000001003a */
[C---:B------:R-:W-:Y:S01]  /*3160*/  FMUL.FTZ R59, R56.reuse, R59 ;  /* 0x0000003b383b7220 */ /* 0x040fe20000410000 */
[----:B------:R-:W-:Y:S01]  /*3170*/  F2FP.F16.F32.PACK_AB R37, R89, R98 ;  /* 0x000000625925723e */ /* 0x000fe200000000ff */
[-C--:B------:R-:W-:Y:S01]  /*3180*/  FFMA.FTZ R91, R56, R57.reuse, -R91 ;  /* 0x00000039385b7223 */ /* 0x080fe2000001085b */
[----:B------:R-:W-:Y:S01]  /*3190*/  F2FP.F16.F32.PACK_AB R39, R93, R100 ;  /* 0x000000645d27723e */ /* 0x000fe200000000ff */
[----:B------:R-:W-:Y:S01]  /*31a0*/  FFMA.FTZ R38, R38, R57, R59 ;  /* 0x0000003926267223 */ /* 0x000fe2000001003b */
[----:B------:R-:W-:-:S04]  /*31b0*/  F2FP.F16.F32.PACK_AB R36, R58, R85 ;  /* 0x000000553a24723e */ /* 0x000fc800000000ff */
[----:B------:R-:W-:-:S07]  /*31c0*/  F2FP.F16.F32.PACK_AB R38, R38, R91 ;  /* 0x0000005b2626723e */ /* 0x000fce00000000ff */
.L_x_337:
[----:B------:R-:W-:Y:S05]  /*31d0*/  BSYNC B2 ;  /* 0x0000000000027941 */ /* 0x000fea0003800000 */
.L_x_336:
[----:B--2---:R2:W-:Y:S02]  /*31e0*/  STG.E.128 desc[UR56][R46.64+0x40], R36 ;  /* 0x000040242e007986 */ /* 0x0045e4000c101d38 */
.L_x_331:
[----:B------:R-:W-:Y:S05]  /*31f0*/  BSYNC B1 ;  /* 0x0000000000017941 */ /* 0x000fea0003800000 */
.L_x_330:
[----:B------:R-:W-:Y:S05]  /*3200*/  @P5 BRA `(.L_x_338) ;  /* 0x0000001c00505947 */ /* 0x000fea0003800000 */
[----:B------:R-:W-:Y:S04]  /*3210*/  BSSY B1, `(.L_x_339) ;  /* 0x0000031000017945 */ /* 0x000fe80003800000 */
[----:B------:R-:W-:Y:S05]  /*3220*/  @P1 BRA `(.L_x_340) ;  /* 0x0000000000bc1947 */ /* 0x000fea0003800000 */
[----:B-12---:R1:W2:Y:S01]  /*3230*/  LDS.128 R36, [R94+0x15000] ;  /* 0x015000005e247984 */ /* 0x0062a20000000c00 */
        /* <DEDUP_REMOVED lines=15> */
[C---:B------:R-:W-:Y:S01]  /*3330*/  FMUL.FTZ R49, R37.reuse, R49 ;  /* 0x0000003125317220 */ /* 0x040fe20000410000 */
[----:B------:R-:W-:Y:S02]  /*3340*/  HADD2.F32 R39, -RZ, R39.H0_H0 ;  /* 0x20000027ff277230 */ /* 0x000fe40000004100 */
[-C--:B------:R-:W-:Y:S01]  /*3350*/  FFMA.FTZ R58, R37, R48.reuse, -R58 ;  /* 0x00000030253a7223 */ /* 0x080fe2000001083a */
[----:B------:R-:W-:Y:S01]  /*3360*/  FFMA.FTZ R51, R38, R48, R49 ;  /* 0x0000003026337223 */ /* 0x000fe20000010031 */
[----:B------:R-:W-:Y:S02]  /*3370*/  HADD2.F32 R50, -RZ, R57.H0_H0 ;  /* 0x20000039ff327230 */ /* 0x000fe40000004100 */
[----:B------:R-:W-:Y:S01]  /*3380*/  FMUL.FTZ R84, R47, R56 ;  /* 0x000000382f547220 */ /* 0x000fe20000410000 */
[----:B------:R-:W-:-:S02]  /*3390*/  HADD2.F32 R48, -RZ, R55.H0_H0 ;  /* 0x20000037ff307230 */ /* 0x000fc40000004100 */
[C---:B------:R-:W-:Y:S01]  /*33a0*/  FMUL.FTZ R56, R39.reuse, R56 ;  /* 0x0000003827387220 */ /* 0x040fe20000410000 */
[----:B------:R-:W-:Y:S02]  /*33b0*/  HADD2.F32 R55, -RZ, R55.H1_H1 ;  /* 0x30000037ff377230 */ /* 0x000fe40000004100 */
[-C--:B------:R-:W-:Y:S01]  /*33c0*/  FFMA.FTZ R84, R39, R50.reuse, -R84 ;  /* 0x0000003227547223 */ /* 0x080fe20000010854 */
[----:B------:R-:W-:Y:S02]  /*33d0*/  HADD2.F32 R37, -RZ, R36.H1_H1 ;  /* 0x30000024ff257230 */ /* 0x000fe40000004100 */
[----:B------:R-:W-:Y:S01]  /*33e0*/  FFMA.FTZ R59, R47, R50, R56 ;  /* 0x000000322f3b7223 */ /* 0x000fe20000010038 */
[----:B------:R-:W-:Y:S02]  /*33f0*/  HADD2.F32 R38, -RZ, R46.H1_H1 ;  /* 0x3000002eff267230 */ /* 0x000fe40000004100 */
[----:B------:R-:W-:Y:S02]  /*3400*/  HADD2.F32 R36, -RZ, R36.H0_H0 ;  /* 0x20000024ff247230 */ /* 0x000fe40000004100 */
[----:B------:R-:W-:Y:S01]  /*3410*/  FMUL.FTZ R49, R37, R48 ;  /* 0x0000003025317220 */ /* 0x000fe20000410000 */
[----:B------:R-:W-:-:S02]  /*3420*/  HADD2.F32 R46, -RZ, R46.H0_H0 ;  /* 0x2000002eff2e7230 */ /* 0x000fc40000004100 */
[-C--:B------:R-:W-:Y:S01]  /*3430*/  FMUL.FTZ R57, R38, R55.reuse ;  /* 0x0000003726397220 */ /* 0x080fe20000410000 */
[--C-:B------:R-:W-:Y:S02]  /*3440*/  HADD2.F32 R39, -RZ, R54.reuse.H0_H0 ;  /* 0x20000036ff277230 */ /* 0x100fe40000004100 */
[----:B------:R-:W-:Y:S01]  /*3450*/  FMUL.FTZ R48, R36, R48 ;  /* 0x0000003024307220 */ /* 0x000fe20000410000 */
[----:B------:R-:W-:Y:S02]  /*3460*/  HADD2.F32 R47, -RZ, R54.H1_H1 ;  /* 0x30000036ff2f7230 */ /* 0x000fe40000004100 */
        /* <DEDUP_REMOVED lines=9> */
.L_x_342:
[----:B------:R-:W-:Y:S05]  /*3500*/  BSYNC B2 ;  /* 0x0000000000027941 */ /* 0x000fea0003800000 */
.L_x_341:
[----:B--2---:R3:W-:Y:S02]  /*3510*/  STG.E.128 desc[UR56][R44.64], R36 ;  /* 0x000000242c007986 */ /* 0x0047e4000c101d38 */
.L_x_340:
[----:B------:R-:W-:Y:S05]  /*3520*/  BSYNC B1 ;  /* 0x0000000000017941 */ /* 0x000fea0003800000 */
.L_x_339:
[----:B------:R-:W-:Y:S05]  /*3530*/  @P2 BRA `(.L_x_338) ;  /* 0x0000001800842947 */ /* 0x000fea0003800000 */
[----:B-123--:R1:W2:Y:S01]  /*3540*/  LDS.128 R36, [R86+0x15000] ;  /* 0x0150000056247984 */ /* 0x00e2a20000000c00 */
[----:B------:R-:W-:Y:S01]  /*3550*/  IADD3 R47, R60, 0x10, RZ ;  /* 0x000000103c2f7810 */ /* 0x000fe20007ffe0ff */
[----:B------:R-:W-:Y:S03]  /*3560*/  BSSY B1, `(.L_x_343) ;  /* 0x000002c000017945 */ /* 0x000fe60003800000 */
        /* <DEDUP_REMOVED lines=43> */
.L_x_344:
[----:B------:R-:W-:Y:S05]  /*3820*/  BSYNC B1 ;  /* 0x0000000000017941 */ /* 0x000fea0003800000 */
.L_x_343:
[----:B--2---:R1:W-:Y:S01]  /*3830*/  STG.E.128 desc[UR56][R44.64+0x40], R36 ;  /* 0x000040242c007986 */ /* 0x0043e2000c101d38 */
[----:B------:R-:W-:Y:S05]  /*3840*/  BRA `(.L_x_338) ;  /* 0x0000001400c07947 */ /* 0x000fea0003800000 */
.L_x_322:
[C---:B------:R-:W-:Y:S02]  /*3850*/  ISETP.GE.AND P3, PT, R18.reuse, R87, PT ;  /* 0x000000571200720c */ /* 0x040fe40003f66270 */
[----:B------:R-:W-:Y:S02]  /*3860*/  CS2R R42, SRZ ;  /* 0x00000000002a7805 */ /* 0x000fe4000001ff00 */
[----:B------:R-:W-:Y:S01]  /*3870*/  CS2R R40, SRZ ;  /* 0x0000000000287805 */ /* 0x000fe2000001ff00 */
[----:B0-----:R-:W-:Y:S01]  /*3880*/  VIADD R48, R18, 0x60 ;  /* 0x0000006012307836 */ /* 0x001fe20000000000 */
[----:B------:R-:W-:-:S13]  /*3890*/  ISETP.GE.OR P3, PT, R16, R92, P3 ;  /* 0x0000005c1000720c */ /* 0x000fda0001f66670 */
[----:B------:R-:W0:Y:S01]  /*38a0*/  @!P3 LDC.64 R44, c[0x0][0x3c8] ;  /* 0x0000f200ff2cbb82 */ /* 0x000e220000000a00 */
[----:B------:R-:W-:-:S05]  /*38b0*/  @!P3 IADD3 R38, P4, R10, R54, RZ ;  /* 0x000000360a26b210 */ /* 0x000fca0007f9e0ff */
[----:B------:R-:W-:Y:S01]  /*38c0*/  @!P3 IMAD.X R39, R93, 0x1, R69, P4 ;  /* 0x000000015d27b824 */ /* 0x000fe200020e0645 */
[----:B------:R-:W-:Y:S01]  /*38d0*/  @!P3 IADD3 R36, P4, R20, R52, RZ ;  /* 0x000000341424b210 */ /* 0x000fe20007f9e0ff */
[----:B------:R-:W1:Y:S04]  /*38e0*/  @!P3 LDC.64 R46, c[0x0][0x3e0] ;  /* 0x0000f800ff2ebb82 */ /* 0x000e680000000a00 */
[----:B------:R-:W-:Y:S01]  /*38f0*/  @!P3 IMAD.X R37, R83, 0x1, R70, P4 ;  /* 0x000000015325b824 */ /* 0x000fe200020e0646 */
[----:B0-----:R-:W-:-:S04]  /*3900*/  @!P3 LEA R44, P4, R38, R44, 0x1 ;  /* 0x0000002c262cb211 */ /* 0x001fc800078808ff */
[----:B------:R-:W-:Y:S02]  /*3910*/  @!P3 LEA.HI.X R45, R38, R45, R39, 0x1, P4 ;  /* 0x0000002d262db211 */ /* 0x000fe400020f0c27 */
[----:B------:R-:W-:Y:S02]  /*3920*/  CS2R R38, SRZ ;  /* 0x0000000000267805 */ /* 0x000fe4000001ff00 */
[----:B-1----:R-:W-:-:S04]  /*3930*/  @!P3 LEA R46, P4, R36, R46, 0x1 ;  /* 0x0000002e242eb211 */ /* 0x002fc800078808ff */
[----:B------:R-:W-:Y:S02]  /*3940*/  @!P3 LEA.HI.X R47, R36, R47, R37, 0x1, P4 ;  /* 0x0000002f242fb211 */ /* 0x000fe400020f0c25 */
[----:B------:R-:W-:-:S03]  /*3950*/  CS2R R36, SRZ ;  /* 0x0000000000247805 */ /* 0x000fc6000001ff00 */
[----:B------:R0:W5:Y:S04]  /*3960*/  @!P3 LDG.E.128 R40, desc[UR56][R46.64] ;  /* 0x000000382e28b981 */ /* 0x000168000c1e1d00 */
[----:B------:R1:W5:Y:S01]  /*3970*/  @!P3 LDG.E.128 R36, desc[UR56][R44.64] ;  /* 0x000000382c24b981 */ /* 0x000362000c1e1d00 */
[----:B------:R-:W-:-:S04]  /*3980*/  ISETP.GE.AND P3, PT, R48, R87, PT ;  /* 0x000000573000720c */ /* 0x000fc80003f66270 */
[CC--:B------:R-:W-:Y:S01]  /*3990*/  ISETP.GE.OR P3, PT, R16.reuse, R92.reuse, P3 ;  /* 0x0000005c1000720c */ /* 0x0c0fe20001f66670 */
[----:B------:R-:W-:Y:S01]  /*39a0*/  BSSY B1, `(.L_x_345) ;  /* 0x000001b000017945 */ /* 0x000fe20003800000 */
[----:B0-----:R-:W-:Y:S02]  /*39b0*/  CS2R R46, SRZ ;  /* 0x00000000002e7805 */ /* 0x001fe4000001ff00 */
[----:B------:R-:W-:Y:S02]  /*39c0*/  CS2R R50, SRZ ;  /* 0x0000000000327805 */ /* 0x000fe4000001ff00 */
[----:B------:R-:W-:Y:S02]  /*39d0*/  CS2R R48, SRZ ;  /* 0x0000000000307805 */ /* 0x000fe4000001ff00 */
[----:B-1----:R-:W-:Y:S02]  /*39e0*/  CS2R R44, SRZ ;  /* 0x00000000002c7805 */ /* 0x002fe4000001ff00 */
[----:B------:R-:W-:-:S03]  /*39f0*/  ISETP.GE.AND P4, PT, R16, R92, PT ;  /* 0x0000005c1000720c */ /* 0x000fc60003f86270 */
[----:B------:R-:W-:Y:S10]  /*3a00*/  @P3 BRA `(.L_x_346) ;  /* 0x0000000000503947 */ /* 0x000ff40003800000 */
[----:B------:R-:W0:Y:S01]  /*3a10*/  LDC.64 R44, c[0x0][0x3d8] ;  /* 0x0000f600ff2c7b82 */ /* 0x000e220000000a00 */
[----:B------:R-:W-:Y:S01]  /*3a20*/  IMAD.MOV.U32 R55, RZ, RZ, R93 ;  /* 0x000000ffff377224 */ /* 0x000fe200078e005d */
[----:B------:R-:W-:Y:S01]  /*3a30*/  MOV R53, R83 ;  /* 0x0000005300357202 */ /* 0x000fe20000000f00 */
[----:B------:R-:W-:Y:S01]  /*3a40*/  ULDC.64 UR4, c[0x0][0x3c8] ;  /* 0x0000f20000047ab9 */ /* 0x000fe20000000a00 */
        /* <DEDUP_REMOVED lines=14> */
[----:B------:R-:W5:Y:S04]  /*3b30*/  LDG.E.128 R44, desc[UR56][R44.64] ;  /* 0x000000382c2c7981 */ /* 0x000f68000c1e1d00 */
[----:B------:R-:W5:Y:S03]  /*3b40*/  LDG.E.128 R48, desc[UR56][R48.64] ;  /* 0x0000003830307981 */ /* 0x000f66000c1e1d00 */
.L_x_346:
[----:B------:R-:W-:Y:S05]  /*3b50*/  BSYNC B1 ;  /* 0x0000000000017941 */ /* 0x000fea0003800000 */
.L_x_345:
[----:B-----5:R-:W-:Y:S01]  /*3b60*/  IMAD.MOV.U32 R52, RZ, RZ, R46 ;  /* 0x000000ffff347224 */ /* 0x020fe200078e002e */
[----:B------:R-:W-:Y:S01]  /*3b70*/  ISETP.NE.AND P3, PT, R152, 0x3, PT ;  /* 0x000000039800780c */ /* 0x000fe20003f65270 */
[----:B------:R-:W-:Y:S02]  /*3b80*/  IMAD.MOV.U32 R53, RZ, RZ, R47 ;  /* 0x000000ffff357224 */ /* 0x000fe400078e002f */
[----:B------:R-:W-:Y:S02]  /*3b90*/  IMAD.MOV.U32 R54, RZ, RZ, R44 ;  /* 0x000000ffff367224 */ /* 0x000fe400078e002c */
[----:B------:R-:W-:Y:S01]  /*3ba0*/  IMAD.MOV.U32 R55, RZ, RZ, R45 ;  /* 0x000000ffff377224 */ /* 0x000fe200078e002d */
[----:B------:R-:W-:Y:S01]  /*3bb0*/  PRMT R104, R52, 0x5410, R53 ;  /* 0x0000541034687816 */ /* 0x000fe20000000035 */
[----:B------:R-:W-:Y:S01]  /*3bc0*/  IMAD.MOV.U32 R52, RZ, RZ, R50 ;  /* 0x000000ffff347224 */ /* 0x000fe200078e0032 */
[----:B------:R-:W-:Y:S02]  /*3bd0*/  MOV R53, R51 ;  /* 0x0000003300357202 */ /* 0x000fe40000000f00 */
[----:B------:R-:W-:Y:S01]  /*3be0*/  PRMT R105, R54, 0x5410, R55 ;  /* 0x0000541036697816 */ /* 0x000fe20000000037 */
[----:B------:R-:W-:Y:S01]  /*3bf0*/  IMAD.MOV.U32 R54, RZ, RZ, R48 ;  /* 0x000000ffff367224 */ /* 0x000fe200078e0030 */
[----:B------:R-:W-:Y:S01]  /*3c00*/  PRMT R106, R52, 0x5410, R53 ;  /* 0x00005410346a7816 */ /* 0x000fe20000000035 */
[----:B------:R-:W-:-:S02]  /*3c10*/  IMAD.MOV.U32 R55, RZ, RZ, R49 ;  /* 0x000000ffff377224 */ /* 0x000fc400078e0031 */
        /* <DEDUP_REMOVED lines=8> */
[----:B------:R-:W-:Y:S01]  /*3ca0*/  IMAD.MOV.U32 R53, RZ, RZ, R43 ;  /* 0x000000ffff357224 */ /* 0x000fe200078e002b */
[----:B------:R-:W-:Y:S01]  /*3cb0*/  PRMT R109, R54, 0x7610, R109 ;  /* 0x00007610366d7816 */ /* 0x000fe2000000006d */
[----:B------:R-:W-:Y:S01]  /*3cc0*/  IMAD.MOV.U32 R54, RZ, RZ, R40 ;  /* 0x000000ffff367224 */ /* 0x000fe200078e0028 */
[----:B------:R-:W-:Y:S01]  /*3cd0*/  PRMT R110, R55, 0x7610, R110 ;  /* 0x00007610376e7816 */ /* 0x000fe2000000006e */
[----:B------:R-:W-:Y:S01]  /*3ce0*/  IMAD.MOV.U32 R55, RZ, RZ, R41 ;  /* 0x000000ffff377224 */ /* 0x000fe200078e0029 */
[----:B------:R-:W-:-:S02]  /*3cf0*/  PRMT R108, R108, 0x5410, R52 ;  /* 0x000054106c6c7816 */ /* 0x000fc40000000034 */
[----:B------:R-:W-:Y:S02]  /*3d00*/  PRMT R111, R53, 0x7610, R111 ;  /* 0x00007610356f7816 */ /* 0x000fe4000000006f */
[----:B------:R-:W-:Y:S02]  /*3d10*/  PRMT R109, R109, 0x5410, R54 ;  /* 0x000054106d6d7816 */ /* 0x000fe40000000036 */
[----:B------:R-:W-:Y:S01]  /*3d20*/  PRMT R114, R55, 0x7610, R114 ;  /* 0x0000761037727816 */ /* 0x000fe20000000072 */
[----:B------:R-:W-:Y:S06]  /*3d30*/  @!P3 BRA `(.L_x_347) ;  /* 0x000000000004b947 */ /* 0x000fec0003800000 */
[----:B------:R-:W-:Y:S01]  /*3d40*/  BPT.TRAP 0x1 ;  /* 0x000000040000795c */ /* 0x000fe20000300000 */
.L_x_347:
[----:B------:R-:W-:Y:S01]  /*3d50*/  IMAD R83, R19, 0x8, R2 ;  /* 0x0000000813537824 */ /* 0x000fe200078e0202 */
[----:B------:R-:W-:Y:S01]  /*3d60*/  SHF.L.U32 R95, R23, 0x1f, RZ ;  /* 0x0000001f175f7819 */ /* 0x000fe200000006ff */
[----:B------:R-:W0:Y:S01]  /*3d70*/  LDC R98, c[0x0][0x2e4] ;  /* 0x0000b900ff627b82 */ /* 0x000e220000000800 */
[----:B------:R-:W-:Y:S02]  /*3d80*/  BSSY B1, `(.L_x_348) ;  /* 0x0000004000017945 */ /* 0x000fe40003800000 */
[----:B------:R-:W1:Y:S01]  /*3d90*/  SYNCS.PHASECHK.TRANS64.TRYWAIT P5, [R83+URZ+0x30890], R95 ;  /* 0x0308905f530075a7 */ /* 0x000e6200080a017f */
[----:B0-----:R-:W-:Y:S01]  /*3da0*/  IADD3 R100, -R75, R98, RZ ;  /* 0x000000624b647210 */ /* 0x001fe20007ffe1ff */
[----:B-1----:R-:W-:Y:S06]  /*3db0*/  @!P5 BRA `(.L_x_349) ;  /* 0x000001100004d947 */ /* 0x002fec0003800000 */
.L_x_548:
[----:B------:R-:W-:Y:S05]  /*3dc0*/  BSYNC B1 ;  /* 0x0000000000017941 */ /* 0x000fea0003800000 */
.L_x_348:
[----:B------:R-:W-:Y:S01]  /*3dd0*/  ISETP.GE.OR P5, PT, R18, R87, P1 ;  /* 0x000000571200720c */ /* 0x000fe20000fa6670 */
[----:B------:R-:W-:-:S12]  /*3de0*/  BSSY B1, `(.L_x_350) ;  /* 0x000007f000017945 */ /* 0x000fd80003800000 */
[----:B------:R-:W-:Y:S05]  /*3df0*/  @P5 BRA `(.L_x_351) ;  /* 0x0000000400f45947 */ /* 0x000fea0003800000 */
[----:B------:R-:W1:Y:S01]  /*3e00*/  S2R R53, SR_TID.X ;  /* 0x0000000000357919 */ /* 0x000e620000002100 */
[----:B------:R-:W-:Y:S01]  /*3e10*/  SHF.R.S32.HI R52, RZ, 0x1f, R18 ;  /* 0x0000001fff347819 */ /* 0x000fe20000011412 */
[-C--:B------:R-:W-:Y:S01]  /*3e20*/  IMAD.WIDE.U32 R92, R18, R90.reuse, R88 ;  /* 0x0000005a125c7225 */ /* 0x080fe200078e0058 */
[----:B------:R-:W-:Y:S03]  /*3e30*/  BSSY B2, `(.L_x_352) ;  /* 0x000006d000027945 */ /* 0x000fe60003800000 */
[----:B------:R-:W-:Y:S01]  /*3e40*/  IMAD R52, R52, R90, RZ ;  /* 0x0000005a34347224 */ /* 0x000fe200078e02ff */
[----:B------:R-:W-:-:S03]  /*3e50*/  IADD3 R97, P5, P6, R62, R92, R67 ;  /* 0x0000005c3e617210 */ /* 0x000fc60007ebe043 */
[----:B------:R-:W-:Y:S01]  /*3e60*/  IMAD R99, R18, R91, R52 ;  /* 0x0000005b12637224 */ /* 0x000fe200078e0234 */
[----:B------:R-:W-:-:S03]  /*3e70*/  SEL R52, R75, R100, !P0 ;  /* 0x000000644b347207 */ /* 0x000fc60004000000 */
[----:B------:R-:W-:-:S05]  /*3e80*/  IMAD.IADD R99, R99, 0x1, R93 ;  /* 0x0000000163637824 */ /* 0x000fca00078e025d */
[----:B------:R-:W-:Y:S01]  /*3e90*/  IADD3.X R102, R82, R99, R64, P5, P6 ;  /* 0x0000006352667210 */ /* 0x000fe20002fec440 */
[----:B-1----:R-:W-:Y:S01]  /*3ea0*/  VIADD R55, R53, 0xffffff80 ;  /* 0xffffff8035377836 */ /* 0x002fe20000000000 */
[----:B------:R-:W-:-:S04]  /*3eb0*/  SHF.R.S32.HI R53, RZ, 0x1f, R52 ;  /* 0x0000001fff357819 */ /* 0x000fc80000011434 */
[----:B------:R-:W-:Y:S02]  /*3ec0*/  LEA.HI R53, R53, R52, RZ, 0x4 ;  /* 0x0000003435357211 */ /* 0x000fe400078f20ff */
[----:B------:R-:W-:Y:S02]  /*3ed0*/  SHF.R.S32.HI R54, RZ, 0x1f, R55 ;  /* 0x0000001fff367819 */ /* 0x000fe40000011437 */
[----:B------:R-:W-:Y:S02]  /*3ee0*/  LEA.HI.SX32 R53, R53, R68, 0x1c ;  /* 0x0000004435357211 */ /* 0x000fe400078fe2ff */
[----:B------:R-:W-:-:S03]  /*3ef0*/  LEA.HI R54, R54, R55, RZ, 0x5 ;  /* 0x0000003736367211 */ /* 0x000fc600078f28ff */
[----:B------:R-:W-:Y:S01]  /*3f00*/  IMAD.SHL.U32 R101, R53, 0x8, RZ ;  /* 0x0000000835657824 */ /* 0x000fe200078e00ff */
[----:B------:R-:W-:-:S04]  /*3f10*/  SHF.R.S32.HI R54, RZ, 0x5, R54 ;  /* 0x00000005ff367819 */ /* 0x000fc80000011436 */
[----:B------:R-:W-:-:S04]  /*3f20*/  LOP3.LUT R53, R79, 0x38, R101, 0xf8, !PT ;  /* 0x000000384f357812 */ /* 0x000fc800078ef865 */
[----:B------:R-:W-:-:S05]  /*3f30*/  LOP3.LUT R53, R53, R76, RZ, 0x3c, !PT ;  /* 0x0000004c35357212 */ /* 0x000fca00078e3cff */
[----:B------:R-:W-:Y:S02]  /*3f40*/  IMAD R52, R54, 0x200, R53 ;  /* 0x0000020036347824 */ /* 0x000fe400078e0235 */
[C---:B------:R-:W-:Y:S02]  /*3f50*/  IMAD R53, R19.reuse, 0x3000, R32 ;  /* 0x0000300013357824 */ /* 0x040fe400078e0220 */
[----:B------:R-:W-:Y:S02]  /*3f60*/  IMAD R55, R19, 0x3000, R52 ;  /* 0x0000300013377824 */ /* 0x000fe400078e0234 */
[----:B------:R-:W-:-:S03]  /*3f70*/  IMAD R53, R53, 0x2, R2 ;  /* 0x0000000235357824 */ /* 0x000fc600078e0202 */
[----:B------:R-:W-:-:S03]  /*3f80*/  LEA R56, R55, R2, 0x1 ;  /* 0x0000000237387211 */ /* 0x000fc600078e08ff */
[----:B------:R-:W1:Y:S04]  /*3f90*/  LDS.128 R52, [R53+0x12400] ;  /* 0x0124000035347984 */ /* 0x000e680000000c00 */
[----:B------:R-:W2:Y:S01]  /*3fa0*/  LDS.128 R56, [R56+0x12400] ;  /* 0x0124000038387984 */ /* 0x000ea20000000c00 */
[----:B------:R-:W-:Y:S05]  /*3fb0*/  @P4 BRA `(.L_x_353) ;  /* 0x0000000400504947 */ /* 0x000fea0003800000 */
[--C-:B------:R-:W-:Y:S01]  /*3fc0*/  SHF.R.U64 R36, R36, 0x10, R37.reuse ;  /* 0x0000001024247819 */ /* 0x100fe20000001225 */
[----:B------:R-:W-:Y:S01]  /*3fd0*/  HADD2.F32 R114, -RZ, R114.H0_H0 ;  /* 0x20000072ff727230 */ /* 0x000fe20000004100 */
[----:B------:R-:W-:Y:S01]  /*3fe0*/  SHF.R.U32.HI R103, RZ, 0x10, R37 ;  /* 0x00000010ff677819 */ /* 0x000fe20000011625 */
[----:B--2---:R-:W-:Y:S01]  /*3ff0*/  HADD2.F32 R112, -RZ, R57.H1_H1 ;  /* 0x30000039ff707230 */ /* 0x004fe20000004100 */
[--C-:B------:R-:W-:Y:S01]  /*4000*/  SHF.R.U64 R37, R40, 0x10, R41.reuse ;  /* 0x0000001028257819 */ /* 0x100fe20000001229 */
[----:B------:R-:W-:Y:S01]  /*4010*/  HADD2.F32 R110, -RZ, R110.H0_H0 ;  /* 0x2000006eff6e7230 */ /* 0x000fe20000004100 */
[----:B------:R-:W-:Y:S01]  /*4020*/  SHF.R.U32.HI R41, RZ, 0x10, R41 ;  /* 0x00000010ff297819 */ /* 0x000fe20000011629 */
[----:B------:R-:W-:Y:S01]  /*4030*/  HADD2.F32 R103, -RZ, R103.H0_H0 ;  /* 0x20000067ff677230 */ /* 0x000fe20000004100 */
[--C-:B------:R-:W-:Y:S02]  /*4040*/  SHF.R.U64 R38, R38, 0x10, R39.reuse ;  /* 0x0000001026267819 */ /* 0x100fe40000001227 */
[----:B------:R-:W-:Y:S01]  /*4050*/  SHF.R.U32.HI R40, RZ, 0x10, R39 ;  /* 0x00000010ff287819 */ /* 0x000fe20000011627 */
[----:B------:R-:W-:Y:S01]  /*4060*/  HADD2.F32 R41, -RZ, R41.H0_H0 ;  /* 0x20000029ff297230 */ /* 0x000fe20000004100 */
[----:B------:R-:W-:-:S02]  /*4070*/  SHF.R.U64 R39, R42, 0x10, R43 ;  /* 0x000000102a277819 */ /* 0x000fc4000000122b */
[----:B------:R-:W-:Y:S01]  /*4080*/  SHF.R.U32.HI R42, RZ, 0x10, R43 ;  /* 0x00000010ff2a7819 */ /* 0x000fe2000001162b */
[----:B------:R-:W-:Y:S02]  /*4090*/  HADD2.F32 R43, -RZ, R57.H0_H0 ;  /* 0x20000039ff2b7230 */ /* 0x000fe40000004100 */
[-C--:B------:R-:W-:Y:S01]  /*40a0*/  FMUL.FTZ R118, R112, R41.reuse ;  /* 0x0000002970767220 */ /* 0x080fe20000410000 */
[--C-:B-1----:R-:W-:Y:S02]  /*40b0*/  HADD2.F32 R57, -RZ, R53.reuse.H0_H0 ;  /* 0x20000035ff397230 */ /* 0x102fe40000004100 */
[----:B------:R-:W-:Y:S02]  /*40c0*/  HADD2.F32 R53, -RZ, R53.H1_H1 ;  /* 0x30000035ff357230 */ /* 0x000fe40000004100 */
[-C--:B------:R-:W-:Y:S01]  /*40d0*/  FMUL.FTZ R116, R43, R114.reuse ;  /* 0x000000722b747220 */ /* 0x080fe20000410000 */
[----:B------:R-:W-:Y:S02]  /*40e0*/  HADD2.F32 R42, -RZ, R42.H0_H0 ;  /* 0x2000002aff2a7230 */ /* 0x000fe40000004100 */
[----:B------:R-:W-:Y:S01]  /*40f0*/  FMUL.FTZ R114, R57, R114 ;  /* 0x0000007239727220 */ /* 0x000fe20000410000 */
[----:B------:R-:W-:Y:S01]  /*4100*/  FMUL.FTZ R113, R53, R41 ;  /* 0x0000002935717220 */ /* 0x000fe20000410000 */
[----:B------:R-:W-:-:S02]  /*4110*/  FFMA.FTZ R41, R57, R110, -R116 ;  /* 0x0000006e39297223 */ /* 0x000fc40000010874 */
[----:B------:R-:W-:Y:S01]  /*4120*/  FFMA.FTZ R43, R43, R110, R114 ;  /* 0x0000006e2b2b7223 */ /* 0x000fe20000010072 */
[-C--:B------:R-:W-:Y:S01]  /*4130*/  FFMA.FTZ R110, R53, R103.reuse, -R118 ;  /* 0x00000067356e7223 */ /* 0x080fe20000010876 */
[--C-:B------:R-:W-:Y:S02]  /*4140*/  HADD2.F32 R53, -RZ, R111.reuse.H1_H1 ;  /* 0x3000006fff357230 */ /* 0x100fe40000004100 */
[----:B------:R-:W-:Y:S01]  /*4150*/  FFMA.FTZ R112, R112, R103, R113 ;  /* 0x0000006770707223 */ /* 0x000fe20000010071 */
[----:B------:R-:W-:Y:S02]  /*4160*/  HADD2.F32 R111, -RZ, R111.H0_H0 ;  /* 0x2000006fff6f7230 */ /* 0x000fe40000004100 */
[----:B------:R-:W-:Y:S01]  /*4170*/  HADD2.F32 R116, -RZ, R59.H0_H0 ;  /* 0x2000003bff747230 */ /* 0x000fe20000004100 */
[----:B------:R-:W-:Y:S01]  /*4180*/  F2FP.F16.F32.PACK_AB R41, R110, R41 ;  /* 0x000000296e29723e */ /* 0x000fe200000000ff */
[----:B------:R-:W-:Y:S01]  /*4190*/  HADD2.F32 R114, -RZ, R55.H0_H0 ;  /* 0x20000037ff727230 */ /* 0x000fe20000004100 */
[----:B------:R-:W-:Y:S01]  /*41a0*/  F2FP.F16.F32.PACK_AB R43, R112, R43 ;  /* 0x0000002b702b723e */ /* 0x000fe200000000ff */
[----:B------:R-:W-:-:S02]  /*41b0*/  HADD2.F32 R59, -RZ, R59.H1_H1 ;  /* 0x3000003bff3b7230 */ /* 0x000fc40000004100 */
[-C--:B------:R-:W-:Y:S01]  /*41c0*/  FMUL.FTZ R57, R116, R111.reuse ;  /* 0x0000006f74397220 */ /* 0x080fe20000410000 */
[----:B------:R-:W-:Y:S02]  /*41d0*/  HADD2.F32 R55, -RZ, R55.H1_H1 ;  /* 0x30000037ff377230 */ /* 0x000fe40000004100 */
[C---:B------:R-:W-:Y:S01]  /*41e0*/  FMUL.FTZ R111, R114.reuse, R111 ;  /* 0x0000006f726f7220 */ /* 0x040fe20000410000 */
[----:B------:R-:W-:Y:S02]  /*41f0*/  HADD2.F32 R118, -RZ, R40.H0_H0 ;  /* 0x20000028ff767230 */ /* 0x000fe40000004100 */
[-C--:B------:R-:W-:Y:S01]  /*4200*/  FMUL.FTZ R120, R59, R42.reuse ;  /* 0x0000002a3b787220 */ /* 0x080fe20000410000 */
[-C--:B------:R-:W-:Y:S01]  /*4210*/  FFMA.FTZ R40, R114, R53.reuse, -R57 ;  /* 0x0000003572287223 */ /* 0x080fe20000010839 */
[----:B------:R-:W-:Y:S01]  /*4220*/  FMUL.FTZ R122, R55, R42 ;  /* 0x0000002a377a7220 */ /* 0x000fe20000410000 */
[----:B------:R-:W-:Y:S01]  /*4230*/  FFMA.FTZ R42, R116, R53, R111 ;  /* 0x00000035742a7223 */ /* 0x000fe2000001006f */
[----:B------:R-:W-:-:S02]  /*4240*/  HADD2.F32 R116, -RZ, R109.H1_H1 ;  /* 0x3000006dff747230 */ /* 0x000fc40000004100 */
[-C--:B------:R-:W-:Y:S01]  /*4250*/  FFMA.FTZ R53, R55, R118.reuse, -R120 ;  /* 0x0000007637357223 */ /* 0x080fe20000010878 */
[----:B------:R-:W-:Y:S02]  /*4260*/  HADD2.F32 R103, -RZ, R37.H0_H0 ;  /* 0x20000025ff677230 */ /* 0x000fe40000004100 */
[----:B------:R-:W-:Y:S01]  /*4270*/  FFMA.FTZ R55, R59, R118, R122 ;  /* 0x000000763b377223 */ /* 0x000fe2000001007a */
[----:B------:R-:W-:Y:S02]  /*4280*/  HADD2.F32 R57, -RZ, R56.H0_H0 ;  /* 0x20000038ff397230 */ /* 0x000fe40000004100 */
[----:B------:R-:W-:Y:S02]  /*4290*/  HADD2.F32 R37, -RZ, R52.H0_H0 ;  /* 0x20000034ff257230 */ /* 0x000fe40000004100 */
[----:B------:R-:W-:Y:S02]  /*42a0*/  HADD2.F32 R56, -RZ, R56.H1_H1 ;  /* 0x30000038ff387230 */ /* 0x000fe40000004100 */
[----:B------:R-:W-:-:S02]  /*42b0*/  HADD2.F32 R52, -RZ, R52.H1_H1 ;  /* 0x30000034ff347230 */ /* 0x000fc40000004100 */
[----:B------:R-:W-:Y:S02]  /*42c0*/  HADD2.F32 R114, -RZ, R109.H0_H0 ;  /* 0x2000006dff727230 */ /* 0x000fe40000004100 */
[-C--:B------:R-:W-:Y:S01]  /*42d0*/  FMUL.FTZ R109, R56, R103.reuse ;  /* 0x00000067386d7220 */ /* 0x080fe20000410000 */
[----:B------:R-:W-:Y:S02]  /*42e0*/  HADD2.F32 R59, -RZ, R36.H0_H0 ;  /* 0x20000024ff3b7230 */ /* 0x000fe40000004100 */
[-C--:B------:R-:W-:Y:S01]  /*42f0*/  FMUL.FTZ R36, R57, R116.reuse ;  /* 0x0000007439247220 */ /* 0x080fe20000410000 */
[C---:B------:R-:W-:Y:S01]  /*4300*/  FMUL.FTZ R116, R37.reuse, R116 ;  /* 0x0000007425747220 */ /* 0x040fe20000410000 */
[C---:B------:R-:W-:Y:S02]  /*4310*/  FMUL.FTZ R103, R52.reuse, R103 ;  /* 0x0000006734677220 */ /* 0x040fe40000410000 */
[-C--:B------:R-:W-:Y:S01]  /*4320*/  FFMA.FTZ R36, R37, R114.reuse, -R36 ;  /* 0x0000007225247223 */ /* 0x080fe20000010824 */
[----:B------:R-:W-:Y:S01]  /*4330*/  FFMA.FTZ R37, R57, R114, R116 ;  /* 0x0000007239257223 */ /* 0x000fe20000010074 */
[-C--:B------:R-:W-:Y:S01]  /*4340*/  FFMA.FTZ R57, R52, R59.reuse, -R109 ;  /* 0x0000003b34397223 */ /* 0x080fe2000001086d */
[----:B------:R-:W-:Y:S01]  /*4350*/  FFMA.FTZ R52, R56, R59, R103 ;  /* 0x0000003b38347223 */ /* 0x000fe20000010067 */
[----:B------:R-:W-:-:S02]  /*4360*/  HADD2.F32 R59, -RZ, R108.H0_H0 ;  /* 0x2000006cff3b7230 */ /* 0x000fc40000004100 */
[----:B------:R-:W-:Y:S02]  /*4370*/  HADD2.F32 R108, -RZ, R108.H1_H1 ;  /* 0x3000006cff6c7230 */ /* 0x000fe40000004100 */
[----:B------:R-:W-:Y:S02]  /*4380*/  HADD2.F32 R109, -RZ, R39.H0_H0 ;  /* 0x20000027ff6d7230 */ /* 0x000fe40000004100 */
[----:B------:R-:W-:Y:S02]  /*4390*/  HADD2.F32 R56, -RZ, R58.H0_H0 ;  /* 0x2000003aff387230 */ /* 0x000fe40000004100 */
[----:B------:R-:W-:Y:S02]  /*43a0*/  HADD2.F32 R39, -RZ, R54.H0_H0 ;  /* 0x20000036ff277230 */ /* 0x000fe40000004100 */
[----:B------:R-:W-:Y:S02]  /*43b0*/  HADD2.F32 R58, -RZ, R58.H1_H1 ;  /* 0x3000003aff3a7230 */ /* 0x000fe40000004100 */
[----:B------:R-:W-:-:S02]  /*43c0*/  HADD2.F32 R54, -RZ, R54.H1_H1 ;  /* 0x30000036ff367230 */ /* 0x000fc40000004100 */
[CC--:B------:R-:W-:Y:S01]  /*43d0*/  FMUL.FTZ R111, R39.reuse, R108.reuse ;  /* 0x0000006c276f7220 */ /* 0x0c0fe20000410000 */
[----:B------:R-:W-:Y:S02]  /*43e0*/  HADD2.F32 R103, -RZ, R38.H0_H0 ;  /* 0x20000026ff677230 */ /* 0x000fe40000004100 */
[----:B------:R-:W-:Y:S01]  /*43f0*/  FMUL.FTZ R38, R56, R108 ;  /* 0x0000006c38267220 */ /* 0x000fe20000410000 */
[-C--:B------:R-:W-:Y:S01]  /*4400*/  FMUL.FTZ R113, R58, R109.reuse ;  /* 0x0000006d3a717220 */ /* 0x080fe20000410000 */
[----:B------:R-:W-:Y:S01]  /*4410*/  FMUL.FTZ R109, R54, R109 ;  /* 0x0000006d366d7220 */ /* 0x000fe20000410000 */
[-C--:B------:R-:W-:Y:S01]  /*4420*/  FFMA.FTZ R111, R56, R59.reuse, R111 ;  /* 0x0000003b386f7223 */ /* 0x080fe2000001006f */
[----:B------:R-:W-:Y:S01]  /*4430*/  FFMA.FTZ R38, R39, R59, -R38 ;  /* 0x0000003b27267223 */ /* 0x000fe20000010826 */
[----:B------:R-:W-:Y:S01]  /*4440*/  F2FP.F16.F32.PACK_AB R39, R53, R40 ;  /* 0x000000283527723e */ /* 0x000fe200000000ff */
[-C--:B------:R-:W-:Y:S01]  /*4450*/  FFMA.FTZ R113, R54, R103.reuse, -R113 ;  /* 0x0000006736717223 */ /* 0x080fe20000010871 */
[----:B------:R-:W-:Y:S01]  /*4460*/  FFMA.FTZ R58, R58, R103, R109 ;  /* 0x000000673a3a7223 */ /* 0x000fe2000001006d */
[----:B------:R-:W-:Y:S01]  /*4470*/  F2FP.F16.F32.PACK_AB R40, R57, R36 ;  /* 0x000000243928723e */ /* 0x000fe200000000ff */
[----:B------:R-:W-:Y:S01]  /*4480*/  IMAD.MOV.U32 R53, RZ, RZ, R41 ;  /* 0x000000ffff357224 */ /* 0x000fe200078e0029 */
[----:B------:R-:W-:Y:S01]  /*4490*/  F2FP.F16.F32.PACK_AB R59, R55, R42 ;  /* 0x0000002a373b723e */ /* 0x000fe200000000ff */
[----:B------:R-:W-:Y:S01]  /*44a0*/  IMAD.MOV.U32 R57, RZ, RZ, R43 ;  /* 0x000000ffff397224 */ /* 0x000fe200078e002b */
[----:B------:R-:W-:Y:S01]  /*44b0*/  F2FP.F16.F32.PACK_AB R56, R52, R37 ;  /* 0x000000253438723e */ /* 0x000fe200000000ff */
[----:B------:R-:W-:Y:S01]  /*44c0*/  IMAD.MOV.U32 R52, RZ, RZ, R40 ;  /* 0x000000ffff347224 */ /* 0x000fe200078e0028 */
[----:B------:R-:W-:Y:S01]  /*44d0*/  F2FP.F16.F32.PACK_AB R54, R113, R38 ;  /* 0x000000267136723e */ /* 0x000fe200000000ff */
[----:B------:R-:W-:Y:S01]  /*44e0*/  IMAD.MOV.U32 R55, RZ, RZ, R39 ;  /* 0x000000ffff377224 */ /* 0x000fe200078e0027 */
[----:B------:R-:W-:-:S07]  /*44f0*/  F2FP.F16.F32.PACK_AB R58, R58, R111 ;  /* 0x0000006f3a3a723e */ /* 0x000fce00000000ff */
.L_x_353:
[----:B------:R-:W-:Y:S05]  /*4500*/  BSYNC B2 ;  /* 0x0000000000027941 */ /* 0x000fea0003800000 */
.L_x_352:
[----:B------:R-:W-:Y:S02]  /*4510*/  ISETP.GE.AND P5, PT, R101, R98, PT ;  /* 0x000000626500720c */ /* 0x000fe40003fa6270 */
[----:B------:R-:W-:-:S11]  /*4520*/  P2R R37, PR, RZ, 0x1 ;  /* 0x00000001ff257803 */ /* 0x000fd60000000000 */
[--C-:B------:R-:W-:Y:S02]  /*4530*/  @!P5 SHF.R.S32.HI R36, RZ, 0x1f, R101.reuse ;  /* 0x0000001fff24d819 */ /* 0x100fe40000011465 */
[----:B------:R-:W-:-:S04]  /*4540*/  @!P5 IADD3 R92, P0, P6, R62, R92, R101 ;  /* 0x0000005c3e5cd210 */ /* 0x000fc80007e1e065 */
[----:B------:R-:W-:Y:S02]  /*4550*/  @!P5 IADD3.X R99, R82, R99, R36, P0, P6 ;  /* 0x000000635263d210 */ /* 0x000fe400007ec424 */
[-C--:B------:R-:W-:Y:S02]  /*4560*/  LEA R36, P6, R97, R84.reuse, 0x1 ;  /* 0x0000005461247211 */ /* 0x080fe400078c08ff */
[----:B------:R-:W-:Y:S02]  /*4570*/  ISETP.NE.AND P0, PT, R37, RZ, PT ;  /* 0x000000ff2500720c */ /* 0x000fe40003f05270 */
[----:B------:R-:W-:Y:S02]  /*4580*/  LEA.HI.X R37, R97, R85, R102, 0x1, P6 ;  /* 0x0000005561257211 */ /* 0x000fe400030f0c66 */
[----:B------:R-:W-:-:S03]  /*4590*/  @!P5 LEA R38, P6, R92, R84, 0x1 ;  /* 0x000000545c26d211 */ /* 0x000fc600078c08ff */
[----:B-1----:R1:W-:Y:S01]  /*45a0*/  STG.E.128 desc[UR56][R36.64], R52 ;  /* 0x0000003424007986 */ /* 0x0023e2000c101d38 */
[----:B------:R-:W-:-:S05]  /*45b0*/  @!P5 LEA.HI.X R39, R92, R85, R99, 0x1, P6 ;  /* 0x000000555c27d211 */ /* 0x000fca00030f0c63 */
[----:B--2---:R1:W-:Y:S04]  /*45c0*/  @!P5 STG.E.128 desc[UR56][R38.64], R56 ;  /* 0x000000382600d986 */ /* 0x0043e8000c101d38 */
.L_x_351:
[----:B------:R-:W-:Y:S05]  /*45d0*/  BSYNC B1 ;  /* 0x0000000000017941 */ /* 0x000fea0003800000 */
.L_x_350:
[----:B-1----:R-:W-:Y:S02]  /*45e0*/  VIADD R37, R18, 0x60 ;  /* 0x0000006012257836 */ /* 0x002fe40000000000 */
[-C--:B------:R-:W-:Y:S02]  /*45f0*/  IMAD R36, R77, R90.reuse, RZ ;  /* 0x0000005a4d247224 */ /* 0x080fe400078e02ff */
[C---:B------:R-:W-:Y:S01]  /*4600*/  IMAD.WIDE.U32 R88, R37.reuse, R90, R88 ;  /* 0x0000005a25587225 */ /* 0x040fe200078e0058 */
[----:B------:R-:W-:-:S03]  /*4610*/  ISETP.GE.OR P5, PT, R37, R87, P1 ;  /* 0x000000572500720c */ /* 0x000fc60000fa6670 */
[----:B------:R-:W-:-:S10]  /*4620*/  IMAD R55, R37, R91, R36 ;  /* 0x0000005b25377224 */ /* 0x000fd400078e0224 */
[----:B------:R-:W-:Y:S05]  /*4630*/  @P5 BRA `(.L_x_338) ;  /* 0x0000000800445947 */ /* 0x000fea0003800000 */
[----:B------:R-:W2:Y:S01]  /*4640*/  LDL R38, [R1+0x38] ;  /* 0x0000380001267983 */ /* 0x000ea20000100800 */
[----:B------:R-:W-:Y:S01]  /*4650*/  IADD3 R55, R89, R55, RZ ;  /* 0x0000003759377210 */ /* 0x000fe20007ffe0ff */
[----:B------:R-:W-:Y:S01]  /*4660*/  BSSY B1, `(.L_x_354) ;  /* 0x000006a000017945 */ /* 0x000fe20003800000 */
[----:B------:R-:W-:Y:S02]  /*4670*/  IADD3 R36, P5, P6, R62, R88, R67 ;  /* 0x000000583e247210 */ /* 0x000fe40007ebe043 */
[----:B------:R-:W-:Y:S02]  /*4680*/  SEL R100, R75, R100, !P0 ;  /* 0x000000644b647207 */ /* 0x000fe40004000000 */
[----:B------:R-:W-:Y:S02]  /*4690*/  IADD3.X R37, R82, R55, R64, P5, P6 ;  /* 0x0000003752257210 */ /* 0x000fe40002fec440 */
[----:B------:R-:W-:Y:S02]  /*46a0*/  LEA R52, P5, R36, R84, 0x1 ;  /* 0x0000005424347211 */ /* 0x000fe400078a08ff */
[----:B------:R-:W-:-:S02]  /*46b0*/  SHF.R.U32.HI R39, RZ, 0x3, R157 ;  /* 0x00000003ff277819 */ /* 0x000fc4000001169d */
[----:B------:R-:W-:Y:S02]  /*46c0*/  LEA.HI.X R53, R36, R85, R37, 0x1, P5 ;  /* 0x0000005524357211 */ /* 0x000fe400028f0c25 */
[----:B------:R-:W-:-:S04]  /*46d0*/  SHF.R.S32.HI R37, RZ, 0x1f, R100 ;  /* 0x0000001fff257819 */ /* 0x000fc80000011464 */
[----:B------:R-:W-:-:S04]  /*46e0*/  LEA.HI R37, R37, R100, RZ, 0x4 ;  /* 0x0000006425257211 */ /* 0x000fc800078f20ff */
[----:B------:R-:W-:-:S05]  /*46f0*/  LEA.HI.SX32 R37, R37, R68, 0x1c ;  /* 0x0000004425257211 */ /* 0x000fca00078fe2ff */
[----:B------:R-:W-:Y:S02]  /*4700*/  IMAD.SHL.U32 R57, R37, 0x8, RZ ;  /* 0x0000000825397824 */ /* 0x000fe400078e00ff */
[----:B------:R-:W-:-:S03]  /*4710*/  IMAD R37, R19, 0x3000, R3 ;  /* 0x0000300013257824 */ /* 0x000fc600078e0203 */
[----:B------:R-:W-:Y:S01]  /*4720*/  LOP3.LUT R36, R157, 0x38, R57, 0xf8, !PT ;  /* 0x000000389d247812 */ /* 0x000fe200078ef839 */
[----:B------:R-:W-:-:S03]  /*4730*/  IMAD R37, R37, 0x2, R2 ;  /* 0x0000000225257824 */ /* 0x000fc600078e0202 */
[----:B------:R-:W-:-:S05]  /*4740*/  LOP3.LUT R36, R36, R39, RZ, 0x3c, !PT ;  /* 0x0000002724247212 */ /* 0x000fca00078e3cff */
[----:B--2---:R-:W-:-:S04]  /*4750*/  IMAD.IADD R36, R38, 0x1, R36 ;  /* 0x0000000126247824 */ /* 0x004fc800078e0224 */
[----:B------:R-:W-:-:S04]  /*4760*/  IMAD R39, R19, 0x3000, R36 ;  /* 0x0000300013277824 */ /* 0x000fc800078e0224 */
[----:B------:R-:W-:Y:S02]  /*4770*/  IMAD R40, R39, 0x2, R2 ;  /* 0x0000000227287824 */ /* 0x000fe400078e0202 */
[----:B------:R-:W1:Y:S04]  /*4780*/  LDS.128 R36, [R37+0x12400] ;  /* 0x0124000025247984 */ /* 0x000e680000000c00 */
[----:B------:R-:W2:Y:S01]  /*4790*/  LDS.128 R40, [R40+0x12400] ;  /* 0x0124000028287984 */ /* 0x000ea20000000c00 */
[----:B------:R-:W-:Y:S05]  /*47a0*/  @P4 BRA `(.L_x_355) ;  /* 0x0000000400544947 */ /* 0x000fea0003800000 */
[--C-:B------:R-:W-:Y:S01]  /*47b0*/  SHF.R.U64 R44, R44, 0x10, R45.reuse ;  /* 0x000000102c2c7819 */ /* 0x100fe2000000122d */
[----:B------:R-:W-:Y:S01]  /*47c0*/  HADD2.F32 R56, -RZ, R107.H1_H1 ;  /* 0x3000006bff387230 */ /* 0x000fe20000004100 */
[----:B------:R-:W-:Y:S01]  /*47d0*/  SHF.R.U32.HI R59, RZ, 0x10, R45 ;  /* 0x00000010ff3b7819 */ /* 0x000fe2000001162d */
[----:B------:R-:W-:Y:S01]  /*47e0*/  HADD2.F32 R54, -RZ, R105.H1_H1 ;  /* 0x30000069ff367230 */ /* 0x000fe20000004100 */
[----:B------:R-:W-:Y:S01]  /*47f0*/  SHF.R.U64 R45, R46, 0x10, R47 ;  /* 0x000000102e2d7819 */ /* 0x000fe2000000122f */
[----:B------:R-:W-:Y:S01]  /*4800*/  HADD2.F32 R107, -RZ, R107.H0_H0 ;  /* 0x2000006bff6b7230 */ /* 0x000fe20000004100 */
[----:B------:R-:W-:Y:S01]  /*4810*/  SHF.R.U64 R46, R50, 0x10, R51 ;  /* 0x00000010322e7819 */ /* 0x000fe20000001233 */
[----:B--2---:R-:W-:Y:S01]  /*4820*/  IMAD.MOV.U32 R50, RZ, RZ, R41 ;  /* 0x000000ffff327224 */ /* 0x004fe200078e0029 */
[----:B------:R-:W-:Y:S01]  /*4830*/  SHF.R.U32.HI R91, RZ, 0x10, R49 ;  /* 0x00000010ff5b7819 */ /* 0x000fe20000011631 */
[----:B-1----:R-:W-:Y:S01]  /*4840*/  IMAD.MOV.U32 R41, RZ, RZ, R39 ;  /* 0x000000ffff297224 */ /* 0x002fe200078e0027 */
[----:B------:R-:W-:Y:S01]  /*4850*/  SHF.R.U32.HI R90, RZ, 0x10, R51 ;  /* 0x00000010ff5a7819 */ /* 0x000fe20000011633 */
[----:B------:R-:W-:Y:S01]  /*4860*/  IMAD.MOV.U32 R51, RZ, RZ, R43 ;  /* 0x000000ffff337224 */ /* 0x000fe200078e002b */
[----:B------:R-:W-:Y:S01]  /*4870*/  SHF.R.U64 R48, R48, 0x10, R49 ;  /* 0x0000001030307819 */ /* 0x000fe20000001231 */
[--C-:B------:R-:W-:Y:S01]  /*4880*/  HADD2.F32 R43, -RZ, R50.reuse.H0_H0 ;  /* 0x20000032ff2b7230 */ /* 0x100fe20000004100 */
[----:B------:R-:W-:Y:S01]  /*4890*/  SHF.R.U32.HI R49, RZ, 0x10, R47 ;  /* 0x00000010ff317819 */ /* 0x000fe2000001162f */
[----:B------:R-:W-:Y:S01]  /*48a0*/  HADD2.F32 R50, -RZ, R50.H1_H1 ;  /* 0x30000032ff327230 */ /* 0x000fe20000004100 */
[----:B------:R-:W-:Y:S01]  /*48b0*/  MOV R47, R40 ;  /* 0x00000028002f7202 */ /* 0x000fe20000000f00 */
[----:B------:R-:W-:-:S02]  /*48c0*/  HADD2.F32 R91, -RZ, R91.H0_H0 ;  /* 0x2000005bff5b7230 */ /* 0x000fc40000004100 */
[-C--:B------:R-:W-:Y:S01]  /*48d0*/  FMUL.FTZ R58, R43, R56.reuse ;  /* 0x000000382b3a7220 */ /* 0x080fe20000410000 */
[--C-:B------:R-:W-:Y:S02]  /*48e0*/  HADD2.F32 R39, -RZ, R37.reuse.H0_H0 ;  /* 0x20000025ff277230 */ /* 0x100fe40000004100 */
[----:B------:R-:W-:Y:S02]  /*48f0*/  HADD2.F32 R40, -RZ, R37.H1_H1 ;  /* 0x30000025ff287230 */ /* 0x000fe40000004100 */
[-C--:B------:R-:W-:Y:S01]  /*4900*/  FMUL.FTZ R93, R50, R91.reuse ;  /* 0x0000005b325d7220 */ /* 0x080fe20000410000 */
[----:B------:R-:W-:Y:S02]  /*4910*/  HADD2.F32 R59, -RZ, R59.H0_H0 ;  /* 0x2000003bff3b7230 */ /* 0x000fe40000004100 */
[C---:B------:R-:W-:Y:S01]  /*4920*/  FMUL.FTZ R56, R39.reuse, R56 ;  /* 0x0000003827387220 */ /* 0x040fe20000410000 */
[----:B------:R-:W-:Y:S01]  /*4930*/  FFMA.FTZ R37, R39, R54, -R58 ;  /* 0x0000003627257223 */ /* 0x000fe2000001083a */
[----:B------:R-:W-:Y:S01]  /*4940*/  FMUL.FTZ R91, R40, R91 ;  /* 0x0000005b285b7220 */ /* 0x000fe20000410000 */
[----:B------:R-:W-:-:S02]  /*4950*/  HADD2.F32 R90, -RZ, R90.H0_H0 ;  /* 0x2000005aff5a7230 */ /* 0x000fc40000004100 */
[----:B------:R-:W-:Y:S01]  /*4960*/  FFMA.FTZ R39, R43, R54, R56 ;  /* 0x000000362b277223 */ /* 0x000fe20000010038 */
[-C--:B------:R-:W-:Y:S01]  /*4970*/  FFMA.FTZ R40, R40, R59.reuse, -R93 ;  /* 0x0000003b28287223 */ /* 0x080fe2000001085d */
[----:B------:R-:W-:Y:S01]  /*4980*/  FFMA.FTZ R50, R50, R59, R91 ;  /* 0x0000003b32327223 */ /* 0x000fe2000001005b */
[----:B------:R-:W-:Y:S02]  /*4990*/  HADD2.F32 R59, -RZ, R106.H1_H1 ;  /* 0x3000006aff3b7230 */ /* 0x000fe40000004100 */
[--C-:B------:R-:W-:Y:S01]  /*49a0*/  HADD2.F32 R56, -RZ, R51.reuse.H0_H0 ;  /* 0x20000033ff387230 */ /* 0x100fe20000004100 */
[----:B------:R-:W-:Y:S01]  /*49b0*/  F2FP.F16.F32.PACK_AB R37, R40, R37 ;  /* 0x000000252825723e */ /* 0x000fe200000000ff */
[----:B------:R-:W-:Y:S02]  /*49c0*/  HADD2.F32 R51, -RZ, R51.H1_H1 ;  /* 0x30000033ff337230 */ /* 0x000fe40000004100 */
[--C-:B------:R-:W-:Y:S02]  /*49d0*/  HADD2.F32 R43, -RZ, R41.reuse.H0_H0 ;  /* 0x20000029ff2b7230 */ /* 0x100fe40000004100 */
[----:B------:R-:W-:Y:S01]  /*49e0*/  FMUL.FTZ R92, R56, R59 ;  /* 0x0000003b385c7220 */ /* 0x000fe20000410000 */
[----:B------:R-:W-:-:S02]  /*49f0*/  HADD2.F32 R54, -RZ, R41.H1_H1 ;  /* 0x30000029ff367230 */ /* 0x000fc40000004100 */
[-C--:B------:R-:W-:Y:S01]  /*4a00*/  FMUL.FTZ R91, R51, R90.reuse ;  /* 0x0000005a335b7220 */ /* 0x080fe20000410000 */
[----:B------:R-:W-:Y:S02]  /*4a10*/  HADD2.F32 R58, -RZ, R104.H1_H1 ;  /* 0x30000068ff3a7230 */ /* 0x000fe40000004100 */
[C---:B------:R-:W-:Y:S01]  /*4a20*/  FMUL.FTZ R59, R43.reuse, R59 ;  /* 0x0000003b2b3b7220 */ /* 0x040fe20000410000 */
[----:B------:R-:W-:Y:S02]  /*4a30*/  HADD2.F32 R49, -RZ, R49.H0_H0 ;  /* 0x20000031ff317230 */ /* 0x000fe40000004100 */
[----:B------:R-:W-:Y:S01]  /*4a40*/  FMUL.FTZ R90, R54, R90 ;  /* 0x0000005a365a7220 */ /* 0x000fe20000410000 */
[----:B------:R-:W-:Y:S02]  /*4a50*/  HADD2.F32 R105, -RZ, R105.H0_H0 ;  /* 0x20000069ff697230 */ /* 0x000fe40000004100 */
[-C--:B------:R-:W-:Y:S01]  /*4a60*/  FFMA.FTZ R41, R43, R58.reuse, -R92 ;  /* 0x0000003a2b297223 */ /* 0x080fe2000001085c */
[----:B------:R-:W-:Y:S01]  /*4a70*/  FFMA.FTZ R43, R56, R58, R59 ;  /* 0x0000003a382b7223 */ /* 0x000fe2000001003b */
[-C--:B------:R-:W-:Y:S01]  /*4a80*/  FFMA.FTZ R54, R54, R49.reuse, -R91 ;  /* 0x0000003136367223 */ /* 0x080fe2000001085b */
[----:B------:R-:W-:Y:S01]  /*4a90*/  FFMA.FTZ R56, R51, R49, R90 ;  /* 0x0000003133387223 */ /* 0x000fe2000001005a */
[----:B------:R-:W-:-:S02]  /*4aa0*/  HADD2.F32 R51, -RZ, R48.H0_H0 ;  /* 0x20000030ff337230 */ /* 0x000fc40000004100 */
[--C-:B------:R-:W-:Y:S01]  /*4ab0*/  HADD2.F32 R49, -RZ, R47.reuse.H0_H0 ;  /* 0x2000002fff317230 */ /* 0x100fe20000004100 */
[----:B------:R-:W-:Y:S01]  /*4ac0*/  F2FP.F16.F32.PACK_AB R54, R54, R41 ;  /* 0x000000293636723e */ /* 0x000fe200000000ff */
[--C-:B------:R-:W-:Y:S01]  /*4ad0*/  HADD2.F32 R48, -RZ, R36.reuse.H0_H0 ;  /* 0x20000024ff307230 */ /* 0x100fe20000004100 */
[----:B------:R-:W-:Y:S01]  /*4ae0*/  F2FP.F16.F32.PACK_AB R41, R50, R39 ;  /* 0x000000273229723e */ /* 0x000fe200000000ff */
[----:B------:R-:W-:Y:S02]  /*4af0*/  HADD2.F32 R47, -RZ, R47.H1_H1 ;  /* 0x3000002fff2f7230 */ /* 0x000fe40000004100 */
[-C--:B------:R-:W-:Y:S01]  /*4b00*/  FMUL.FTZ R59, R49, R107.reuse ;  /* 0x0000006b313b7220 */ /* 0x080fe20000410000 */
[----:B------:R-:W-:Y:S02]  /*4b10*/  HADD2.F32 R36, -RZ, R36.H1_H1 ;  /* 0x30000024ff247230 */ /* 0x000fe40000004100 */
[----:B------:R-:W-:Y:S01]  /*4b20*/  FMUL.FTZ R58, R48, R107 ;  /* 0x0000006b303a7220 */ /* 0x000fe20000410000 */
[----:B------:R-:W-:-:S02]  /*4b30*/  HADD2.F32 R44, -RZ, R44.H0_H0 ;  /* 0x2000002cff2c7230 */ /* 0x000fc40000004100 */
[----:B------:R-:W-:Y:S01]  /*4b40*/  FMUL.FTZ R91, R47, R51 ;  /* 0x000000332f5b7220 */ /* 0x000fe20000410000 */
[----:B------:R-:W-:Y:S01]  /*4b50*/  FFMA.FTZ R59, R48, R105, -R59 ;  /* 0x00000069303b7223 */ /* 0x000fe2000001083b */
[C---:B------:R-:W-:Y:S01]  /*4b60*/  FMUL.FTZ R90, R36.reuse, R51 ;  /* 0x00000033245a7220 */ /* 0x040fe20000410000 */
[----:B------:R-:W-:Y:S01]  /*4b70*/  FFMA.FTZ R58, R49, R105, R58 ;  /* 0x00000069313a7223 */ /* 0x000fe2000001003a */
[-C--:B------:R-:W-:Y:S01]  /*4b80*/  FFMA.FTZ R48, R36, R44.reuse, -R91 ;  /* 0x0000002c24307223 */ /* 0x080fe2000001085b */
[----:B------:R-:W-:Y:S02]  /*4b90*/  HADD2.F32 R49, -RZ, R106.H0_H0 ;  /* 0x2000006aff317230 */ /* 0x000fe40000004100 */
[----:B------:R-:W-:Y:S01]  /*4ba0*/  FFMA.FTZ R91, R47, R44, R90 ;  /* 0x0000002c2f5b7223 */ /* 0x000fe2000001005a */
[----:B------:R-:W-:Y:S01]  /*4bb0*/  HADD2.F32 R44, -RZ, R42.H0_H0 ;  /* 0x2000002aff2c7230 */ /* 0x000fe20000004100 */
[----:B------:R-:W-:Y:S01]  /*4bc0*/  F2FP.F16.F32.PACK_AB R43, R56, R43 ;  /* 0x0000002b382b723e */ /* 0x000fe200000000ff */
[----:B------:R-:W-:-:S02]  /*4bd0*/  HADD2.F32 R51, -RZ, R46.H0_H0 ;  /* 0x2000002eff337230 */ /* 0x000fc40000004100 */
[----:B------:R-:W-:Y:S02]  /*4be0*/  HADD2.F32 R36, -RZ, R38.H0_H0 ;  /* 0x20000026ff247230 */ /* 0x000fe40000004100 */
[-C--:B------:R-:W-:Y:S01]  /*4bf0*/  FMUL.FTZ R93, R44, R49.reuse ;  /* 0x000000312c5d7220 */ /* 0x080fe20000410000 */
[----:B------:R-:W-:Y:S01]  /*4c00*/  HADD2.F32 R42, -RZ, R42.H1_H1 ;  /* 0x3000002aff2a7230 */ /* 0x000fe20000004100 */
[----:B------:R-:W-:Y:S01]  /*4c10*/  F2FP.F16.F32.PACK_AB R40, R91, R58 ;  /* 0x0000003a5b28723e */ /* 0x000fe200000000ff */
[----:B------:R-:W-:Y:S02]  /*4c20*/  HADD2.F32 R38, -RZ, R38.H1_H1 ;  /* 0x30000026ff267230 */ /* 0x000fe40000004100 */
[----:B------:R-:W-:Y:S01]  /*4c30*/  FMUL.FTZ R49, R36, R49 ;  /* 0x0000003124317220 */ /* 0x000fe20000410000 */
[----:B------:R-:W-:Y:S02]  /*4c40*/  HADD2.F32 R47, -RZ, R104.H0_H0 ;  /* 0x20000068ff2f7230 */ /* 0x000fe40000004100 */
[----:B------:R-:W-:Y:S01]  /*4c50*/  FMUL.FTZ R97, R42, R51 ;  /* 0x000000332a617220 */ /* 0x000fe20000410000 */
[----:B------:R-:W-:-:S02]  /*4c60*/  HADD2.F32 R45, -RZ, R45.H0_H0 ;  /* 0x2000002dff2d7230 */ /* 0x000fc40000004100 */
[----:B------:R-:W-:Y:S01]  /*4c70*/  FMUL.FTZ R51, R38, R51 ;  /* 0x0000003326337220 */ /* 0x000fe20000410000 */
[----:B------:R-:W-:Y:S02]  /*4c80*/  IMAD.MOV.U32 R39, RZ, RZ, R54 ;  /* 0x000000ffff277224 */ /* 0x000fe400078e0036 */
[-C--:B------:R-:W-:Y:S01]  /*4c90*/  FFMA.FTZ R93, R36, R47.reuse, -R93 ;  /* 0x0000002f245d7223 */ /* 0x080fe2000001085d */
[----:B------:R-:W-:Y:S01]  /*4ca0*/  FFMA.FTZ R49, R44, R47, R49 ;  /* 0x0000002f2c317223 */ /* 0x000fe20000010031 */
[-C--:B------:R-:W-:Y:S01]  /*4cb0*/  FFMA.FTZ R38, R38, R45.reuse, -R97 ;  /* 0x0000002d26267223 */ /* 0x080fe20000010861 */
[----:B------:R-:W-:Y:S01]  /*4cc0*/  FFMA.FTZ R42, R42, R45, R51 ;  /* 0x0000002d2a2a7223 */ /* 0x000fe20000010033 */
[----:B------:R-:W-:-:S03]  /*4cd0*/  F2FP.F16.F32.PACK_AB R36, R48, R59 ;  /* 0x0000003b3024723e */ /* 0x000fc600000000ff */
[----:B------:R-:W-:Y:S02]  /*4ce0*/  F2FP.F16.F32.PACK_AB R38, R38, R93 ;  /* 0x0000005d2626723e */ /* 0x000fe400000000ff */
[----:B------:R-:W-:-:S07]  /*4cf0*/  F2FP.F16.F32.PACK_AB R42, R42, R49 ;  /* 0x000000312a2a723e */ /* 0x000fce00000000ff */
.L_x_355:
[----:B------:R-:W-:Y:S05]  /*4d00*/  BSYNC B1 ;  /* 0x0000000000017941 */ /* 0x000fea0003800000 */
.L_x_354:
[----:B-1----:R3:W-:Y:S01]  /*4d10*/  STG.E.128 desc[UR56][R52.64], R36 ;  /* 0x0000002434007986 */ /* 0x0027e2000c101d38 */
[----:B------:R-:W-:-:S13]  /*4d20*/  ISETP.GE.AND P4, PT, R57, R98, PT ;  /* 0x000000623900720c */ /* 0x000fda0003f86270 */
[----:B------:R-:W-:Y:S05]  /*4d30*/  @P4 BRA `(.L_x_338) ;  /* 0x0000000000844947 */ /* 0x000fea0003800000 */
[--C-:B---3--:R-:W-:Y:S02]  /*4d40*/  SHF.R.S32.HI R36, RZ, 0x1f, R57.reuse ;  /* 0x0000001fff247819 */ /* 0x108fe40000011439 */
[----:B------:R-:W-:-:S04]  /*4d50*/  IADD3 R57, P4, P5, R62, R88, R57 ;  /* 0x000000583e397210 */ /* 0x000fc80007d9e039 */
[----:B------:R-:W-:Y:S02]  /*4d60*/  IADD3.X R36, R82, R55, R36, P4, P5 ;  /* 0x0000003752247210 */ /* 0x000fe400027ea424 */
[----:B------:R-:W-:-:S04]  /*4d70*/  LEA R84, P4, R57, R84, 0x1 ;  /* 0x0000005439547211 */ /* 0x000fc800078808ff */
[----:B------:R-:W-:-:S05]  /*4d80*/  LEA.HI.X R85, R57, R85, R36, 0x1, P4 ;  /* 0x0000005539557211 */ /* 0x000fca00020f0c24 */
[----:B--2---:R4:W-:Y:S01]  /*4d90*/  STG.E.128 desc[UR56][R84.64], R40 ;  /* 0x0000002854007986 */ /* 0x0049e2000c101d38 */
[----:B------:R-:W-:Y:S05]  /*4da0*/  BRA `(.L_x_338) ;  /* 0x0000000000687947 */ /* 0x000fea0003800000 */
.L_x_321:
[----:B------:R-:W-:-:S13]  /*4db0*/  ISETP.NE.AND P3, PT, R152, 0x3, PT ;  /* 0x000000039800780c */ /* 0x000fda0003f65270 */
[----:B------:R-:W-:Y:S05]  /*4dc0*/  @!P3 BRA `(.L_x_356) ;  /* 0x000000000004b947 */ /* 0x000fea0003800000 */
[----:B------:R-:W-:Y:S01]  /*4dd0*/  BPT.TRAP 0x1 ;  /* 0x000000040000795c */ /* 0x000fe20000300000 */
.L_x_356:
[----:B------:R-:W-:Y:S01]  /*4de0*/  IMAD R83, R19, 0x8, R2 ;  /* 0x0000000813537824 */ /* 0x000fe200078e0202 */
[----:B------:R-:W-:Y:S01]  /*4df0*/  SHF.L.U32 R95, R23, 0x1f, RZ ;  /* 0x0000001f175f7819 */ /* 0x000fe200000006ff */
[----:B------:R-:W-:Y:S01]  /*4e00*/  IMAD R87, R27, -0xc0, R29 ;  /* 0xffffff401b577824 */ /* 0x000fe200078e021d */
[----:B------:R-:W-:Y:S02]  /*4e10*/  BSSY B1, `(.L_x_357) ;  /* 0x0000004000017945 */ /* 0x000fe40003800000 */
[----:B------:R-:W1:Y:S02]  /*4e20*/  SYNCS.PHASECHK.TRANS64.TRYWAIT P4, [R83+URZ+0x30890], R95 ;  /* 0x0308905f530075a7 */ /* 0x000e64000808017f */
[----:B------:R-:W-:Y:S01]  /*4e30*/  VIMNMX R87, R87, 0xc0, PT ;  /* 0x000000c057577848 */ /* 0x000fe20003fe0100 */
[----:B-1----:R-:W-:Y:S06]  /*4e40*/  @!P4 BRA `(.L_x_358) ;  /* 0x000000fc00f4c947 */ /* 0x002fec0003800000 */
.L_x_549:
[----:B------:R-:W-:Y:S05]  /*4e50*/  BSYNC B1 ;  /* 0x0000000000017941 */ /* 0x000fea0003800000 */
.L_x_357:
[----:B------:R-:W-:Y:S01]  /*4e60*/  ISETP.GE.AND P4, PT, R18, R87, PT ;  /* 0x000000571200720c */ /* 0x000fe20003f86270 */
[----:B------:R-:W-:-:S12]  /*4e70*/  BSSY B1, `(.L_x_359) ;  /* 0x0000006000017945 */ /* 0x000fd80003800000 */
[----:B------:R-:W-:Y:S05]  /*4e80*/  @P4 BRA `(.L_x_360) ;  /* 0x0000000000104947 */ /* 0x000fea0003800000 */
[----:B------:R-:W2:Y:S04]  /*4e90*/  @!P1 LDS.128 R36, [R94+0x12000] ;  /* 0x012000005e249984 */ /* 0x000ea80000000c00 */
[----:B------:R-:W3:Y:S04]  /*4ea0*/  @!P2 LDS.128 R40, [R86+0x12000] ;  /* 0x012000005628a984 */ /* 0x000ee80000000c00 */
[----:B--2---:R2:W-:Y:S04]  /*4eb0*/  @!P1 STG.E.128 desc[UR56][R46.64], R36 ;  /* 0x000000242e009986 */ /* 0x0045e8000c101d38 */
[----:B---3--:R2:W-:Y:S02]  /*4ec0*/  @!P2 STG.E.128 desc[UR56][R46.64+0x40], R40 ;  /* 0x000040282e00a986 */ /* 0x0085e4000c101d38 */
.L_x_360:
[----:B------:R-:W-:Y:S05]  /*4ed0*/  BSYNC B1 ;  /* 0x0000000000017941 */ /* 0x000fea0003800000 */
.L_x_359:
[----:B--2---:R-:W-:-:S05]  /*4ee0*/  VIADD R36, R18, 0x60 ;  /* 0x0000006012247836 */ /* 0x004fca0000000000 */
[----:B------:R-:W-:-:S13]  /*4ef0*/  ISETP.GE.AND P4, PT, R36, R87, PT ;  /* 0x000000572400720c */ /* 0x000fda0003f86270 */
[----:B------:R-:W-:Y:S05]  /*4f00*/  @P4 BRA `(.L_x_338) ;  /* 0x0000000000104947 */ /* 0x000fea0003800000 */
[----:B------:R-:W2:Y:S04]  /*4f10*/  @!P1 LDS.128 R36, [R94+0x15000] ;  /* 0x015000005e249984 */ /* 0x000ea80000000c00 */
[----:B------:R-:W3:Y:S04]  /*4f20*/  @!P2 LDS.128 R40, [R86+0x15000] ;  /* 0x015000005628a984 */ /* 0x000ee80000000c00 */
[----:B--2---:R2:W-:Y:S04]  /*4f30*/  @!P1 STG.E.128 desc[UR56][R44.64], R36 ;  /* 0x000000242c009986 */ /* 0x0045e8000c101d38 */
[----:B---3--:R2:W-:Y:S02]  /*4f40*/  @!P2 STG.E.128 desc[UR56][R44.64+0x40], R40 ;  /* 0x000040282c00a986 */ /* 0x0085e4000c101d38 */
.L_x_338:
[----:B------:R-:W-:Y:S05]  /*4f50*/  BSYNC B0 ;  /* 0x0000000000007941 */ /* 0x000fea0003800000 */
.L_x_320:
[----:B-123--:R-:W1:Y:S01]  /*4f60*/  S2R R36, SR_TID.X ;  /* 0x0000000000247919 */ /* 0x00ee620000002100 */
[----:B------:R-:W-:Y:S01]  /*4f70*/  @!PT LDS RZ, [RZ] ;  /* 0x00000000fffff984 */ /* 0x000fe20000000800 */
[----:B------:R-:W-:Y:S01]  /*4f80*/  @!PT LDS RZ, [RZ] ;  /* 0x00000000fffff984 */ /* 0x000fe20000000800 */
[----:B------:R-:W-:Y:S01]  /*4f90*/  @!PT LDS RZ, [RZ] ;  /* 0x00000000fffff984 */ /* 0x000fe20000000800 */
[----:B------:R-:W-:Y:S01]  /*4fa0*/  @!PT LDS RZ, [RZ] ;  /* 0x00000000fffff984 */ /* 0x000fe20000000800 */
[----:B------:R2:W-:Y:S06]  /*4fb0*/  MEMBAR.ALL.CTA ;  /* 0x0000000000007992 */ /* 0x0005ec0000008000 */
[----:B--2---:R-:W2:Y:S01]  /*4fc0*/  FENCE.VIEW.ASYNC.S ;  /* 0x00000000000073c6 */ /* 0x004ea20000000000 */
[----:B------:R-:W-:Y:S05]  /*4fd0*/  WARPSYNC.ALL ;  /* 0x0000000000007948 */ /* 0x000fea0003800000 */
[----:B------:R-:W-:Y:S01]  /*4fe0*/  BSSY B0, `(.L_x_361) ;  /* 0x0000009000007945 */ /* 0x000fe20003800000 */
[----:B-1----:R-:W-:Y:S01]  /*4ff0*/  LOP3.LUT R36, R36, 0x7f, RZ, 0xc0, !PT ;  /* 0x0000007f24247812 */ /* 0x002fe200078ec0ff */
[----:B--2---:R1:W-:Y:S03]  /*5000*/  BAR.SYNC.DEFER_BLOCKING R96, 0x80 ;  /* 0x000200600000751d */ /* 0x0043e60000010000 */
[----:B------:R-:W-:-:S13]  /*5010*/  ISETP.NE.AND P4, PT, R36, RZ, PT ;  /* 0x000000ff2400720c */ /* 0x000fda0003f85270 */
[----:B------:R-:W-:-:S04]  /*5020*/  @!P4 IADD3 R36, R83, 0x308a0, RZ ;  /* 0x000308a05324c810 */ /* 0x000fc80007ffe0ff */
[----:B------:R-:W-:-:S04]  /*5030*/  @!P4 PRMT R36, RZ, 0x654, R36 ;  /* 0x00000654ff24c816 */ /* 0x000fc80000000024 */
[----:B------:R1:W-:Y:S01]  /*5040*/  @!P4 SYNCS.ARRIVE.TRANS64.RED.A1T0 RZ, [R36+URZ], RZ ;  /* 0x000000ff24ffc9a7 */ /* 0x0003e2000810043f */
[----:B------:R-:W-:Y:S05]  /*5050*/  @!P3 BRA `(.L_x_362) ;  /* 0x000000000004b947 */ /* 0x000fea0003800000 */
[----:B------:R-:W-:Y:S01]  /*5060*/  BPT.TRAP 0x1 ;  /* 0x000000040000795c */ /* 0x000fe20000300000 */
.L_x_362:
[----:B------:R-:W-:Y:S05]  /*5070*/  BSYNC B0 ;  /* 0x0000000000007941 */ /* 0x000fea0003800000 */
.L_x_361:
[----:B------:R-:W2:Y:S01]  /*5080*/  SYNCS.PHASECHK.TRANS64.TRYWAIT P3, [R83+URZ+0x308b0], R95 ;  /* 0x0308b05f530075a7 */ /* 0x000ea2000806017f */
[----:B------:R-:W-:Y:S01]  /*5090*/  ULDC UR58, c[0x0][0x2e4] ;  /* 0x0000b900003a7ab9 */ /* 0x000fe20000000800 */
[----:B------:R-:W-:Y:S01]  /*50a0*/  ULDC.64 UR38, c[0x0][0x318] ;  /* 0x0000c60000267ab9 */ /* 0x000fe20000000a00 */
[----:B------:R-:W-:Y:S01]  /*50b0*/  ULDC.64 UR36, c[0x0][0x308] ;  /* 0x0000c20000247ab9 */ /* 0x000fe20000000a00 */
[----:B------:R-:W-:Y:S01]  /*50c0*/  BSSY B0, `(.L_x_363) ;  /* 0x0000003000007945 */ /* 0x000fe20003800000 */
[----:B----4-:R-:W-:-:S03]  /*50d0*/  IMAD.WIDE R40, R27, 0xc0, R4 ;  /* 0x000000c01b287825 */ /* 0x010fc600078e0204 */
[----:B--2---:R-:W-:Y:S05]  /*50e0*/  @!P3 BRA `(.L_x_364) ;  /* 0x000000fc0060b947 */ /* 0x004fea0003800000 */
.L_x_550:
[----:B------:R-:W-:Y:S05]  /*50f0*/  BSYNC B0 ;  /* 0x0000000000007941 */ /* 0x000fea0003800000 */
.L_x_363:
[----:B------:R-:W-:Y:S01]  /*5100*/  ISETP.GE.AND P3, PT, R18, R87, PT ;  /* 0x000000571200720c */ /* 0x000fe20003f66270 */
[----:B------:R-:W-:-:S12]  /*5110*/  BSSY B0, `(.L_x_365) ;  /* 0x0000010000007945 */ /* 0x000fd80003800000 */
[----:B------:R-:W-:Y:S05]  /*5120*/  @P3 BRA `(.L_x_366) ;  /* 0x0000000000383947 */ /* 0x000fea0003800000 */
[----:B------:R-:W-:Y:S02]  /*5130*/  IMAD R39, R41, UR38, RZ ;  /* 0x0000002629277c24 */ /* 0x000fe4000f8e02ff */
[----:B-1----:R-:W-:Y:S02]  /*5140*/  IMAD.MOV.U32 R36, RZ, RZ, R34 ;  /* 0x000000ffff247224 */ /* 0x002fe400078e0022 */
[----:B------:R-:W-:Y:S02]  /*5150*/  IMAD.MOV.U32 R37, RZ, RZ, R0 ;  /* 0x000000ffff257224 */ /* 0x000fe400078e0000 */
[C---:B------:R-:W-:Y:S02]  /*5160*/  IMAD R39, R40.reuse, UR39, R39 ;  /* 0x0000002728277c24 */ /* 0x040fe4000f8e0227 */
[----:B------:R-:W-:-:S04]  /*5170*/  IMAD.WIDE.U32 R36, R40, UR38, R36 ;  /* 0x0000002628247c25 */ /* 0x000fc8000f8e0024 */
[----:B------:R-:W-:Y:S01]  /*5180*/  IMAD.IADD R37, R37, 0x1, R39 ;  /* 0x0000000125257824 */ /* 0x000fe200078e0227 */
[----:B------:R-:W-:-:S04]  /*5190*/  LEA R42, P3, R36, UR36, 0x1 ;  /* 0x00000024242a7c11 */ /* 0x000fc8000f8608ff */
[----:B------:R-:W-:Y:S02]  /*51a0*/  LEA.HI.X R43, R36, UR37, R37, 0x1, P3 ;  /* 0x00000025242b7c11 */ /* 0x000fe400098f0c25 */
[----:B------:R-:W-:-:S13]  /*51b0*/  ISETP.GE.AND P3, PT, R16, UR58, PT ;  /* 0x0000003a10007c0c */ /* 0x000fda000bf66270 */
[----:B------:R-:W1:Y:S04]  /*51c0*/  @!P3 LDS.128 R36, [R94] ;  /* 0x000000005e24b984 */ /* 0x000e680000000c00 */
[----:B-1----:R-:W-:Y:S01]  /*51d0*/  @!P3 STG.E.128 desc[UR56][R42.64], R36 ;  /* 0x000000242a00b986 */ /* 0x002fe2000c101d38 */
[----:B------:R-:W-:-:S13]  /*51e0*/  ISETP.GE.AND P3, PT, R78, UR58, PT ;  /* 0x0000003a4e007c0c */ /* 0x000fda000bf66270 */
[----:B------:R-:W1:Y:S04]  /*51f0*/  @!P3 LDS.128 R36, [R86] ;  /* 0x000000005624b984 */ /* 0x000e680000000c00 */
[----:B-1----:R3:W-:Y:S02]  /*5200*/  @!P3 STG.E.128 desc[UR56][R42.64+0x40], R36 ;  /* 0x000040242a00b986 */ /* 0x0027e4000c101d38 */
.L_x_366:
[----:B------:R-:W-:Y:S05]  /*5210*/  BSYNC B0 ;  /* 0x0000000000007941 */ /* 0x000fea0003800000 */
.L_x_365:
[----:B-1-3--:R-:W-:Y:S01]  /*5220*/  VIADD R36, R18, 0x60 ;  /* 0x0000006012247836 */ /* 0x00afe20000000000 */
[----:B------:R-:W-:Y:S04]  /*5230*/  BSSY B0, `(.L_x_367) ;  /* 0x0000013000007945 */ /* 0x000fe80003800000 */
[----:B------:R-:W-:-:S13]  /*5240*/  ISETP.GE.AND P3, PT, R36, R87, PT ;  /* 0x000000572400720c */ /* 0x000fda0003f66270 */
[----:B------:R-:W-:Y:S05]  /*5250*/  @P3 BRA `(.L_x_368) ;  /* 0x0000000000403947 */ /* 0x000fea0003800000 */
[----:B------:R-:W-:Y:S01]  /*5260*/  IADD3 R39, P3, R40, 0x60, RZ ;  /* 0x0000006028277810 */ /* 0x000fe20007f7e0ff */
[----:B------:R-:W-:Y:S01]  /*5270*/  IMAD.MOV.U32 R37, RZ, RZ, R0 ;  /* 0x000000ffff257224 */ /* 0x000fe200078e0000 */
[----:B------:R-:W-:-:S03]  /*5280*/  MOV R36, R34 ;  /* 0x0000002200247202 */ /* 0x000fc60000000f00 */
[----:B------:R-:W-:Y:S02]  /*5290*/  IMAD.X R40, RZ, RZ, R41, P3 ;  /* 0x000000ffff287224 */ /* 0x000fe400018e0629 */
[----:B------:R-:W-:-:S04]  /*52a0*/  IMAD.WIDE.U32 R36, R39, UR38, R36 ;  /* 0x0000002627247c25 */ /* 0x000fc8000f8e0024 */
[----:B------:R-:W-:-:S04]  /*52b0*/  IMAD R40, R40, UR38, RZ ;  /* 0x0000002628287c24 */ /* 0x000fc8000f8e02ff */
[----:B------:R-:W-:Y:S01]  /*52c0*/  IMAD R39, R39, UR39, R40 ;  /* 0x0000002727277c24 */ /* 0x000fe2000f8e0228 */
[----:B------:R-:W-:-:S03]  /*52d0*/  LEA R40, P3, R36, UR36, 0x1 ;  /* 0x0000002424287c11 */ /* 0x000fc6000f8608ff */
[----:B------:R-:W-:-:S05]  /*52e0*/  IMAD.IADD R37, R37, 0x1, R39 ;  /* 0x0000000125257824 */ /* 0x000fca00078e0227 */
[----:B------:R-:W-:Y:S02]  /*52f0*/  LEA.HI.X R41, R36, UR37, R37, 0x1, P3 ;  /* 0x0000002524297c11 */ /* 0x000fe400098f0c25 */
[----:B------:R-:W-:-:S13]  /*5300*/  ISETP.GE.AND P3, PT, R16, UR58, PT ;  /* 0x0000003a10007c0c */ /* 0x000fda000bf66270 */
[----:B------:R-:W1:Y:S04]  /*5310*/  @!P3 LDS.128 R36, [R94+0x3000] ;  /* 0x003000005e24b984 */ /* 0x000e680000000c00 */
[----:B-1----:R-:W-:Y:S01]  /*5320*/  @!P3 STG.E.128 desc[UR56][R40.64], R36 ;  /* 0x000000242800b986 */ /* 0x002fe2000c101d38 */
[----:B------:R-:W-:-:S13]  /*5330*/  ISETP.GE.AND P3, PT, R78, UR58, PT ;  /* 0x0000003a4e007c0c */ /* 0x000fda000bf66270 */
[----:B------:R-:W1:Y:S04]  /*5340*/  @!P3 LDS.128 R36, [R86+0x3000] ;  /* 0x003000005624b984 */ /* 0x000e680000000c00 */
[----:B-1----:R1:W-:Y:S02]  /*5350*/  @!P3 STG.E.128 desc[UR56][R40.64+0x40], R36 ;  /* 0x000040242800b986 */ /* 0x0023e4000c101d38 */
.L_x_368:
[----:B------:R-:W-:Y:S05]  /*5360*/  BSYNC B0 ;  /* 0x0000000000007941 */ /* 0x000fea0003800000 */
.L_x_367:
[----:B-1----:R-:W3:Y:S01]  /*5370*/  LDL R36, [R1] ;  /* 0x0000000001247983 */ /* 0x002ee20000100800 */
[----:B------:R-:W-:Y:S02]  /*5380*/  VIADD R19, R19, 0x1 ;  /* 0x0000000113137836 */ /* 0x000fe40000000000 */
[----:B0-2---:R-:W-:Y:S01]  /*5390*/  @!P4 VIADD R83, R83, 0x308c0 ;  /* 0x000308c05353c836 */ /* 0x005fe20000000000 */
[----:B------:R-:W-:Y:S01]  /*53a0*/  @!PT LDS RZ, [RZ] ;  /* 0x00000000fffff984 */ /* 0x000fe20000000800 */
[----:B------:R-:W-:Y:S01]  /*53b0*/  @!PT LDS RZ, [RZ] ;  /* 0x00000000fffff984 */ /* 0x000fe20000000800 */
[----:B------:R-:W-:Y:S01]  /*53c0*/  @!PT LDS RZ, [RZ] ;  /* 0x00000000fffff984 */ /* 0x000fe20000000800 */
[----:B------:R-:W-:Y:S01]  /*53d0*/  @!PT LDS RZ, [RZ] ;  /* 0x00000000fffff984 */ /* 0x000fe20000000800 */
[----:B------:R0:W-:Y:S06]  /*53e0*/  MEMBAR.ALL.CTA ;  /* 0x0000000000007992 */ /* 0x0001ec0000008000 */
[----:B0-----:R-:W0:Y:S02]  /*53f0*/  FENCE.VIEW.ASYNC.S ;  /* 0x00000000000073c6 */ /* 0x001e240000000000 */
[----:B0-----:R0:W-:Y:S01]  /*5400*/  BAR.SYNC.DEFER_BLOCKING R96, 0x80 ;  /* 0x000200600000751d */ /* 0x0011e20000010000 */
[----:B------:R-:W-:-:S02]  /*5410*/  ISETP.NE.AND P3, PT, R19, 0x2, PT ;  /* 0x000000021300780c */ /* 0x000fc40003f65270 */
[----:B------:R-:W-:Y:S02]  /*5420*/  @!P4 PRMT R83, RZ, 0x654, R83 ;  /* 0x00000654ff53c816 */ /* 0x000fe40000000053 */
[----:B------:R-:W-:Y:S02]  /*5430*/  SEL R19, R19, RZ, P3 ;  /* 0x000000ff13137207 */ /* 0x000fe40001800000 */
[----:B------:R0:W-:Y:S01]  /*5440*/  @!P4 SYNCS.ARRIVE.TRANS64.RED.A1T0 RZ, [R83+URZ], RZ ;  /* 0x000000ff53ffc9a7 */ /* 0x0001e2000810043f */
[----:B---3--:R-:W-:Y:S02]  /*5450*/  LOP3.LUT P5, RZ, R36, 0x2, RZ, 0xc0, !PT ;  /* 0x0000000224ff7812 */ /* 0x008fe400078ac0ff */
[----:B------:R-:W-:-:S04]  /*5460*/  SEL R36, RZ, 0x1, P3 ;  /* 0x00000001ff247807 */ /* 0x000fc80001800000 */
[----:B------:R-:W-:-:S07]  /*5470*/  LOP3.LUT R23, R23, R36, RZ, 0x3c, !PT ;  /* 0x0000002417177212 */ /* 0x000fce00078e3cff */
[----:B0-----:R-:W-:Y:S05]  /*5480*/  @P5 BRA `(.L_x_369) ;  /* 0xffffffcc00645947 */ /* 0x001fea000383ffff */
[----:B------:R-:W0:Y:S01]  /*5490*/  S2R R37, SR_TID.X ;  /* 0x0000000000257919 */ /* 0x000e220000002100 */
[----:B------:R-:W-:Y:S02]  /*54a0*/  PLOP3.LUT P0, PT, PT, PT, PT, 0x8, 0x0 ;  /* 0x000000000000781c */ /* 0x000fe40003f0e170 */
[----:B0-----:R-:W-:-:S04]  /*54b0*/  SHF.R.U32.HI R37, RZ, 0x7, R37 ;  /* 0x00000007ff257819 */ /* 0x001fc80000011625 */
[----:B------:R-:W-:-:S13]  /*54c0*/  ISETP.NE.AND P5, PT, R37, 0x1, PT ;  /* 0x000000012500780c */ /* 0x000fda0003fa5270 */
[----:B------:R-:W-:Y:S06]  /*54d0*/  @!P5 BAR.ARV 0x9, 0x100 ;  /* 0x024400000000db1d */ /* 0x000fec0000002000 */
.L_x_315:
[----:B------:R-:W-:Y:S02]  /*54e0*/  ISETP.GE.AND P2, PT, R126, 0x1, PT ;  /* 0x000000017e00780c */ /* 0x000fe40003f46270 */
[----:B------:R-:W-:Y:S02]  /*54f0*/  CS2R R28, SRZ ;  /* 0x00000000001c7805 */ /* 0x000fe4000001ff00 */
[----:B------:R-:W-:Y:S01]  /*5500*/  PLOP3.LUT P1, PT, PT, PT, PT, 0x80, 0x0 ;  /* 0x000000000000781c */ /* 0x000fe20003f2f070 */
[----:B------:R-:W-:Y:S01]  /*5510*/  IMAD.MOV.U32 R21, RZ, RZ, RZ ;  /* 0x000000ffff157224 */ /* 0x000fe200078e00ff */
[----:B------:R-:W-:Y:S02]  /*5520*/  MOV R151, RZ ;  /* 0x000000ff00977202 */ /* 0x000fe40000000f00 */
        /* <DEDUP_REMOVED lines=10> */
[----:B------:R-:W-:Y:S01]  /*55d0*/  CS2R R36, SRZ ;  /* 0x0000000000247805 */ /* 0x000fe2000001ff00 */
[----:B------:R-:W-:Y:S01]  /*55e0*/  IMAD.MOV.U32 R54, RZ, RZ, RZ ;  /* 0x000000ffff367224 */ /* 0x000fe200078e00ff */
[----:B------:R-:W-:Y:S01]  /*55f0*/  CS2R R14, SRZ ;  /* 0x00000000000e7805 */ /* 0x000fe2000001ff00 */
[----:B------:R-:W-:Y:S02]  /*5600*/  IMAD.MOV.U32 R56, RZ, RZ, RZ ;  /* 0x000000ffff387224 */ /* 0x000fe400078e00ff */
[----:B------:R-:W-:Y:S02]  /*5610*/  IMAD.MOV.U32 R13, RZ, RZ, RZ ;  /* 0x000000ffff0d7224 */ /* 0x000fe400078e00ff */
[----:B------:R-:W-:Y:S01]  /*5620*/  IMAD.MOV.U32 R58, RZ, RZ, RZ ;  /* 0x000000ffff3a7224 */ /* 0x000fe200078e00ff */
[----:B------:R-:W-:Y:S06]  /*5630*/  @P0 BRA `(.L_x_370) ;  /* 0x00000000000c0947 */ /* 0x000fec0003800000 */
[----:B------:R-:W0:Y:S01]  /*5640*/  FENCE.VIEW.ASYNC.G ;  /* 0x00000000000073c6 */ /* 0x000e220000000100 */
[----:B------:R-:W-:Y:S05]  /*5650*/  WARPSYNC.ALL ;  /* 0x0000000000007948 */ /* 0x000fea0003800000 */
[----:B0-----:R-:W-:Y:S06]  /*5660*/  BAR.ARV 0xc, 0x1a0 ;  /* 0x0306800000007b1d */ /* 0x001fec0000002000 */
.L_x_370:
[----:B------:R-:W-:Y:S01]  /*5670*/  IMAD.MOV.U32 R12, RZ, RZ, RZ ;  /* 0x000000ffff0c7224 */ /* 0x000fe200078e00ff */
[----:B------:R-:W-:Y:S01]  /*5680*/  MOV R55, RZ ;  /* 0x000000ff00377202 */ /* 0x000fe20000000f00 */
[----:B------:R-:W-:Y:S06]  /*5690*/  @!P2 BRA `(.L_x_371) ;  /* 0x000000900094a947 */ /* 0x000fec0003800000 */
[----:B------:R-:W-:-:S03]  /*56a0*/  UMOV UR4, 0xffffffff ;  /* 0xffffffff00047882 */ /* 0x000fc60000000000 */
[----:B------:R-:W-:Y:S05]  /*56b0*/  BRA.DIV UR4, `(.L_x_372) ;  /* 0x000000fa04007947 */ /* 0x000fea000b800000 */
[----:B------:R-:W0:Y:S02]  /*56c0*/  S2R R0, SR_TID.X ;  /* 0x0000000000007919 */ /* 0x000e240000002100 */
[----:B0-----:R-:W-:-:S05]  /*56d0*/  VIADD R3, R0, 0xffffff80 ;  /* 0xffffff8000037836 */ /* 0x001fca0000000000 */
[----:B------:R-:W-:-:S04]  /*56e0*/  SHF.R.S32.HI R0, RZ, 0x1f, R3 ;  /* 0x0000001fff007819 */ /* 0x000fc80000011403 */
[----:B------:R-:W-:-:S04]  /*56f0*/  LEA.HI R0, R0, R3, RZ, 0x7 ;  /* 0x0000000300007211 */ /* 0x000fc800078f38ff */
[----:B------:R-:W-:-:S06]  /*5700*/  SHF.R.S32.HI R0, RZ, 0x7, R0 ;  /* 0x00000007ff007819 */ /* 0x000fcc0000011400 */
[----:B------:R-:W0:Y:S04]  /*5710*/  SHFL.IDX PT, R0, R0, RZ, 0x1f ;  /* 0x00001fff00007589 */ /* 0x000e2800000e0000 */
[----:B0-----:R1:W-:Y:S02]  /*5720*/  STL [R1+0x30], R0 ;  /* 0x0000300001007387 */ /* 0x0013e40000100800 */
.L_x_553:
[----:B------:R-:W1:Y:S01]  /*5730*/  LDL R4, [R1+0x30] ;  /* 0x0000300001047983 */ /* 0x000e620000100800 */
[----:B------:R-:W-:Y:S01]  /*5740*/  VIADD R3, R2, 0x1e800 ;  /* 0x0001e80002037836 */ /* 0x000fe20000000000 */
[----:B------:R-:W-:Y:S04]  /*5750*/  BSSY B6, `(.L_x_373) ;  /* 0x0000016000067945 */ /* 0x000fe80003800000 */
[----:B------:R-:W-:Y:S01]  /*5760*/  LOP3.LUT P0, RZ, R3, 0x3ff, RZ, 0xc0, !PT ;  /* 0x000003ff03ff7812 */ /* 0x000fe2000780c0ff */
[----:B-1----:R-:W-:-:S05]  /*5770*/  IMAD.HI R0, R4, 0x55555556, RZ ;  /* 0x5555555604007827 */ /* 0x002fca00078e02ff */
[----:B------:R-:W-:-:S05]  /*5780*/  LEA.HI R35, R0, R0, RZ, 0x1 ;  /* 0x0000000000237211 */ /* 0x000fca00078f08ff */
[----:B------:R-:W-:Y:S02]  /*5790*/  IMAD R35, R35, -0x3, R4 ;  /* 0xfffffffd23237824 */ /* 0x000fe400078e0204 */
[----:B------:R-:W-:Y:S05]  /*57a0*/  @!P0 BRA `(.L_x_374) ;  /* 0x0000000000408947 */ /* 0x000fea0003800000 */
[----:B------:R-:W-:Y:S01]  /*57b0*/  MOV R0, 0x0 ;  /* 0x0000000000007802 */ /* 0x000fe20000000f00 */
[----:B------:R-:W-:Y:S01]  /*57c0*/  ULDC.64 UR4, c[0x4][0xa8] ;  /* 0x01002a0000047ab9 */ /* 0x000fe20000000a00 */
[----:B------:R-:W-:Y:S01]  /*57d0*/  ULDC.64 UR6, c[0x4][0xb0] ;  /* 0x01002c0000067ab9 */ /* 0x000fe20000000a00 */
[----:B------:R-:W-:Y:S01]  /*57e0*/  IMAD.U32 R4, RZ, RZ, UR4 ;  /* 0x00000004ff047e24 */ /* 0x000fe2000f8e00ff */
[----:B0-----:R0:W1:Y:S01]  /*57f0*/  LDC.64 R14, c[0x4][R0] ;  /* 0x01000000000e7b82 */ /* 0x0010620000000a00 */
        /* <DEDUP_REMOVED lines=11> */
.L_x_374:
[----:B------:R-:W-:Y:S05]  /*58b0*/  BSYNC B6 ;  /* 0x0000000000067941 */ /* 0x000fea0003800000 */
.L_x_373:
[----:B------:R-:W-:Y:S02]  /*58c0*/  ULDC UR4, c[0x0][0x3d4] ;  /* 0x0000f50000047ab9 */ /* 0x000fe40000000800 */
[----:B------:R-:W-:-:S13]  /*58d0*/  ISETP.LT.AND P0, PT, RZ, UR4, PT ;  /* 0x00000004ff007c0c */ /* 0x000fda000bf01270 */
[----:B------:R-:W-:Y:S05]  /*58e0*/  @P0 BRA `(.L_x_375) ;  /* 0x0000000000400947 */ /* 0x000fea0003800000 */
[----:B------:R-:W2:Y:S02]  /*58f0*/  LDL R20, [R1+0x50] ;  /* 0x0000500001147983 */ /* 0x000ea40000100800 */
[----:B--2---:R-:W-:-:S04]  /*5900*/  LEA.HI R0, R20, R20, RZ, 0x1 ;  /* 0x0000001414007211 */ /* 0x004fc800078f08ff */
[----:B------:R-:W-:-:S04]  /*5910*/  LOP3.LUT R0, R0, 0xfffffffe, RZ, 0xc0, !PT ;  /* 0xfffffffe00007812 */ /* 0x000fc800078ec0ff */
[----:B------:R-:W-:-:S04]  /*5920*/  IADD3 R0, R20, -R0, RZ ;  /* 0x8000000014007210 */ /* 0x000fc80007ffe0ff */
[----:B------:R-:W-:-:S04]  /*5930*/  SHF.L.U32 R3, R0, 0x1f, RZ ;  /* 0x0000001f00037819 */ /* 0x000fc800000006ff */
[----:B------:R1:W2:Y:S03]  /*5940*/  SYNCS.PHASECHK.TRANS64.TRYWAIT P0, [R2+URZ+0x30800], R3 ;  /* 0x03080003020075a7 */ /* 0x0002a6000800017f */
[----:B--2---:R-:W-:Y:S05]  /*5950*/  @!P0 NANOSLEEP.SYNCS 0x989680 ;  /* 0x009896800000895d */ /* 0x004fea0003900000 */
[----:B------:R-:W2:Y:S01]  /*5960*/  @!P0 SYNCS.PHASECHK.TRANS64 P0, [R2+URZ+0x30800], R3 ;  /* 0x03080003020085a7 */ /* 0x000ea2000800007f */
[----:B------:R-:W-:Y:S04]  /*5970*/  BSSY B0, `(.L_x_376) ;  /* 0x0000006000007945 */ /* 0x000fe80003800000 */
[----:B--2---:R-:W-:Y:S05]  /*5980*/  @P0 BRA `(.L_x_377) ;  /* 0x0000000000100947 */ /* 0x004fea0003800000 */
.L_x_378:
[----:B--2---:R2:W3:Y:S02]  /*5990*/  SYNCS.PHASECHK.TRANS64.TRYWAIT P0, [R2+URZ+0x30800], R3 ;  /* 0x03080003020075a7 */ /* 0x0044e4000800017f */
[----:B---3--:R-:W-:Y:S05]  /*59a0*/  @!P0 NANOSLEEP.SYNCS 0x989680 ;  /* 0x009896800000895d */ /* 0x008fea0003900000 */
[----:B------:R-:W3:Y:S02]  /*59b0*/  @!P0 SYNCS.PHASECHK.TRANS64 P0, [R2+URZ+0x30800], R3 ;  /* 0x03080003020085a7 */ /* 0x000ee4000800007f */
[----:B---3--:R-:W-:Y:S05]  /*59c0*/  @!P0 BRA `(.L_x_378) ;  /* 0xfffffffc00f08947 */ /* 0x008fea000383ffff */
.L_x_377:
[----:B------:R-:W-:Y:S05]  /*59d0*/  BSYNC B0 ;  /* 0x0000000000007941 */ /* 0x000fea0003800000 */
.L_x_376:
[----:B------:R-:W-:Y:S05]  /*59e0*/  BRA `(.L_x_379) ;  /* 0x0000002000ec7947 */ /* 0x000fea0003800000 */
.L_x_375:
[----:B------:R-:W1:Y:S01]  /*59f0*/  S2R R3, SR_TID.X ;  /* 0x0000000000037919 */ /* 0x000e620000002100 */
[----:B-----5:R-:W-:Y:S01]  /*5a00*/  SHF.R.S32.HI R0, RZ, 0x1f, R24 ;  /* 0x0000001fff007819 */ /* 0x020fe20000011418 */
[----:B------:R-:W-:Y:S01]  /*5a10*/  VIADD R4, R2, 0xc400 ;  /* 0x0000c40002047836 */ /* 0x000fe20000000000 */
[----:B------:R-:W-:Y:S01]  /*5a20*/  ULDC.64 UR4, c[0x0][0x3d8] ;  /* 0x0000f60000047ab9 */ /* 0x000fe20000000a00 */
[----:B------:R-:W-:Y:S01]  /*5a30*/  ULDC.64 UR6, c[0x0][0x3e8] ;  /* 0x0000fa0000067ab9 */ /* 0x000fe20000000a00 */
[----:B0-----:R-:W-:Y:S01]  /*5a40*/  SHF.R.S32.HI R14, RZ, 0x1f, R16 ;  /* 0x0000001fff0e7819 */ /* 0x001fe20000011410 */
[----:B------:R-:W-:Y:S01]  /*5a50*/  IMAD R7, R0, UR6, RZ ;  /* 0x0000000600077c24 */ /* 0x000fe2000f8e02ff */
[----:B------:R-:W-:Y:S01]  /*5a60*/  LOP3.LUT P0, RZ, R4, 0x3ff, RZ, 0xc0, !PT ;  /* 0x000003ff04ff7812 */ /* 0x000fe2000780c0ff */
[----:B------:R-:W-:Y:S02]  /*5a70*/  BSSY B6, `(.L_x_380) ;  /* 0x0000036000067945 */ /* 0x000fe40003800000 */
[----:B------:R-:W-:-:S02]  /*5a80*/  IMAD R31, R24, UR7, R7 ;  /* 0x00000007181f7c24 */ /* 0x000fc4000f8e0207 */
[----:B-1----:R-:W-:Y:S02]  /*5a90*/  VIADD R5, R3, 0xffffff80 ;  /* 0xffffff8003057836 */ /* 0x002fe40000000000 */
[----:B------:R-:W-:-:S03]  /*5aa0*/  IMAD R3, R0, UR4, RZ ;  /* 0x0000000400037c24 */ /* 0x000fc6000f8e02ff */
[----:B------:R-:W-:Y:S01]  /*5ab0*/  SHF.R.S32.HI R6, RZ, 0x1f, R5 ;  /* 0x0000001fff067819 */ /* 0x000fe20000011405 */
[----:B------:R-:W-:-:S03]  /*5ac0*/  IMAD R3, R24, UR5, R3 ;  /* 0x0000000518037c24 */ /* 0x000fc6000f8e0203 */
[----:B------:R-:W-:-:S04]  /*5ad0*/  LEA.HI R6, R6, R5, RZ, 0x2 ;  /* 0x0000000506067211 */ /* 0x000fc800078f10ff */
[----:B------:R-:W-:-:S05]  /*5ae0*/  LOP3.LUT R6, R6, 0xfffffffc, RZ, 0xc0, !PT ;  /* 0xfffffffc06067812 */ /* 0x000fca00078ec0ff */
[----:B------:R-:W-:Y:S02]  /*5af0*/  IMAD.IADD R6, R5, 0x1, -R6 ;  /* 0x0000000105067824 */ /* 0x000fe400078e0a06 */
[----:B------:R-:W-:Y:S01]  /*5b00*/  IMAD.WIDE.U32 R4, R24, UR4, RZ ;  /* 0x0000000418047c25 */ /* 0x000fe2000f8e00ff */
[----:B------:R-:W-:-:S03]  /*5b10*/  ULDC.64 UR4, c[0x0][0x3c8] ;  /* 0x0000f20000047ab9 */ /* 0x000fc60000000a00 */
[----:B------:R-:W-:Y:S01]  /*5b20*/  IMAD.SHL.U32 R26, R6, 0x4, RZ ;  /* 0x00000004061a7824 */ /* 0x000fe200078e00ff */
[----:B------:R-:W-:Y:S01]  /*5b30*/  LEA R28, P2, R4, UR4, 0x1 ;  /* 0x00000004041c7c11 */ /* 0x000fe2000f8408ff */
[----:B------:R-:W-:Y:S01]  /*5b40*/  IMAD.IADD R3, R3, 0x1, R5 ;  /* 0x0000000103037824 */ /* 0x000fe200078e0205 */
[-C--:B------:R-:W-:Y:S01]  /*5b50*/  IADD3 R5, P5, R16, R4.reuse, RZ ;  /* 0x0000000410057210 */ /* 0x080fe20007fbe0ff */
[----:B------:R-:W-:Y:S01]  /*5b60*/  IMAD.WIDE.U32 R6, R24, UR6, RZ ;  /* 0x0000000618067c25 */ /* 0x000fe2000f8e00ff */
[----:B------:R-:W-:Y:S01]  /*5b70*/  IADD3 R9, P1, R26, R4, RZ ;  /* 0x000000041a097210 */ /* 0x000fe20007f3e0ff */
[----:B------:R-:W-:Y:S01]  /*5b80*/  ULDC.64 UR6, c[0x0][0x3e0] ;  /* 0x0000f80000067ab9 */ /* 0x000fe20000000a00 */
[--C-:B------:R-:W-:Y:S01]  /*5b90*/  LEA.HI.X R29, R4, UR5, R3.reuse, 0x1, P2 ;  /* 0x00000005041d7c11 */ /* 0x100fe200090f0c03 */
[----:B------:R-:W-:Y:S01]  /*5ba0*/  IMAD.X R4, R14, 0x1, R3, P5 ;  /* 0x000000010e047824 */ /* 0x000fe200028e0603 */
[----:B------:R-:W-:Y:S02]  /*5bb0*/  SHF.R.S32.HI R12, RZ, 0x1f, R26 ;  /* 0x0000001fff0c7819 */ /* 0x000fe4000001141a */
[----:B------:R-:W-:-:S02]  /*5bc0*/  IADD3 R8, P4, R26, R6, RZ ;  /* 0x000000061a087210 */ /* 0x000fc40007f9e0ff */
[----:B------:R-:W-:Y:S01]  /*5bd0*/  IADD3 R0, P2, R16, R6, RZ ;  /* 0x0000000610007210 */ /* 0x000fe20007f5e0ff */
[----:B------:R-:W-:Y:S01]  /*5be0*/  IMAD.X R10, R12, 0x1, R3, P1 ;  /* 0x000000010c0a7824 */ /* 0x000fe200008e0603 */
[----:B------:R-:W-:Y:S02]  /*5bf0*/  IADD3 R31, R31, R7, RZ ;  /* 0x000000071f1f7210 */ /* 0x000fe40007ffe0ff */
[----:B------:R-:W-:Y:S02]  /*5c00*/  LEA R30, P3, R6, UR6, 0x1 ;  /* 0x00000006061e7c11 */ /* 0x000fe4000f8608ff */
[----:B------:R-:W-:Y:S01]  /*5c10*/  LEA R38, P1, R9, UR4, 0x1 ;  /* 0x0000000409267c11 */ /* 0x000fe2000f8208ff */
[--C-:B------:R-:W-:Y:S01]  /*5c20*/  IMAD.X R7, R12, 0x1, R31.reuse, P4 ;  /* 0x000000010c077824 */ /* 0x100fe200020e061f */
[----:B------:R-:W-:Y:S01]  /*5c30*/  LEA R36, P5, R8, UR6, 0x1 ;  /* 0x0000000608247c11 */ /* 0x000fe2000f8a08ff */
[----:B------:R-:W-:Y:S01]  /*5c40*/  IMAD.X R3, R14, 0x1, R31, P2 ;  /* 0x000000010e037824 */ /* 0x000fe200010e061f */
[----:B------:R-:W-:-:S02]  /*5c50*/  LEA R42, P4, R5, UR4, 0x1 ;  /* 0x00000004052a7c11 */ /* 0x000fc4000f8808ff */
[----:B------:R-:W-:Y:S02]  /*5c60*/  LEA R40, P2, R0, UR6, 0x1 ;  /* 0x0000000600287c11 */ /* 0x000fe4000f8408ff */
[----:B------:R-:W-:Y:S02]  /*5c70*/  LEA.HI.X R39, R9, UR5, R10, 0x1, P1 ;  /* 0x0000000509277c11 */ /* 0x000fe400088f0c0a */
[----:B------:R-:W-:Y:S02]  /*5c80*/  LEA.HI.X R37, R8, UR7, R7, 0x1, P5 ;  /* 0x0000000708257c11 */ /* 0x000fe4000a8f0c07 */
[----:B------:R-:W-:Y:S02]  /*5c90*/  LEA.HI.X R31, R6, UR7, R31, 0x1, P3 ;  /* 0x00000007061f7c11 */ /* 0x000fe400098f0c1f */
[----:B------:R-:W-:Y:S02]  /*5ca0*/  LEA.HI.X R43, R5, UR5, R4, 0x1, P4 ;  /* 0x00000005052b7c11 */ /* 0x000fe4000a0f0c04 */
[----:B------:R-:W-:Y:S01]  /*5cb0*/  LEA.HI.X R41, R0, UR7, R3, 0x1, P2 ;  /* 0x0000000700297c11 */ /* 0x000fe200090f0c03 */
[----:B------:R-:W-:Y:S06]  /*5cc0*/  @!P0 BRA `(.L_x_381) ;  /* 0x0000000000408947 */ /* 0x000fec0003800000 */
        /* <DEDUP_REMOVED lines=15> */
[----:B-1----:R-:W-:Y:S05]  /*5dc0*/  CALL.ABS.NOINC R14 ;  /* 0x000000000e007343 */ /* 0x002fea0003c00000 */
.L_x_381:
[----:B------:R-:W-:Y:S05]  /*5dd0*/  BSYNC B6 ;  /* 0x0000000000067941 */ /* 0x000fea0003800000 */
.L_x_380:
[----:B------:R-:W-:Y:S01]  /*5de0*/  ULDC.U8 UR4, c[0x0][0x3f0] ;  /* 0x0000fc0000047ab9 */ /* 0x000fe20000000000 */
[----:B------:R-:W-:Y:S01]  /*5df0*/  BSSY B0, `(.L_x_382) ;  /* 0x00001f2000007945 */ /* 0x000fe20003800000 */
[----:B------:R-:W-:-:S13]  /*5e00*/  ISETP.NE.AND P0, PT, RZ, UR4, PT ;  /* 0x00000004ff007c0c */ /* 0x000fda000bf05270 */
[----:B------:R-:W-:Y:S05]  /*5e10*/  @!P0 BRA `(.L_x_383) ;  /* 0x0000001000048947 */ /* 0x000fea0003800000 */
[----:B------:R-:W2:Y:S04]  /*5e20*/  LDL R32, [R1+0x28] ;  /* 0x0000280001207983 */ /* 0x000ea80000100800 */
[----:B------:R-:W3:Y:S01]  /*5e30*/  LDL R20, [R1+0x50] ;  /* 0x0000500001147983 */ /* 0x000ee20000100800 */
[----:B------:R-:W-:-:S05]  /*5e40*/  IMAD R9, R33, -0xc0, R25 ;  /* 0xffffff4021097824 */ /* 0x000fca00078e0219 */
[----:B------:R-:W-:-:S04]  /*5e50*/  VIMNMX R9, R9, 0xc0, PT ;  /* 0x000000c009097848 */ /* 0x000fc80003fe0100 */
[----:B------:R-:W-:Y:S01]  /*5e60*/  ISETP.GE.AND P0, PT, R18, R9, PT ;  /* 0x000000091200720c */ /* 0x000fe20003f06270 */
[----:B------:R-:W-:Y:S01]  /*5e70*/  BSSY B1, `(.L_x_384) ;  /* 0x000001b000017945 */ /* 0x000fe20003800000 */
[----:B------:R-:W-:Y:S02]  /*5e80*/  CS2R R6, SRZ ;  /* 0x0000000000067805 */ /* 0x000fe4000001ff00 */
[----:B------:R-:W-:Y:S01]  /*5e90*/  CS2R R24, SRZ ;  /* 0x0000000000187805 */ /* 0x000fe2000001ff00 */
[----:B--2---:R-:W-:Y:S01]  /*5ea0*/  IMAD.SHL.U32 R3, R32, 0x40, RZ ;  /* 0x0000004020037824 */ /* 0x004fe200078e00ff */
[----:B---3--:R-:W-:-:S04]  /*5eb0*/  LEA.HI R0, R20, R20, RZ, 0x1 ;  /* 0x0000001414007211 */ /* 0x008fc800078f08ff */
[----:B------:R-:W-:Y:S02]  /*5ec0*/  LOP3.LUT R3, R3, 0x1c0, RZ, 0xc0, !PT ;  /* 0x000001c003037812 */ /* 0x000fe400078ec0ff */
[----:B------:R-:W-:Y:S02]  /*5ed0*/  LOP3.LUT R0, R0, 0xfffffffe, RZ, 0xc0, !PT ;  /* 0xfffffffe00007812 */ /* 0x000fe400078ec0ff */
[----:B------:R-:W-:Y:S02]  /*5ee0*/  LOP3.LUT R4, R3, 0x18, R16, 0xf8, !PT ;  /* 0x0000001803047812 */ /* 0x000fe400078ef810 */
[----:B------:R-:W-:Y:S01]  /*5ef0*/  SHF.R.U32.HI R3, RZ, 0x3, R3 ;  /* 0x00000003ff037819 */ /* 0x000fe20000011603 */
[----:B------:R-:W-:Y:S01]  /*5f00*/  IMAD.IADD R0, R20, 0x1, -R0 ;  /* 0x0000000114007824 */ /* 0x000fe200078e0a00 */
[----:B------:R-:W-:Y:S02]  /*5f10*/  CS2R R20, SRZ ;  /* 0x0000000000147805 */ /* 0x000fe4000001ff00 */
[----:B------:R-:W-:-:S02]  /*5f20*/  LOP3.LUT R3, R4, R3, RZ, 0x3c, !PT ;  /* 0x0000000304037212 */ /* 0x000fc400078e3cff */
[----:B------:R-:W-:Y:S02]  /*5f30*/  CS2R R4, SRZ ;  /* 0x0000000000047805 */ /* 0x000fe4000001ff00 */
[----:B------:R-:W-:Y:S01]  /*5f40*/  SHF.L.U32 R27, R0, 0x1f, RZ ;  /* 0x0000001f001b7819 */ /* 0x000fe200000006ff */
[----:B------:R-:W-:Y:S06]  /*5f50*/  @P0 BRA `(.L_x_385) ;  /* 0x0000000000300947 */ /* 0x000fec0003800000 */
[C---:B------:R-:W-:Y:S01]  /*5f60*/  VIADD R0, R26.reuse, 0x10 ;  /* 0x000000101a007836 */ /* 0x040fe20000000000 */
[----:B------:R-:W-:Y:S01]  /*5f70*/  ULDC UR4, c[0x0][0x3d4] ;  /* 0x0000f50000047ab9 */ /* 0x000fe20000000800 */
[----:B------:R-:W-:Y:S02]  /*5f80*/  CS2R R20, SRZ ;  /* 0x0000000000147805 */ /* 0x000fe4000001ff00 */
[----:B------:R-:W-:Y:S02]  /*5f90*/  ISETP.GE.AND P1, PT, R26, UR4, PT ;  /* 0x000000041a007c0c */ /* 0x000fe4000bf26270 */
[----:B------:R-:W-:Y:S02]  /*5fa0*/  CS2R R24, SRZ ;  /* 0x0000000000187805 */ /* 0x000fe4000001ff00 */
[----:B------:R-:W-:Y:S02]  /*5fb0*/  ISETP.GE.AND P2, PT, R0, UR4, PT ;  /* 0x0000000400007c0c */ /* 0x000fe4000bf46270 */
[----:B------:R-:W-:-:S02]  /*5fc0*/  CS2R R4, SRZ ;  /* 0x0000000000047805 */ /* 0x000fc4000001ff00 */
[----:B------:R-:W-:-:S05]  /*5fd0*/  CS2R R6, SRZ ;  /* 0x0000000000067805 */ /* 0x000fca000001ff00 */
[----:B------:R0:W5:Y:S04]  /*5fe0*/  @!P1 LDG.E.64 R20, desc[UR56][R38.64] ;  /* 0x0000003826149981 */ /* 0x000168000c1e1b00 */
[----:B------:R0:W5:Y:S04]  /*5ff0*/  @!P2 LDG.E.64 R24, desc[UR56][R38.64+0x20] ;  /* 0x000020382618a981 */ /* 0x000168000c1e1b00 */
[----:B------:R0:W5:Y:S04]  /*6000*/  @!P1 LDG.E.64 R4, desc[UR56][R36.64] ;  /* 0x0000003824049981 */ /* 0x000168000c1e1b00 */
[----:B------:R0:W5:Y:S02]  /*6010*/  @!P2 LDG.E.64 R6, desc[UR56][R36.64+0x20] ;  /* 0x000020382406a981 */ /* 0x000164000c1e1b00 */
.L_x_385:
[----:B------:R-:W-:Y:S05]  /*6020*/  BSYNC B1 ;  /* 0x0000000000017941 */ /* 0x000fea0003800000 */
.L_x_384:
[----:B------:R-:W-:-:S03]  /*6030*/  UMOV UR4, 0xffffffff ;  /* 0xffffffff00047882 */ /* 0x000fc60000000000 */
[----:B------:R-:W-:Y:S05]  /*6040*/  BRA.DIV UR4, `(.L_x_386) ;  /* 0x000000ee04dc7947 */ /* 0x000fea000b800000 */
.L_x_556:
[----:B------:R-:W-:-:S03]  /*6050*/  UMOV UR4, 0xffffffff ;  /* 0xffffffff00047882 */ /* 0x000fc60000000000 */
[----:B------:R-:W-:Y:S05]  /*6060*/  BRA.DIV UR4, `(.L_x_387) ;  /* 0x000000ee04fc7947 */ /* 0x000fea000b800000 */
.L_x_559:
[----:B------:R-:W-:-:S03]  /*6070*/  UMOV UR4, 0xffffffff ;  /* 0xffffffff00047882 */ /* 0x000fc60000000000 */
[----:B------:R-:W-:Y:S05]  /*6080*/  BRA.DIV UR4, `(.L_x_388) ;  /* 0x000000f2041c7947 */ /* 0x000fea000b800000 */
.L_x_562:
[----:B------:R-:W-:-:S03]  /*6090*/  UMOV UR4, 0xffffffff ;  /* 0xffffffff00047882 */ /* 0x000fc60000000000 */
[----:B------:R-:W-:Y:S05]  /*60a0*/  BRA.DIV UR4, `(.L_x_389) ;  /* 0x000000f2043c7947 */ /* 0x000fea000b800000 */
.L_x_565:
[----:B------:R-:W1:Y:S01]  /*60b0*/  S2R R0, SR_TID.X ;  /* 0x0000000000007919 */ /* 0x000e620000002100 */
[----:B------:R-:W2:Y:S01]  /*60c0*/  SYNCS.PHASECHK.TRANS64.TRYWAIT P1, [R2+URZ+0x30800], R27 ;  /* 0x0308001b020075a7 */ /* 0x000ea2000802017f */
[----:B------:R-:W-:Y:S01]  /*60d0*/  LOP3.LUT P2, RZ, R32, 0x4, RZ, 0xc0, !PT ;  /* 0x0000000420ff7812 */ /* 0x000fe2000784c0ff */
[--C-:B-----5:R-:W-:Y:S01]  /*60e0*/  IMAD.MOV.U32 R8, RZ, RZ, R21.reuse ;  /* 0x000000ffff087224 */ /* 0x120fe200078e0015 */
[--C-:B0-----:R-:W-:Y:S01]  /*60f0*/  SHF.R.U64 R36, R20, 0x10, R21.reuse ;  /* 0x0000001014247819 */ /* 0x101fe20000001215 */
[----:B------:R-:W-:Y:S01]  /*6100*/  IMAD.MOV.U32 R11, RZ, RZ, R24 ;  /* 0x000000ffff0b7224 */ /* 0x000fe200078e0018 */
[----:B------:R-:W-:Y:S01]  /*6110*/  SHF.R.U32.HI R14, RZ, 0x10, R21 ;  /* 0x00000010ff0e7819 */ /* 0x000fe20000011615 */
[----:B------:R-:W-:Y:S01]  /*6120*/  IMAD.MOV.U32 R12, RZ, RZ, R6 ;  /* 0x000000ffff0c7224 */ /* 0x000fe200078e0006 */
[----:B------:R-:W-:Y:S01]  /*6130*/  MOV R33, R4 ;  /* 0x0000000400217202 */ /* 0x000fe20000000f00 */
[----:B------:R-:W-:Y:S01]  /*6140*/  IMAD.MOV.U32 R13, RZ, RZ, R25 ;  /* 0x000000ffff0d7224 */ /* 0x000fe200078e0019 */
[--C-:B------:R-:W-:Y:S01]  /*6150*/  SHF.R.U64 R37, R4, 0x10, R5.reuse ;  /* 0x0000001004257819 */ /* 0x100fe20000001205 */
[----:B------:R-:W-:Y:S01]  /*6160*/  BSSY B1, `(.L_x_390) ;  /* 0x000001b000017945 */ /* 0x000fe20003800000 */
[----:B------:R-:W-:-:S02]  /*6170*/  SHF.R.U32.HI R21, RZ, 0x10, R5 ;  /* 0x00000010ff157819 */ /* 0x000fc40000011605 */
[----:B------:R-:W-:Y:S02]  /*6180*/  MOV R34, R20 ;  /* 0x0000001400227202 */ /* 0x000fe40000000f00 */
[--C-:B------:R-:W-:Y:S02]  /*6190*/  SHF.R.U64 R15, R24, 0x10, R25.reuse ;  /* 0x00000010180f7819 */ /* 0x100fe40000001219 */
[----:B------:R-:W-:Y:S02]  /*61a0*/  SHF.R.U32.HI R20, RZ, 0x10, R25 ;  /* 0x00000010ff147819 */ /* 0x000fe40000011619 */
[----:B------:R-:W-:Y:S02]  /*61b0*/  SHF.R.U64 R6, R6, 0x10, R7 ;  /* 0x0000001006067819 */ /* 0x000fe40000001207 */
[----:B------:R-:W-:Y:S02]  /*61c0*/  PRMT R34, R34, 0x5410, R8 ;  /* 0x0000541022227816 */ /* 0x000fe40000000008 */
[----:B------:R-:W-:-:S02]  /*61d0*/  PRMT R12, R12, 0x5410, R11 ;  /* 0x000054100c0c7816 */ /* 0x000fc4000000000b */
[----:B------:R-:W-:Y:S02]  /*61e0*/  PRMT R36, R36, 0x5410, R14 ;  /* 0x0000541024247816 */ /* 0x000fe4000000000e */
[----:B------:R-:W-:Y:S02]  /*61f0*/  PRMT R8, R13, 0x5410, R20 ;  /* 0x000054100d087816 */ /* 0x000fe40000000014 */
[----:B------:R-:W-:Y:S01]  /*6200*/  PRMT R11, R15, 0x7610, R11 ;  /* 0x000076100f0b7816 */ /* 0x000fe2000000000b */
[----:B-1----:R-:W-:Y:S01]  /*6210*/  VIADD R10, R0, 0xffffff80 ;  /* 0xffffff80000a7836 */ /* 0x002fe20000000000 */
[----:B------:R-:W-:-:S04]  /*6220*/  PRMT R37, R37, 0x5410, R21 ;  /* 0x0000541025257816 */ /* 0x000fc80000000015 */
[----:B------:R-:W-:-:S04]  /*6230*/  SHF.R.S32.HI R0, RZ, 0x1f, R10 ;  /* 0x0000001fff007819 */ /* 0x000fc8000001140a */
[----:B------:R-:W-:Y:S01]  /*6240*/  LEA.HI R0, R0, R10, RZ, 0x5 ;  /* 0x0000000a00007211 */ /* 0x000fe200078f28ff */
[----:B------:R-:W-:Y:S02]  /*6250*/  IMAD.MOV.U32 R10, RZ, RZ, R5 ;  /* 0x000000ffff0a7224 */ /* 0x000fe400078e0005 */
[--C-:B------:R-:W-:Y:S01]  /*6260*/  IMAD.MOV.U32 R5, RZ, RZ, R7.reuse ;  /* 0x000000ffff057224 */ /* 0x100fe200078e0007 */
[----:B------:R-:W-:Y:S02]  /*6270*/  SHF.R.S32.HI R0, RZ, 0x5, R0 ;  /* 0x00000005ff007819 */ /* 0x000fe40000011400 */
[--C-:B------:R-:W-:Y:S02]  /*6280*/  PRMT R33, R33, 0x5410, R10.reuse ;  /* 0x0000541021217816 */ /* 0x100fe4000000000a */
[----:B------:R-:W-:Y:S01]  /*6290*/  SHF.R.U32.HI R7, RZ, 0x10, R7 ;  /* 0x00000010ff077819 */ /* 0x000fe20000011607 */
[----:B------:R-:W-:Y:S01]  /*62a0*/  IMAD R3, R0, 0x200, R3 ;  /* 0x0000020000037824 */ /* 0x000fe200078e0203 */
[----:B------:R-:W-:-:S03]  /*62b0*/  PRMT R10, R5, 0x7610, R10 ;  /* 0x00007610050a7816 */ /* 0x000fc6000000000a */
[----:B------:R-:W-:-:S04]  /*62c0*/  IMAD R3, R3, 0x2, R2 ;  /* 0x0000000203037824 */ /* 0x000fc800078e0202 */
[C---:B------:R-:W-:Y:S02]  /*62d0*/  VIADD R4, R3.reuse, 0xc400 ;  /* 0x0000c40003047836 */ /* 0x040fe40000000000 */
[----:B------:R-:W-:-:S03]  /*62e0*/  VIADD R0, R3, 0xc440 ;  /* 0x0000c44003007836 */ /* 0x000fc60000000000 */
[----:B------:R-:W-:Y:S01]  /*62f0*/  @P2 IADD3 R0, R4, -0x40, RZ ;  /* 0xffffffc004002810 */ /* 0x000fe20007ffe0ff */
[----:B--2---:R-:W-:Y:S06]  /*6300*/  @!P1 BRA `(.L_x_391) ;  /* 0x000000ec00cc9947 */ /* 0x004fec0003800000 */
.L_x_566:
[----:B------:R-:W-:Y:S05]  /*6310*/  BSYNC B1 ;  /* 0x0000000000017941 */ /* 0x000fea0003800000 */
.L_x_390:
[----:B------:R-:W-:Y:S01]  /*6320*/  BSSY B1, `(.L_x_392) ;  /* 0x0000058000017945 */ /* 0x000fe20003800000 */
[----:B------:R-:W-:Y:S02]  /*6330*/  PRMT R11, R11, 0x5410, R6 ;  /* 0x000054100b0b7816 */ /* 0x000fe40000000006 */
[----:B------:R-:W-:Y:S01]  /*6340*/  PRMT R10, R10, 0x5410, R7 ;  /* 0x000054100a0a7816 */ /* 0x000fe20000000007 */
[----:B------:R-:W-:Y:S06]  /*6350*/  @P0 BRA `(.L_x_393) ;  /* 0x0000000400500947 */ /* 0x000fec0003800000 */
[----:B------:R-:W1:Y:S01]  /*6360*/  LDC R5, c[0x0][0x3d4] ;  /* 0x0000f500ff057b82 */ /* 0x000e620000000800 */
[C---:B------:R-:W-:Y:S01]  /*6370*/  VIADD R4, R26.reuse, 0x10 ;  /* 0x000000101a047836 */ /* 0x040fe20000000000 */
[----:B------:R-:W-:Y:S01]  /*6380*/  BSSY B2, `(.L_x_394) ;  /* 0x000002a000027945 */ /* 0x000fe20003800000 */
[----:B-1----:R-:W-:-:S03]  /*6390*/  ISETP.GE.AND P0, PT, R26, R5, PT ;  /* 0x000000051a00720c */ /* 0x002fc60003f06270 */
[----:B------:R-:W-:-:S10]  /*63a0*/  ISETP.GE.AND P1, PT, R4, R5, PT ;  /* 0x000000050400720c */ /* 0x000fd40003f26270 */
[----:B------:R-:W-:Y:S05]  /*63b0*/  @P0 BRA `(.L_x_395) ;  /* 0x0000000000980947 */ /* 0x000fea0003800000 */
[----:B------:R-:W1:Y:S01]  /*63c0*/  LDS.128 R4, [R3+0xc400] ;  /* 0x00c4000003047984 */ /* 0x000e620000000c00 */
[----:B------:R-:W-:Y:S02]  /*63d0*/  HADD2.F32 R25, -RZ, R33.H0_H0 ;  /* 0x20000021ff197230 */ /* 0x000fe40000004100 */
[----:B------:R-:W-:Y:S02]  /*63e0*/  HADD2.F32 R21, -RZ, R34.H0_H0 ;  /* 0x20000022ff157230 */ /* 0x000fe40000004100 */
[----:B------:R-:W-:Y:S02]  /*63f0*/  HADD2.F32 R24, -RZ, R36.H0_H0 ;  /* 0x20000024ff187230 */ /* 0x000fe40000004100 */
[----:B0-----:R-:W-:Y:S02]  /*6400*/  HADD2.F32 R27, -RZ, R37.H0_H0 ;  /* 0x20000025ff1b7230 */ /* 0x001fe40000004100 */
[--C-:B-1----:R-:W-:Y:S02]  /*6410*/  HADD2.F32 R13, -RZ, R4.reuse.H0_H0 ;  /* 0x20000004ff0d7230 */ /* 0x102fe40000004100 */
[----:B------:R-:W-:-:S02]  /*6420*/  HADD2.F32 R4, -RZ, R4.H1_H1 ;  /* 0x30000004ff047230 */ /* 0x000fc40000004100 */
[--C-:B------:R-:W-:Y:S02]  /*6430*/  HADD2.F32 R14, -RZ, R5.reuse.H0_H0 ;  /* 0x20000005ff0e7230 */ /* 0x100fe40000004100 */
[----:B------:R-:W-:Y:S02]  /*6440*/  HADD2.F32 R5, -RZ, R5.H1_H1 ;  /* 0x30000005ff057230 */ /* 0x000fe40000004100 */
[C---:B------:R-:W-:Y:S01]  /*6450*/  FMUL.FTZ R28, R4.reuse, R25 ;  /* 0x00000019041c7220 */ /* 0x040fe20000410000 */
[----:B------:R-:W-:Y:S01]  /*6460*/  FMUL.FTZ R4, R4, R21 ;  /* 0x0000001504047220 */ /* 0x000fe20000410000 */
[--C-:B------:R-:W-:Y:S02]  /*6470*/  HADD2.F32 R15, -RZ, R6.reuse.H0_H0 ;  /* 0x20000006ff0f7230 */ /* 0x100fe40000004100 */
[----:B------:R-:W-:Y:S02]  /*6480*/  HADD2.F32 R20, -RZ, R7.H0_H0 ;  /* 0x20000007ff147230 */ /* 0x000fe40000004100 */
[----:B------:R-:W-:Y:S01]  /*6490*/  FMUL.FTZ R29, R5, R27 ;  /* 0x0000001b051d7220 */ /* 0x000fe20000410000 */
[C---:B------:R-:W-:Y:S01]  /*64a0*/  FFMA.FTZ R28, R13.reuse, R21, -R28 ;  /* 0x000000150d1c7223 */ /* 0x040fe2000001081c */
[----:B------:R-:W-:Y:S01]  /*64b0*/  FFMA.FTZ R25, R13, R25, R4 ;  /* 0x000000190d197223 */ /* 0x000fe20000010004 */
[----:B------:R-:W-:Y:S01]  /*64c0*/  FMUL.FTZ R31, R5, R24 ;  /* 0x00000018051f7220 */ /* 0x000fe20000410000 */
[----:B------:R-:W-:-:S02]  /*64d0*/  HADD2.F32 R6, -RZ, R6.H1_H1 ;  /* 0x30000006ff067230 */ /* 0x000fc40000004100 */
[C---:B------:R-:W-:Y:S01]  /*64e0*/  FFMA.FTZ R29, R14.reuse, R24, -R29 ;  /* 0x000000180e1d7223 */ /* 0x040fe2000001081d */
[----:B------:R-:W-:Y:S02]  /*64f0*/  HADD2.F32 R7, -RZ, R7.H1_H1 ;  /* 0x30000007ff077230 */ /* 0x000fe40000004100 */
[----:B------:R-:W-:Y:S01]  /*6500*/  FFMA.FTZ R14, R14, R27, R31 ;  /* 0x0000001b0e0e7223 */ /* 0x000fe2000001001f */
[----:B------:R-:W-:Y:S02]  /*6510*/  HADD2.F32 R13, -RZ, R33.H1_H1 ;  /* 0x30000021ff0d7230 */ /* 0x000fe40000004100 */
[----:B------:R-:W-:Y:S02]  /*6520*/  HADD2.F32 R4, -RZ, R34.H1_H1 ;  /* 0x30000022ff047230 */ /* 0x000fe40000004100 */
[----:B------:R-:W-:Y:S02]  /*6530*/  HADD2.F32 R21, -RZ, R37.H1_H1 ;  /* 0x30000025ff157230 */ /* 0x000fe40000004100 */
[----:B------:R-:W-:Y:S01]  /*6540*/  FMUL.FTZ R24, R6, R13 ;  /* 0x0000000d06187220 */ /* 0x000fe20000410000 */
[----:B------:R-:W-:-:S02]  /*6550*/  HADD2.F32 R5, -RZ, R36.H1_H1 ;  /* 0x30000024ff057230 */ /* 0x000fc40000004100 */
[-C--:B------:R-:W-:Y:S01]  /*6560*/  FMUL.FTZ R30, R6, R4.reuse ;  /* 0x00000004061e7220 */ /* 0x080fe20000410000 */
[----:B------:R-:W-:Y:S01]  /*6570*/  FMUL.FTZ R27, R7, R21 ;  /* 0x00000015071b7220 */ /* 0x000fe20000410000 */
[----:B------:R-:W-:Y:S01]  /*6580*/  FFMA.FTZ R6, R15, R4, -R24 ;  /* 0x000000040f067223 */ /* 0x000fe20000010818 */
[----:B------:R-:W-:Y:S01]  /*6590*/  FMUL.FTZ R32, R7, R5 ;  /* 0x0000000507207220 */ /* 0x000fe20000410000 */
[----:B------:R-:W-:Y:S01]  /*65a0*/  FFMA.FTZ R13, R15, R13, R30 ;  /* 0x0000000d0f0d7223 */ /* 0x000fe2000001001e */
[C---:B------:R-:W-:Y:S01]  /*65b0*/  FFMA.FTZ R7, R20.reuse, R5, -R27 ;  /* 0x0000000514077223 */ /* 0x040fe2000001081b */
[----:B------:R-:W-:Y:S01]  /*65c0*/  F2FP.F16.F32.PACK_AB R4, R25, R28 ;  /* 0x0000001c1904723e */ /* 0x000fe200000000ff */
[----:B------:R-:W-:Y:S01]  /*65d0*/  FFMA.FTZ R32, R20, R21, R32 ;  /* 0x0000001514207223 */ /* 0x000fe20000010020 */
[----:B------:R-:W-:Y:S02]  /*65e0*/  F2FP.F16.F32.PACK_AB R5, R14, R29 ;  /* 0x0000001d0e05723e */ /* 0x000fe400000000ff */
[----:B------:R-:W-:-:S02]  /*65f0*/  F2FP.F16.F32.PACK_AB R6, R13, R6 ;  /* 0x000000060d06723e */ /* 0x000fc400000000ff */
[----:B------:R-:W-:-:S05]  /*6600*/  F2FP.F16.F32.PACK_AB R7, R32, R7 ;  /* 0x000000072007723e */ /* 0x000fca00000000ff */
[----:B------:R1:W-:Y:S02]  /*6610*/  STS.128 [R3+0xc400], R4 ;  /* 0x00c4000403007388 */ /* 0x0003e40000000c00 */
.L_x_395:
[----:B------:R-:W-:Y:S05]  /*6620*/  BSYNC B2 ;  /* 0x0000000000027941 */ /* 0x000fea0003800000 */
.L_x_394:
[----:B------:R-:W-:Y:S05]  /*6630*/  @P1 BRA `(.L_x_393) ;  /* 0x0000000000981947 */ /* 0x000fea0003800000 */
[----:B-1----:R-:W1:Y:S01]  /*6640*/  LDS.128 R4, [R0] ;  /* 0x0000000000047984 */ /* 0x002e620000000c00 */
[--C-:B------:R-:W-:Y:S02]  /*6650*/  HADD2.F32 R25, -RZ, R12.reuse.H0_H0 ;  /* 0x2000000cff197230 */ /* 0x100fe40000004100 */
[----:B------:R-:W-:Y:S02]  /*6660*/  HADD2.F32 R21, -RZ, R12.H1_H1 ;  /* 0x3000000cff157230 */ /* 0x000fe40000004100 */
[--C-:B------:R-:W-:Y:S02]  /*6670*/  HADD2.F32 R24, -RZ, R11.reuse.H0_H0 ;  /* 0x2000000bff187230 */ /* 0x100fe40000004100 */
[----:B0-----:R-:W-:Y:S02]  /*6680*/  HADD2.F32 R27, -RZ, R11.H1_H1 ;  /* 0x3000000bff1b7230 */ /* 0x001fe40000004100 */
        /* <DEDUP_REMOVED lines=16> */
[----:B------:R-:W-:Y:S02]  /*6790*/  HADD2.F32 R13, -RZ, R10.H0_H0 ;  /* 0x2000000aff0d7230 */ /* 0x000fe40000004100 */
[----:B------:R-:W-:Y:S02]  /*67a0*/  HADD2.F32 R4, -RZ, R8.H0_H0 ;  /* 0x20000008ff047230 */ /* 0x000fe40000004100 */
        /* <DEDUP_REMOVED lines=14> */
[----:B------:R2:W-:Y:S02]  /*6890*/  STS.128 [R0], R4 ;  /* 0x0000000400007388 */ /* 0x0005e40000000c00 */
.L_x_393:
[----:B------:R-:W-:Y:S05]  /*68a0*/  BSYNC B1 ;  /* 0x0000000000017941 */ /* 0x000fea0003800000 */
.L_x_392:
[----:B-12---:R-:W-:-:S05]  /*68b0*/  VIADD R4, R18, 0x60 ;  /* 0x0000006012047836 */ /* 0x006fca0000000000 */
[----:B------:R-:W-:-:S13]  /*68c0*/  ISETP.GE.AND P0, PT, R4, R9, PT ;  /* 0x000000090400720c */ /* 0x000fda0003f06270 */
[----:B------:R-:W-:Y:S05]  /*68d0*/  @P0 BRA `(.L_x_396) ;  /* 0x00000014000c0947 */ /* 0x000fea0003800000 */
[----:B------:R-:W1:Y:S01]  /*68e0*/  LDC R5, c[0x0][0x3d4] ;  /* 0x0000f500ff057b82 */ /* 0x000e620000000800 */
[C---:B------:R-:W-:Y:S01]  /*68f0*/  VIADD R4, R26.reuse, 0x10 ;  /* 0x000000101a047836 */ /* 0x040fe20000000000 */
[----:B------:R-:W-:Y:S01]  /*6900*/  BSSY B1, `(.L_x_397) ;  /* 0x000002a000017945 */ /* 0x000fe20003800000 */
[----:B-1----:R-:W-:-:S03]  /*6910*/  ISETP.GE.AND P0, PT, R26, R5, PT ;  /* 0x000000051a00720c */ /* 0x002fc60003f06270 */
[----:B------:R-:W-:-:S10]  /*6920*/  ISETP.GE.AND P1, PT, R4, R5, PT ;  /* 0x000000050400720c */ /* 0x000fd40003f26270 */
[----:B------:R-:W-:Y:S05]  /*6930*/  @P0 BRA `(.L_x_398) ;  /* 0x0000000000980947 */ /* 0x000fea0003800000 */
[----:B------:R-:W1:Y:S01]  /*6940*/  LDS.128 R4, [R3+0xf400] ;  /* 0x00f4000003047984 */ /* 0x000e620000000c00 */
[----:B0-----:R-:W-:Y:S02]  /*6950*/  HADD2.F32 R27, -RZ, R33.H0_H0 ;  /* 0x20000021ff1b7230 */ /* 0x001fe40000004100 */
[----:B------:R-:W-:Y:S02]  /*6960*/  HADD2.F32 R21, -RZ, R34.H0_H0 ;  /* 0x20000022ff157230 */ /* 0x000fe40000004100 */
[----:B------:R-:W-:Y:S02]  /*6970*/  HADD2.F32 R29, -RZ, R37.H0_H0 ;  /* 0x20000025ff1d7230 */ /* 0x000fe40000004100 */
[----:B------:R-:W-:Y:S02]  /*6980*/  HADD2.F32 R25, -RZ, R36.H0_H0 ;  /* 0x20000024ff197230 */ /* 0x000fe40000004100 */
[----:B------:R-:W-:Y:S02]  /*6990*/  HADD2.F32 R30, -RZ, R33.H1_H1 ;  /* 0x30000021ff1e7230 */ /* 0x000fe40000004100 */
[----:B------:R-:W-:-:S02]  /*69a0*/  HADD2.F32 R28, -RZ, R34.H1_H1 ;  /* 0x30000022ff1c7230 */ /* 0x000fc40000004100 */
[--C-:B-1----:R-:W-:Y:S02]  /*69b0*/  HADD2.F32 R9, -RZ, R4.reuse.H0_H0 ;  /* 0x20000004ff097230 */ /* 0x102fe40000004100 */
[----:B------:R-:W-:Y:S02]  /*69c0*/  HADD2.F32 R4, -RZ, R4.H1_H1 ;  /* 0x30000004ff047230 */ /* 0x000fe40000004100 */
[--C-:B------:R-:W-:Y:S02]  /*69d0*/  HADD2.F32 R13, -RZ, R5.reuse.H0_H0 ;  /* 0x20000005ff0d7230 */ /* 0x100fe40000004100 */
[----:B------:R-:W-:Y:S02]  /*69e0*/  HADD2.F32 R5, -RZ, R5.H1_H1 ;  /* 0x30000005ff057230 */ /* 0x000fe40000004100 */
[-C--:B------:R-:W-:Y:S01]  /*69f0*/  FMUL.FTZ R20, R27, R4.reuse ;  /* 0x000000041b147220 */ /* 0x080fe20000410000 */
[----:B------:R-:W-:Y:S01]  /*6a00*/  FMUL.FTZ R24, R21, R4 ;  /* 0x0000000415187220 */ /* 0x000fe20000410000 */
[----:B------:R-:W-:-:S02]  /*6a10*/  HADD2.F32 R14, -RZ, R6.H0_H0 ;  /* 0x20000006ff0e7230 */ /* 0x000fc40000004100 */
[----:B------:R-:W-:Y:S01]  /*6a20*/  FMUL.FTZ R26, R29, R5 ;  /* 0x000000051d1a7220 */ /* 0x000fe20000410000 */
[----:B------:R-:W-:Y:S01]  /*6a30*/  FFMA.FTZ R4, R21, R9, -R20 ;  /* 0x0000000915047223 */ /* 0x000fe20000010814 */
[----:B------:R-:W-:Y:S01]  /*6a40*/  FMUL.FTZ R20, R25, R5 ;  /* 0x0000000519147220 */ /* 0x000fe20000410000 */
[--C-:B------:R-:W-:Y:S02]  /*6a50*/  HADD2.F32 R15, -RZ, R7.reuse.H0_H0 ;  /* 0x20000007ff0f7230 */ /* 0x100fe40000004100 */
[----:B------:R-:W-:Y:S01]  /*6a60*/  FFMA.FTZ R9, R27, R9, R24 ;  /* 0x000000091b097223 */ /* 0x000fe20000010018 */
[-C--:B------:R-:W-:Y:S01]  /*6a70*/  FFMA.FTZ R5, R25, R13.reuse, -R26 ;  /* 0x0000000d19057223 */ /* 0x080fe2000001081a */
[----:B------:R-:W-:Y:S02]  /*6a80*/  HADD2.F32 R6, -RZ, R6.H1_H1 ;  /* 0x30000006ff067230 */ /* 0x000fe40000004100 */
[----:B------:R-:W-:Y:S01]  /*6a90*/  FFMA.FTZ R20, R29, R13, R20 ;  /* 0x0000000d1d147223 */ /* 0x000fe20000010014 */
[----:B------:R-:W-:Y:S01]  /*6aa0*/  HADD2.F32 R7, -RZ, R7.H1_H1 ;  /* 0x30000007ff077230 */ /* 0x000fe20000004100 */
[----:B------:R-:W-:Y:S01]  /*6ab0*/  F2FP.F16.F32.PACK_AB R4, R9, R4 ;  /* 0x000000040904723e */ /* 0x000fe200000000ff */
[----:B------:R-:W-:-:S02]  /*6ac0*/  HADD2.F32 R27, -RZ, R37.H1_H1 ;  /* 0x30000025ff1b7230 */ /* 0x000fc40000004100 */
[-C--:B------:R-:W-:Y:S01]  /*6ad0*/  FMUL.FTZ R13, R30, R6.reuse ;  /* 0x000000061e0d7220 */ /* 0x080fe20000410000 */
[----:B------:R-:W-:Y:S02]  /*6ae0*/  HADD2.F32 R25, -RZ, R36.H1_H1 ;  /* 0x30000024ff197230 */ /* 0x000fe40000004100 */
[----:B------:R-:W-:Y:S01]  /*6af0*/  FMUL.FTZ R21, R28, R6 ;  /* 0x000000061c157220 */ /* 0x000fe20000410000 */
[----:B------:R-:W-:Y:S01]  /*6b00*/  F2FP.F16.F32.PACK_AB R5, R20, R5 ;  /* 0x000000051405723e */ /* 0x000fe200000000ff */
[-C--:B------:R-:W-:Y:S01]  /*6b10*/  FMUL.FTZ R24, R27, R7.reuse ;  /* 0x000000071b187220 */ /* 0x080fe20000410000 */
[-C--:B------:R-:W-:Y:S01]  /*6b20*/  FFMA.FTZ R6, R28, R14.reuse, -R13 ;  /* 0x0000000e1c067223 */ /* 0x080fe2000001080d */
[C---:B------:R-:W-:Y:S01]  /*6b30*/  FMUL.FTZ R26, R25.reuse, R7 ;  /* 0x00000007191a7220 */ /* 0x040fe20000410000 */
[----:B------:R-:W-:Y:S01]  /*6b40*/  FFMA.FTZ R21, R30, R14, R21 ;  /* 0x0000000e1e157223 */ /* 0x000fe20000010015 */
[-C--:B------:R-:W-:Y:S02]  /*6b50*/  FFMA.FTZ R7, R25, R15.reuse, -R24 ;  /* 0x0000000f19077223 */ /* 0x080fe40000010818 */
[----:B------:R-:W-:-:S02]  /*6b60*/  FFMA.FTZ R26, R27, R15, R26 ;  /* 0x0000000f1b1a7223 */ /* 0x000fc4000001001a */
[----:B------:R-:W-:-:S03]  /*6b70*/  F2FP.F16.F32.PACK_AB R6, R21, R6 ;  /* 0x000000061506723e */ /* 0x000fc600000000ff */
[----:B------:R-:W-:-:S05]  /*6b80*/  F2FP.F16.F32.PACK_AB R7, R26, R7 ;  /* 0x000000071a07723e */ /* 0x000fca00000000ff */
[----:B------:R1:W-:Y:S02]  /*6b90*/  STS.128 [R3+0xf400], R4 ;  /* 0x00f4000403007388 */ /* 0x0003e40000000c00 */
.L_x_398:
[----:B------:R-:W-:Y:S05]  /*6ba0*/  BSYNC B1 ;  /* 0x0000000000017941 */ /* 0x000fea0003800000 */
.L_x_397:
[----:B------:R-:W-:Y:S05]  /*6bb0*/  @P1 BRA `(.L_x_396) ;  /* 0x0000001000541947 */ /* 0x000fea0003800000 */
[----:B-1----:R-:W1:Y:S01]  /*6bc0*/  LDS.128 R4, [R0+0x3000] ;  /* 0x0030000000047984 */ /* 0x002e620000000c00 */
[--C-:B------:R-:W-:Y:S02]  /*6bd0*/  HADD2.F32 R21, -RZ, R12.reuse.H0_H0 ;  /* 0x2000000cff157230 */ /* 0x100fe40000004100 */
[----:B------:R-:W-:Y:S02]  /*6be0*/  HADD2.F32 R13, -RZ, R12.H1_H1 ;  /* 0x3000000cff0d7230 */ /* 0x000fe40000004100 */
[--C-:B------:R-:W-:Y:S02]  /*6bf0*/  HADD2.F32 R25, -RZ, R11.reuse.H1_H1 ;  /* 0x3000000bff197230 */ /* 0x100fe40000004100 */
[----:B------:R-:W-:Y:S02]  /*6c00*/  HADD2.F32 R15, -RZ, R11.H0_H0 ;  /* 0x2000000bff0f7230 */ /* 0x000fe40000004100 */
[--C-:B-1----:R-:W-:Y:S02]  /*6c10*/  HADD2.F32 R3, -RZ, R4.reuse.H0_H0 ;  /* 0x20000004ff037230 */ /* 0x102fe40000004100 */
[----:B------:R-:W-:-:S02]  /*6c20*/  HADD2.F32 R4, -RZ, R4.H1_H1 ;  /* 0x30000004ff047230 */ /* 0x000fc40000004100 */
[--C-:B------:R-:W-:Y:S02]  /*6c30*/  HADD2.F32 R9, -RZ, R5.reuse.H0_H0 ;  /* 0x20000005ff097230 */ /* 0x100fe40000004100 */
[----:B------:R-:W-:Y:S02]  /*6c40*/  HADD2.F32 R5, -RZ, R5.H1_H1 ;  /* 0x30000005ff057230 */ /* 0x000fe40000004100 */
[-C--:B------:R-:W-:Y:S01]  /*6c50*/  FMUL.FTZ R14, R21, R4.reuse ;  /* 0x00000004150e7220 */ /* 0x080fe20000410000 */
[----:B------:R-:W-:Y:S01]  /*6c60*/  FMUL.FTZ R20, R13, R4 ;  /* 0x000000040d147220 */ /* 0x000fe20000410000 */
[----:B------:R-:W-:Y:S02]  /*6c70*/  HADD2.F32 R11, -RZ, R6.H0_H0 ;  /* 0x20000006ff0b7230 */ /* 0x000fe40000004100 */
[----:B------:R-:W-:Y:S01]  /*6c80*/  FMUL.FTZ R24, R25, R5 ;  /* 0x0000000519187220 */ /* 0x000fe20000410000 */
[----:B------:R-:W-:Y:S01]  /*6c90*/  FFMA.FTZ R4, R13, R3, -R14 ;  /* 0x000000030d047223 */ /* 0x000fe2000001080e */
[----:B------:R-:W-:Y:S01]  /*6ca0*/  FMUL.FTZ R14, R15, R5 ;  /* 0x000000050f0e7220 */ /* 0x000fe20000410000 */
[----:B------:R-:W-:-:S02]  /*6cb0*/  HADD2.F32 R12, -RZ, R7.H0_H0 ;  /* 0x20000007ff0c7230 */ /* 0x000fc40000004100 */
[----:B------:R-:W-:Y:S01]  /*6cc0*/  FFMA.FTZ R3, R21, R3, R20 ;  /* 0x0000000315037223 */ /* 0x000fe20000010014 */
[-C--:B------:R-:W-:Y:S01]  /*6cd0*/  FFMA.FTZ R5, R15, R9.reuse, -R24 ;  /* 0x000000090f057223 */ /* 0x080fe20000010818 */
[----:B------:R-:W-:Y:S02]  /*6ce0*/  HADD2.F32 R6, -RZ, R6.H1_H1 ;  /* 0x30000006ff067230 */ /* 0x000fe40000004100 */
[----:B------:R-:W-:Y:S01]  /*6cf0*/  FFMA.FTZ R14, R25, R9, R14 ;  /* 0x00000009190e7223 */ /* 0x000fe2000001000e */
[----:B------:R-:W-:Y:S01]  /*6d00*/  HADD2.F32 R7, -RZ, R7.H1_H1 ;  /* 0x30000007ff077230 */ /* 0x000fe20000004100 */
[----:B------:R-:W-:Y:S01]  /*6d10*/  F2FP.F16.F32.PACK_AB R4, R3, R4 ;  /* 0x000000040304723e */ /* 0x000fe200000000ff */
[--C-:B------:R-:W-:Y:S02]  /*6d20*/  HADD2.F32 R21, -RZ, R10.reuse.H0_H0 ;  /* 0x2000000aff157230 */ /* 0x100fe40000004100 */
[----:B------:R-:W-:Y:S01]  /*6d30*/  HADD2.F32 R24, -RZ, R10.H1_H1 ;  /* 0x3000000aff187230 */ /* 0x000fe20000004100 */
[----:B------:R-:W-:Y:S01]  /*6d40*/  F2FP.F16.F32.PACK_AB R5, R14, R5 ;  /* 0x000000050e05723e */ /* 0x000fe200000000ff */
[----:B------:R-:W-:-:S02]  /*6d50*/  HADD2.F32 R15, -RZ, R8.H0_H0 ;  /* 0x20000008ff0f7230 */ /* 0x000fc40000004100 */
[----:B------:R-:W-:Y:S02]  /*6d60*/  HADD2.F32 R20, -RZ, R8.H1_H1 ;  /* 0x30000008ff147230 */ /* 0x000fe40000004100 */
[-C--:B------:R-:W-:Y:S01]  /*6d70*/  FMUL.FTZ R8, R21, R6.reuse ;  /* 0x0000000615087220 */ /* 0x080fe20000410000 */
[-C--:B------:R-:W-:Y:S01]  /*6d80*/  FMUL.FTZ R9, R24, R7.reuse ;  /* 0x0000000718097220 */ /* 0x080fe20000410000 */
[C---:B------:R-:W-:Y:S01]  /*6d90*/  FMUL.FTZ R10, R15.reuse, R6 ;  /* 0x000000060f0a7220 */ /* 0x040fe20000410000 */
[C---:B------:R-:W-:Y:S01]  /*6da0*/  FMUL.FTZ R13, R20.reuse, R7 ;  /* 0x00000007140d7220 */ /* 0x040fe20000410000 */
[-C--:B------:R-:W-:Y:S01]  /*6db0*/  FFMA.FTZ R6, R15, R11.reuse, -R8 ;  /* 0x0000000b0f067223 */ /* 0x080fe20000010808 */
[-C--:B------:R-:W-:Y:S01]  /*6dc0*/  FFMA.FTZ R7, R20, R12.reuse, -R9 ;  /* 0x0000000c14077223 */ /* 0x080fe20000010809 */
[----:B------:R-:W-:Y:S01]  /*6dd0*/  FFMA.FTZ R11, R21, R11, R10 ;  /* 0x0000000b150b7223 */ /* 0x000fe2000001000a */
[----:B------:R-:W-:-:S04]  /*6de0*/  FFMA.FTZ R12, R24, R12, R13 ;  /* 0x0000000c180c7223 */ /* 0x000fc8000001000d */
[----:B------:R-:W-:Y:S02]  /*6df0*/  F2FP.F16.F32.PACK_AB R6, R11, R6 ;  /* 0x000000060b06723e */ /* 0x000fe400000000ff */
[----:B------:R-:W-:-:S05]  /*6e00*/  F2FP.F16.F32.PACK_AB R7, R12, R7 ;  /* 0x000000070c07723e */ /* 0x000fca00000000ff */
[----:B------:R2:W-:Y:S01]  /*6e10*/  STS.128 [R0+0x3000], R4 ;  /* 0x0030000400007388 */ /* 0x0005e20000000c00 */
[----:B------:R-:W-:Y:S05]  /*6e20*/  BRA `(.L_x_396) ;  /* 0x0000000c00b87947 */ /* 0x000fea0003800000 */
.L_x_383:
[----:B------:R-:W0:Y:S01]  /*6e30*/  LDC R21, c[0x0][0x3d4] ;  /* 0x0000f500ff157b82 */ /* 0x000e220000000800 */
[----:B------:R-:W-:Y:S01]  /*6e40*/  IMAD R25, R33, -0xc0, R25 ;  /* 0xffffff4021197824 */ /* 0x000fe200078e0219 */
[----:B------:R-:W2:Y:S01]  /*6e50*/  LDL R8, [R1+0x50] ;  /* 0x0000500001087983 */ /* 0x000ea20000100800 */
[----:B------:R-:W-:Y:S02]  /*6e60*/  CS2R R4, SRZ ;  /* 0x0000000000047805 */ /* 0x000fe4000001ff00 */
[----:B------:R-:W-:Y:S02]  /*6e70*/  CS2R R6, SRZ ;  /* 0x0000000000067805 */ /* 0x000fe4000001ff00 */
[----:B------:R-:W-:Y:S02]  /*6e80*/  CS2R R26, SRZ ;  /* 0x00000000001a7805 */ /* 0x000fe4000001ff00 */
[----:B------:R-:W-:Y:S02]  /*6e90*/  VIMNMX R3, R25, 0xc0, PT ;  /* 0x000000c019037848 */ /* 0x000fe40003fe0100 */
[----:B------:R-:W-:-:S02]  /*6ea0*/  CS2R R24, SRZ ;  /* 0x0000000000187805 */ /* 0x000fc4000001ff00 */
[----:B0-----:R-:W-:-:S04]  /*6eb0*/  ISETP.GE.AND P0, PT, R16, R21, PT ;  /* 0x000000151000720c */ /* 0x001fc80003f06270 */
[----:B------:R-:W-:-:S13]  /*6ec0*/  ISETP.GE.OR P1, PT, R18, R3, P0 ;  /* 0x000000031200720c */ /* 0x000fda0000726670 */
[----:B------:R0:W5:Y:S04]  /*6ed0*/  @!P1 LDG.E.128 R4, desc[UR56][R42.64] ;  /* 0x000000382a049981 */ /* 0x000168000c1e1d00 */
[----:B------:R0:W5:Y:S01]  /*6ee0*/  @!P1 LDG.E.128 R24, desc[UR56][R40.64] ;  /* 0x0000003828189981 */ /* 0x000162000c1e1d00 */
[----:B------:R-:W-:Y:S01]  /*6ef0*/  UMOV UR4, 0xffffffff ;  /* 0xffffffff00047882 */ /* 0x000fe20000000000 */
[----:B--2---:R-:W-:Y:S02]  /*6f00*/  LEA.HI R0, R8, R8, RZ, 0x1 ;  /* 0x0000000808007211 */ /* 0x004fe400078f08ff */
[----:B0-----:R-:W-:Y:S05]  /*6f10*/  BRA.DIV UR4, `(.L_x_399) ;  /* 0x000000e204dc7947 */ /* 0x001fea000b800000 */
.L_x_569:
[----:B------:R-:W-:Y:S01]  /*6f20*/  UMOV UR4, 0xffffffff ;  /* 0xffffffff00047882 */ /* 0x000fe20000000000 */
[----:B------:R-:W-:Y:S02]  /*6f30*/  LOP3.LUT R0, R0, 0xfffffffe, RZ, 0xc0, !PT ;  /* 0xfffffffe00007812 */ /* 0x000fe400078ec0ff */
[----:B------:R-:W-:Y:S05]  /*6f40*/  BRA.DIV UR4, `(.L_x_400) ;  /* 0x000000e204f87947 */ /* 0x000fea000b800000 */
.L_x_572:
[----:B------:R-:W-:Y:S01]  /*6f50*/  UMOV UR4, 0xffffffff ;  /* 0xffffffff00047882 */ /* 0x000fe20000000000 */
[----:B------:R-:W-:Y:S02]  /*6f60*/  IMAD.IADD R0, R8, 0x1, -R0 ;  /* 0x0000000108007824 */ /* 0x000fe400078e0a00 */
[----:B------:R-:W-:Y:S05]  /*6f70*/  BRA.DIV UR4, `(.L_x_401) ;  /* 0x000000e604147947 */ /* 0x000fea000b800000 */
.L_x_575:
[----:B------:R-:W-:Y:S01]  /*6f80*/  UMOV UR4, 0xffffffff ;  /* 0xffffffff00047882 */ /* 0x000fe20000000000 */
[----:B------:R-:W-:Y:S02]  /*6f90*/  SHF.L.U32 R9, R0, 0x1f, RZ ;  /* 0x0000001f00097819 */ /* 0x000fe400000006ff */
[----:B------:R-:W-:Y:S05]  /*6fa0*/  BRA.DIV UR4, `(.L_x_402) ;  /* 0x000000e604307947 */ /* 0x000fea000b800000 */
.L_x_578:
[----:B------:R-:W0:Y:S01]  /*6fb0*/  SYNCS.PHASECHK.TRANS64.TRYWAIT P1, [R2+URZ+0x30800], R9 ;  /* 0x03080009020075a7 */ /* 0x000e22000802017f */
[C---:B------:R-:W-:Y:S01]  /*6fc0*/  VIADD R0, R18.reuse, 0x60 ;  /* 0x0000006012007836 */ /* 0x040fe20000000000 */
[-C--:B------:R-:W-:Y:S01]  /*6fd0*/  ISETP.GE.OR P2, PT, R18, R3.reuse, P0 ;  /* 0x000000031200720c */ /* 0x080fe20000746670 */
[----:B-----5:R-:W-:Y:S01]  /*6fe0*/  IMAD.MOV.U32 R15, RZ, RZ, R5 ;  /* 0x000000ffff0f7224 */ /* 0x020fe200078e0005 */
[----:B------:R-:W-:Y:S01]  /*6ff0*/  MOV R20, R4 ;  /* 0x0000000400147202 */ /* 0x000fe20000000f00 */
[----:B------:R-:W-:Y:S01]  /*7000*/  IMAD.MOV.U32 R12, RZ, RZ, R6 ;  /* 0x000000ffff0c7224 */ /* 0x000fe200078e0006 */
[----:B------:R-:W-:Y:S01]  /*7010*/  ISETP.GE.OR P0, PT, R0, R3, P0 ;  /* 0x000000030000720c */ /* 0x000fe20000706670 */
[----:B------:R-:W-:Y:S01]  /*7020*/  IMAD.MOV.U32 R0, RZ, RZ, R7 ;  /* 0x000000ffff007224 */ /* 0x000fe200078e0007 */
[--C-:B------:R-:W-:Y:S01]  /*7030*/  SHF.R.U64 R3, R4, 0x10, R5.reuse ;  /* 0x0000001004037819 */ /* 0x100fe20000001205 */
[----:B------:R-:W-:Y:S01]  /*7040*/  IMAD.MOV.U32 R45, RZ, RZ, R24 ;  /* 0x000000ffff2d7224 */ /* 0x000fe200078e0018 */
[----:B------:R-:W-:Y:S01]  /*7050*/  SHF.R.U32.HI R13, RZ, 0x10, R5 ;  /* 0x00000010ff0d7819 */ /* 0x000fe20000011605 */
[----:B------:R-:W-:Y:S01]  /*7060*/  BSSY B1, `(.L_x_403) ;  /* 0x0000017000017945 */ /* 0x000fe20003800000 */
[----:B------:R-:W-:-:S02]  /*7070*/  SHF.R.U64 R4, R6, 0x10, R7 ;  /* 0x0000001006047819 */ /* 0x000fc40000001207 */
[----:B------:R-:W-:Y:S02]  /*7080*/  SHF.R.U32.HI R5, RZ, 0x10, R7 ;  /* 0x00000010ff057819 */ /* 0x000fe40000011607 */
[--C-:B------:R-:W-:Y:S02]  /*7090*/  PRMT R15, R15, 0x5410, R3.reuse ;  /* 0x000054100f0f7816 */ /* 0x100fe40000000003 */
[----:B------:R-:W-:Y:S01]  /*70a0*/  PRMT R3, R4, 0x7610, R3 ;  /* 0x0000761004037816 */ /* 0x000fe20000000003 */
[----:B------:R-:W-:Y:S01]  /*70b0*/  IMAD.MOV.U32 R4, RZ, RZ, R25 ;  /* 0x000000ffff047224 */ /* 0x000fe200078e0019 */
[----:B------:R-:W-:Y:S01]  /*70c0*/  PRMT R0, R5, 0x5410, R0 ;  /* 0x0000541005007816 */ /* 0x000fe20000000000 */
[----:B------:R-:W-:Y:S01]  /*70d0*/  IMAD.MOV.U32 R5, RZ, RZ, R27 ;  /* 0x000000ffff057224 */ /* 0x000fe200078e001b */
[----:B------:R-:W-:Y:S02]  /*70e0*/  PRMT R20, R20, 0x5410, R20 ;  /* 0x0000541014147816 */ /* 0x000fe40000000014 */
[----:B------:R-:W-:-:S02]  /*70f0*/  PRMT R12, R12, 0x5410, R12 ;  /* 0x000054100c0c7816 */ /* 0x000fc4000000000c */
[--C-:B------:R-:W-:Y:S02]  /*7100*/  SHF.R.U64 R6, R24, 0x10, R25.reuse ;  /* 0x0000001018067819 */ /* 0x100fe40000001219 */
[----:B------:R-:W-:Y:S02]  /*7110*/  SHF.R.U32.HI R7, RZ, 0x10, R25 ;  /* 0x00000010ff077819 */ /* 0x000fe40000011619 */
[----:B------:R-:W-:Y:S02]  /*7120*/  MOV R14, R26 ;  /* 0x0000001a000e7202 */ /* 0x000fe40000000f00 */
[--C-:B------:R-:W-:Y:S02]  /*7130*/  SHF.R.U64 R8, R26, 0x10, R27.reuse ;  /* 0x000000101a087819 */ /* 0x100fe4000000121b */
[----:B------:R-:W-:Y:S02]  /*7140*/  SHF.R.U32.HI R10, RZ, 0x10, R27 ;  /* 0x00000010ff0a7819 */ /* 0x000fe4000001161b */
[----:B------:R-:W-:Y:S01]  /*7150*/  PRMT R20, R4, 0x7610, R20 ;  /* 0x0000761004147816 */ /* 0x000fe20000000014 */
[----:B------:R-:W-:Y:S01]  /*7160*/  IMAD.IADD R4, R16, 0x1, R21 ;  /* 0x0000000110047824 */ /* 0x000fe200078e0215 */
[----:B------:R-:W-:-:S02]  /*7170*/  PRMT R45, R45, 0x5410, R6 ;  /* 0x000054102d2d7816 */ /* 0x000fc40000000006 */
[----:B------:R-:W-:Y:S02]  /*7180*/  PRMT R14, R14, 0x5410, R7 ;  /* 0x000054100e0e7816 */ /* 0x000fe40000000007 */
[----:B------:R-:W-:Y:S02]  /*7190*/  PRMT R3, R3, 0x5410, R5 ;  /* 0x0000541003037816 */ /* 0x000fe40000000005 */
[----:B------:R-:W-:Y:S02]  /*71a0*/  PRMT R13, R13, 0x5410, R8 ;  /* 0x000054100d0d7816 */ /* 0x000fe40000000008 */
[----:B------:R-:W-:Y:S01]  /*71b0*/  PRMT R12, R10, 0x7610, R12 ;  /* 0x000076100a0c7816 */ /* 0x000fe2000000000c */
[----:B0-----:R-:W-:Y:S06]  /*71c0*/  @!P1 BRA `(.L_x_404) ;  /* 0x000000e000d09947 */ /* 0x001fec0003800000 */
.L_x_579:
[----:B------:R-:W-:Y:S05]  /*71d0*/  BSYNC B1 ;  /* 0x0000000000017941 */ /* 0x000fea0003800000 */
.L_x_403:
[----:B------:R-:W-:Y:S01]  /*71e0*/  BSSY B1, `(.L_x_405) ;  /* 0x000005f000017945 */ /* 0x000fe20003800000 */
[----:B------:R-:W-:-:S03]  /*71f0*/  LOP3.LUT R24, R4, 0x38, RZ, 0xc0, !PT ;  /* 0x0000003804187812 */ /* 0x000fc600078ec0ff */
[----:B------:R-:W-:Y:S05]  /*7200*/  @P2 BRA `(.L_x_406) ;  /* 0x0000000400702947 */ /* 0x000fea0003800000 */
[----:B------:R-:W2:Y:S01]  /*7210*/  LDL R6, [R1+0x28] ;  /* 0x0000280001067983 */ /* 0x000ea20000100800 */
[----:B------:R-:W1:Y:S02]  /*7220*/  S2R R5, SR_TID.X ;  /* 0x0000000000057919 */ /* 0x000e640000002100 */
[----:B-1----:R-:W-:-:S05]  /*7230*/  VIADD R5, R5, 0xffffff80 ;  /* 0xffffff8005057836 */ /* 0x002fca0000000000 */
[----:B------:R-:W-:-:S04]  /*7240*/  SHF.R.S32.HI R10, RZ, 0x1f, R5 ;  /* 0x0000001fff0a7819 */ /* 0x000fc80000011405 */
[----:B------:R-:W-:-:S04]  /*7250*/  LEA.HI R10, R10, R5, RZ, 0x5 ;  /* 0x000000050a0a7211 */ /* 0x000fc800078f28ff */
[----:B------:R-:W-:Y:S01]  /*7260*/  SHF.R.S32.HI R10, RZ, 0x5, R10 ;  /* 0x00000005ff0a7819 */ /* 0x000fe2000001140a */
[--C-:B------:R-:W-:Y:S02]  /*7270*/  HADD2.F32 R34, -RZ, R45.reuse.H0_H0 ;  /* 0x2000002dff227230 */ /* 0x100fe40000004100 */
[----:B------:R-:W-:Y:S02]  /*7280*/  HADD2.F32 R32, -RZ, R20.H1_H1 ;  /* 0x30000014ff207230 */ /* 0x000fe40000004100 */
[----:B------:R-:W-:Y:S02]  /*7290*/  HADD2.F32 R37, -RZ, R45.H1_H1 ;  /* 0x3000002dff257230 */ /* 0x000fe40000004100 */
[----:B------:R-:W-:Y:S02]  /*72a0*/  HADD2.F32 R33, -RZ, R15.H1_H1 ;  /* 0x3000000fff217230 */ /* 0x000fe40000004100 */
[----:B--2---:R-:W-:-:S05]  /*72b0*/  IMAD.SHL.U32 R4, R6, 0x40, RZ ;  /* 0x0000004006047824 */ /* 0x004fca00078e00ff */
[----:B------:R-:W-:-:S04]  /*72c0*/  LOP3.LUT R7, R4, 0x1c0, RZ, 0xc0, !PT ;  /* 0x000001c004077812 */ /* 0x000fc800078ec0ff */
[--C-:B0-----:R-:W-:Y:S02]  /*72d0*/  SHF.R.U32.HI R9, RZ, 0x3, R7.reuse ;  /* 0x00000003ff097819 */ /* 0x101fe40000011607 */
[----:B------:R-:W-:Y:S02]  /*72e0*/  LOP3.LUT R4, R7, 0x38, R16, 0xf8, !PT ;  /* 0x0000003807047812 */ /* 0x000fe400078ef810 */
[----:B------:R-:W-:Y:S02]  /*72f0*/  LOP3.LUT R8, R9, R24, R7, 0x1e, !PT ;  /* 0x0000001809087212 */ /* 0x000fe400078e1e07 */
[----:B------:R-:W-:-:S03]  /*7300*/  LOP3.LUT R4, R4, R9, RZ, 0x3c, !PT ;  /* 0x0000000904047212 */ /* 0x000fc600078e3cff */
[C---:B------:R-:W-:Y:S02]  /*7310*/  IMAD R9, R10.reuse, 0x200, R8 ;  /* 0x000002000a097824 */ /* 0x040fe400078e0208 */
[----:B------:R-:W-:Y:S02]  /*7320*/  IMAD R5, R10, 0x200, R4 ;  /* 0x000002000a057824 */ /* 0x000fe400078e0204 */
[----:B------:R-:W-:-:S03]  /*7330*/  IMAD R44, R9, 0x2, R2 ;  /* 0x00000002092c7824 */ /* 0x000fc600078e0202 */
[----:B------:R-:W-:Y:S02]  /*7340*/  LEA R42, R5, R2, 0x1 ;  /* 0x00000002052a7211 */ /* 0x000fe400078e08ff */
[----:B------:R-:W0:Y:S04]  /*7350*/  LDS.128 R8, [R44+0xc400] ;  /* 0x00c400002c087984 */ /* 0x000e280000000c00 */
[----:B------:R-:W1:Y:S01]  /*7360*/  LDS.128 R4, [R42+0xc400] ;  /* 0x00c400002a047984 */ /* 0x000e620000000c00 */
[----:B0-----:R-:W-:Y:S02]  /*7370*/  HADD2.F32 R28, -RZ, R8.H0_H0 ;  /* 0x20000008ff1c7230 */ /* 0x001fe40000004100 */
[----:B-1----:R-:W-:-:S03]  /*7380*/  HADD2.F32 R21, -RZ, R4.H0_H0 ;  /* 0x20000004ff157230 */ /* 0x002fc60000004100 */
[C---:B------:R-:W-:Y:S01]  /*7390*/  FMUL.FTZ R36, R28.reuse, R34 ;  /* 0x000000221c247220 */ /* 0x040fe20000410000 */
[-C--:B------:R-:W-:Y:S01]  /*73a0*/  FMUL.FTZ R28, R28, R32.reuse ;  /* 0x000000201c1c7220 */ /* 0x080fe20000410000 */
[----:B------:R-:W-:Y:S02]  /*73b0*/  HADD2.F32 R8, -RZ, R8.H1_H1 ;  /* 0x30000008ff087230 */ /* 0x000fe40000004100 */
[C---:B------:R-:W-:Y:S01]  /*73c0*/  FFMA.FTZ R36, R21.reuse, R32, -R36 ;  /* 0x0000002015247223 */ /* 0x040fe20000010824 */
[----:B------:R-:W-:Y:S02]  /*73d0*/  HADD2.F32 R29, -RZ, R9.H0_H0 ;  /* 0x20000009ff1d7230 */ /* 0x000fe40000004100 */
[----:B------:R-:W-:Y:S01]  /*73e0*/  FFMA.FTZ R34, R21, R34, R28 ;  /* 0x0000002215227223 */ /* 0x000fe2000001001c */
[----:B------:R-:W-:Y:S02]  /*73f0*/  HADD2.F32 R32, -RZ, R20.H0_H0 ;  /* 0x20000014ff207230 */ /* 0x000fe40000004100 */
[----:B------:R-:W-:-:S02]  /*7400*/  HADD2.F32 R28, -RZ, R15.H0_H0 ;  /* 0x2000000fff1c7230 */ /* 0x000fc40000004100 */
[C---:B------:R-:W-:Y:S01]  /*7410*/  FMUL.FTZ R39, R8.reuse, R37 ;  /* 0x0000002508277220 */ /* 0x040fe20000410000 */
[----:B------:R-:W-:Y:S02]  /*7420*/  HADD2.F32 R4, -RZ, R4.H1_H1 ;  /* 0x30000004ff047230 */ /* 0x000fe40000004100 */
[-C--:B------:R-:W-:Y:S01]  /*7430*/  FMUL.FTZ R21, R8, R33.reuse ;  /* 0x0000002108157220 */ /* 0x080fe20000410000 */
[----:B------:R-:W-:Y:S02]  /*7440*/  HADD2.F32 R25, -RZ, R5.H0_H0 ;  /* 0x20000005ff197230 */ /* 0x000fe40000004100 */
[C---:B------:R-:W-:Y:S01]  /*7450*/  FMUL.FTZ R38, R29.reuse, R32 ;  /* 0x000000201d267220 */ /* 0x040fe20000410000 */
[----:B------:R-:W-:Y:S01]  /*7460*/  FMUL.FTZ R29, R29, R28 ;  /* 0x0000001c1d1d7220 */ /* 0x000fe20000410000 */
[C---:B------:R-:W-:Y:S01]  /*7470*/  FFMA.FTZ R39, R4.reuse, R33, -R39 ;  /* 0x0000002104277223 */ /* 0x040fe20000010827 */
[----:B------:R-:W-:Y:S01]  /*7480*/  FFMA.FTZ R37, R4, R37, R21 ;  /* 0x0000002504257223 */ /* 0x000fe20000010015 */
[----:B------:R-:W-:-:S02]  /*7490*/  HADD2.F32 R9, -RZ, R9.H1_H1 ;  /* 0x30000009ff097230 */ /* 0x000fc40000004100 */
[C---:B------:R-:W-:Y:S01]  /*74a0*/  FFMA.FTZ R38, R25.reuse, R28, -R38 ;  /* 0x0000001c19267223 */ /* 0x040fe20000010826 */
[----:B------:R-:W-:Y:S02]  /*74b0*/  HADD2.F32 R8, -RZ, R14.H1_H1 ;  /* 0x3000000eff087230 */ /* 0x000fe40000004100 */
[----:B------:R-:W-:Y:S01]  /*74c0*/  FFMA.FTZ R32, R25, R32, R29 ;  /* 0x0000002019207223 */ /* 0x000fe2000001001d */
[----:B------:R-:W-:Y:S02]  /*74d0*/  HADD2.F32 R4, -RZ, R13.H0_H0 ;  /* 0x2000000dff047230 */ /* 0x000fe40000004100 */
[----:B------:R-:W-:Y:S02]  /*74e0*/  HADD2.F32 R30, -RZ, R10.H0_H0 ;  /* 0x2000000aff1e7230 */ /* 0x000fe40000004100 */
[----:B------:R-:W-:Y:S02]  /*74f0*/  HADD2.F32 R25, -RZ, R14.H0_H0 ;  /* 0x2000000eff197230 */ /* 0x000fe40000004100 */
[----:B------:R-:W-:-:S02]  /*7500*/  HADD2.F32 R21, -RZ, R12.H1_H1 ;  /* 0x3000000cff157230 */ /* 0x000fc40000004100 */
[C---:B------:R-:W-:Y:S01]  /*7510*/  FMUL.FTZ R28, R9.reuse, R8 ;  /* 0x00000008091c7220 */ /* 0x040fe20000410000 */
[----:B------:R-:W-:Y:S02]  /*7520*/  HADD2.F32 R5, -RZ, R5.H1_H1 ;  /* 0x30000005ff057230 */ /* 0x000fe40000004100 */
[----:B------:R-:W-:Y:S01]  /*7530*/  FMUL.FTZ R40, R9, R4 ;  /* 0x0000000409287220 */ /* 0x000fe20000410000 */
[----:B------:R-:W-:Y:S02]  /*7540*/  HADD2.F32 R26, -RZ, R6.H0_H0 ;  /* 0x20000006ff1a7230 */ /* 0x000fe40000004100 */
[C---:B------:R-:W-:Y:S01]  /*7550*/  FMUL.FTZ R43, R30.reuse, R25 ;  /* 0x000000191e2b7220 */ /* 0x040fe20000410000 */
[----:B------:R-:W-:Y:S02]  /*7560*/  HADD2.F32 R10, -RZ, R10.H1_H1 ;  /* 0x3000000aff0a7230 */ /* 0x000fe40000004100 */
[----:B------:R-:W-:Y:S01]  /*7570*/  FMUL.FTZ R30, R30, R21 ;  /* 0x000000151e1e7220 */ /* 0x000fe20000410000 */
[----:B------:R-:W-:-:S02]  /*7580*/  HADD2.F32 R29, -RZ, R13.H1_H1 ;  /* 0x3000000dff1d7230 */ /* 0x000fc40000004100 */
[----:B------:R-:W-:Y:S02]  /*7590*/  HADD2.F32 R9, -RZ, R3.H0_H0 ;  /* 0x20000003ff097230 */ /* 0x000fe40000004100 */
[C---:B------:R-:W-:Y:S01]  /*75a0*/  FFMA.FTZ R33, R5.reuse, R4, -R28 ;  /* 0x0000000405217223 */ /* 0x040fe2000001081c */
[----:B------:R-:W-:Y:S01]  /*75b0*/  FFMA.FTZ R41, R5, R8, R40 ;  /* 0x0000000805297223 */ /* 0x000fe20000010028 */
[----:B------:R-:W-:Y:S01]  /*75c0*/  FFMA.FTZ R43, R26, R21, -R43 ;  /* 0x000000151a2b7223 */ /* 0x000fe2000001082b */
[----:B------:R-:W-:Y:S02]  /*75d0*/  HADD2.F32 R6, -RZ, R6.H1_H1 ;  /* 0x30000006ff067230 */ /* 0x000fe40000004100 */
[----:B------:R-:W-:Y:S01]  /*75e0*/  FMUL.FTZ R5, R10, R29 ;  /* 0x0000001d0a057220 */ /* 0x000fe20000410000 */
[--C-:B------:R-:W-:Y:S02]  /*75f0*/  HADD2.F32 R31, -RZ, R11.reuse.H0_H0 ;  /* 0x2000000bff1f7230 */ /* 0x100fe40000004100 */
[----:B------:R-:W-:Y:S01]  /*7600*/  FFMA.FTZ R30, R26, R25, R30 ;  /* 0x000000191a1e7223 */ /* 0x000fe2000001001e */
[----:B------:R-:W-:Y:S01]  /*7610*/  FMUL.FTZ R21, R10, R9 ;  /* 0x000000090a157220 */ /* 0x000fe20000410000 */
[----:B------:R-:W-:-:S02]  /*7620*/  HADD2.F32 R11, -RZ, R11.H1_H1 ;  /* 0x3000000bff0b7230 */ /* 0x000fc40000004100 */
[----:B------:R-:W-:Y:S02]  /*7630*/  HADD2.F32 R10, -RZ, R3.H1_H1 ;  /* 0x30000003ff0a7230 */ /* 0x000fe40000004100 */
[----:B------:R-:W-:Y:S02]  /*7640*/  HADD2.F32 R26, -RZ, R12.H0_H0 ;  /* 0x2000000cff1a7230 */ /* 0x000fe40000004100 */
[--C-:B------:R-:W-:Y:S02]  /*7650*/  HADD2.F32 R4, -RZ, R0.reuse.H1_H1 ;  /* 0x30000000ff047230 */ /* 0x100fe40000004100 */
[----:B------:R-:W-:Y:S02]  /*7660*/  HADD2.F32 R8, -RZ, R0.H0_H0 ;  /* 0x20000000ff087230 */ /* 0x000fe40000004100 */
[C---:B------:R-:W-:Y:S01]  /*7670*/  FFMA.FTZ R28, R6.reuse, R9, -R5 ;  /* 0x00000009061c7223 */ /* 0x040fe20000010805 */
[--C-:B------:R-:W-:Y:S02]  /*7680*/  HADD2.F32 R27, -RZ, R7.reuse.H0_H0 ;  /* 0x20000007ff1b7230 */ /* 0x100fe40000004100 */
[----:B------:R-:W-:Y:S01]  /*7690*/  FFMA.FTZ R21, R6, R29, R21 ;  /* 0x0000001d06157223 */ /* 0x000fe20000010015 */
[----:B------:R-:W-:-:S02]  /*76a0*/  HADD2.F32 R7, -RZ, R7.H1_H1 ;  /* 0x30000007ff077230 */ /* 0x000fc40000004100 */
[----:B------:R-:W-:Y:S01]  /*76b0*/  FMUL.FTZ R6, R31, R10 ;  /* 0x0000000a1f067220 */ /* 0x000fe20000410000 */
[----:B------:R-:W-:Y:S01]  /*76c0*/  FMUL.FTZ R40, R11, R26 ;  /* 0x0000001a0b287220 */ /* 0x000fe20000410000 */
[----:B------:R-:W-:Y:S01]  /*76d0*/  FMUL.FTZ R31, R31, R4 ;  /* 0x000000041f1f7220 */ /* 0x000fe20000410000 */
[----:B------:R-:W-:Y:S01]  /*76e0*/  FMUL.FTZ R5, R11, R8 ;  /* 0x000000080b057220 */ /* 0x000fe20000410000 */
[----:B------:R-:W-:Y:S01]  /*76f0*/  FFMA.FTZ R11, R27, R4, -R6 ;  /* 0x000000041b0b7223 */ /* 0x000fe20000010806 */
[----:B------:R-:W-:Y:S01]  /*7700*/  FFMA.FTZ R40, R7, R8, -R40 ;  /* 0x0000000807287223 */ /* 0x000fe20000010828 */
[----:B------:R-:W-:Y:S01]  /*7710*/  FFMA.FTZ R31, R27, R10, R31 ;  /* 0x0000000a1b1f7223 */ /* 0x000fe2000001001f */
[----:B------:R-:W-:Y:S01]  /*7720*/  FFMA.FTZ R26, R7, R26, R5 ;  /* 0x0000001a071a7223 */ /* 0x000fe20000010005 */
[----:B------:R-:W-:Y:S02]  /*7730*/  F2FP.F16.F32.PACK_AB R4, R39, R36 ;  /* 0x000000242704723e */ /* 0x000fe400000000ff */
[----:B------:R-:W-:-:S02]  /*7740*/  F2FP.F16.F32.PACK_AB R5, R33, R38 ;  /* 0x000000262105723e */ /* 0x000fc400000000ff */
[----:B------:R-:W-:Y:S02]  /*7750*/  F2FP.F16.F32.PACK_AB R6, R28, R43 ;  /* 0x0000002b1c06723e */ /* 0x000fe400000000ff */
[----:B------:R-:W-:Y:S02]  /*7760*/  F2FP.F16.F32.PACK_AB R7, R40, R11 ;  /* 0x0000000b2807723e */ /* 0x000fe400000000ff */
[----:B------:R-:W-:Y:S02]  /*7770*/  F2FP.F16.F32.PACK_AB R8, R37, R34 ;  /* 0x000000222508723e */ /* 0x000fe400000000ff */
[----:B------:R-:W-:Y:S02]  /*7780*/  F2FP.F16.F32.PACK_AB R9, R41, R32 ;  /* 0x000000202909723e */ /* 0x000fe400000000ff */
[----:B------:R-:W-:Y:S02]  /*7790*/  F2FP.F16.F32.PACK_AB R10, R21, R30 ;  /* 0x0000001e150a723e */ /* 0x000fe400000000ff */
[----:B------:R-:W-:Y:S01]  /*77a0*/  F2FP.F16.F32.PACK_AB R11, R26, R31 ;  /* 0x0000001f1a0b723e */ /* 0x000fe200000000ff */
[----:B------:R1:W-:Y:S04]  /*77b0*/  STS.128 [R42+0xc400], R4 ;  /* 0x00c400042a007388 */ /* 0x0003e80000000c00 */
[----:B------:R1:W-:Y:S02]  /*77c0*/  STS.128 [R44+0xc400], R8 ;  /* 0x00c400082c007388 */ /* 0x0003e40000000c00 */
.L_x_406:
[----:B------:R-:W-:Y:S05]  /*77d0*/  BSYNC B1 ;  /* 0x0000000000017941 */ /* 0x000fea0003800000 */
.L_x_405:
[----:B------:R-:W-:Y:S05]  /*77e0*/  @P0 BRA `(.L_x_396) ;  /* 0x0000000400480947 */ /* 0x000fea0003800000 */
[----:B-1----:R-:W0:Y:S01]  /*77f0*/  LDL R8, [R1+0x38] ;  /* 0x0000380001087983 */ /* 0x002e220000100800 */
[----:B------:R-:W-:-:S03]  /*7800*/  SHF.R.U32.HI R4, RZ, 0x3, R157 ;  /* 0x00000003ff047819 */ /* 0x000fc6000001169d */
[----:B------:R-:W2:Y:S01]  /*7810*/  LDL R38, [R1+0x5c] ;  /* 0x00005c0001267983 */ /* 0x000ea20000100800 */
[----:B------:R-:W-:Y:S01]  /*7820*/  LOP3.LUT R24, R4, R24, R157, 0x1e, !PT ;  /* 0x0000001804187212 */ /* 0x000fe200078e1e9d */
[--C-:B------:R-:W-:Y:S02]  /*7830*/  HADD2.F32 R32, -RZ, R20.reuse.H1_H1 ;  /* 0x30000014ff207230 */ /* 0x100fe40000004100 */
[--C-:B------:R-:W-:Y:S02]  /*7840*/  HADD2.F32 R34, -RZ, R45.reuse.H0_H0 ;  /* 0x2000002dff227230 */ /* 0x100fe40000004100 */
[----:B------:R-:W-:Y:S02]  /*7850*/  HADD2.F32 R36, -RZ, R45.H1_H1 ;  /* 0x3000002dff247230 */ /* 0x000fe40000004100 */
[----:B------:R-:W-:Y:S02]  /*7860*/  HADD2.F32 R41, -RZ, R15.H0_H0 ;  /* 0x2000000fff297230 */ /* 0x000fe40000004100 */
[----:B------:R-:W-:-:S02]  /*7870*/  HADD2.F32 R43, -RZ, R20.H0_H0 ;  /* 0x20000014ff2b7230 */ /* 0x000fc40000004100 */
[----:B0-----:R-:W-:-:S04]  /*7880*/  IMAD.IADD R9, R8, 0x1, R24 ;  /* 0x0000000108097824 */ /* 0x001fc800078e0218 */
[----:B------:R-:W-:Y:S01]  /*7890*/  IMAD R21, R9, 0x2, R2 ;  /* 0x0000000209157824 */ /* 0x000fe200078e0202 */
[----:B--2---:R-:W-:Y:S04]  /*78a0*/  LDS.128 R4, [R38+0xc400] ;  /* 0x00c4000026047984 */ /* 0x004fe80000000c00 */
[----:B------:R-:W0:Y:S02]  /*78b0*/  LDS.128 R8, [R21+0xc400] ;  /* 0x00c4000015087984 */ /* 0x000e240000000c00 */
[--C-:B0-----:R-:W-:Y:S02]  /*78c0*/  HADD2.F32 R28, -RZ, R8.reuse.H0_H0 ;  /* 0x20000008ff1c7230 */ /* 0x101fe40000004100 */
[----:B------:R-:W-:-:S03]  /*78d0*/  HADD2.F32 R8, -RZ, R8.H1_H1 ;  /* 0x30000008ff087230 */ /* 0x000fc60000004100 */
[-C--:B------:R-:W-:Y:S01]  /*78e0*/  FMUL.FTZ R33, R34, R28.reuse ;  /* 0x0000001c22217220 */ /* 0x080fe20000410000 */
[----:B------:R-:W-:Y:S01]  /*78f0*/  FMUL.FTZ R37, R32, R28 ;  /* 0x0000001c20257220 */ /* 0x000fe20000410000 */
[----:B------:R-:W-:Y:S02]  /*7900*/  HADD2.F32 R28, -RZ, R15.H1_H1 ;  /* 0x3000000fff1c7230 */ /* 0x000fe40000004100 */
[--C-:B------:R-:W-:Y:S02]  /*7910*/  HADD2.F32 R24, -RZ, R4.reuse.H0_H0 ;  /* 0x20000004ff187230 */ /* 0x100fe40000004100 */
[-C--:B------:R-:W-:Y:S01]  /*7920*/  FMUL.FTZ R39, R36, R8.reuse ;  /* 0x0000000824277220 */ /* 0x080fe20000410000 */
[----:B------:R-:W-:Y:S02]  /*7930*/  HADD2.F32 R4, -RZ, R4.H1_H1 ;  /* 0x30000004ff047230 */ /* 0x000fe40000004100 */
[----:B------:R-:W-:Y:S01]  /*7940*/  FMUL.FTZ R15, R28, R8 ;  /* 0x000000081c0f7220 */ /* 0x000fe20000410000 */
[----:B------:R-:W-:-:S02]  /*7950*/  HADD2.F32 R29, -RZ, R9.H0_H0 ;  /* 0x20000009ff1d7230 */ /* 0x000fc40000004100 */
[----:B------:R-:W-:Y:S02]  /*7960*/  HADD2.F32 R9, -RZ, R9.H1_H1 ;  /* 0x30000009ff097230 */ /* 0x000fe40000004100 */
[-C--:B------:R-:W-:Y:S01]  /*7970*/  FFMA.FTZ R8, R28, R4.reuse, -R39 ;  /* 0x000000041c087223 */ /* 0x080fe20000010827 */
[----:B------:R-:W-:Y:S02]  /*7980*/  HADD2.F32 R39, -RZ, R14.H1_H1 ;  /* 0x3000000eff277230 */ /* 0x000fe40000004100 */
[----:B------:R-:W-:Y:S01]  /*7990*/  FFMA.FTZ R20, R36, R4, R15 ;  /* 0x0000000424147223 */ /* 0x000fe2000001000f */
[----:B------:R-:W-:Y:S02]  /*79a0*/  HADD2.F32 R15, -RZ, R13.H0_H0 ;  /* 0x2000000dff0f7230 */ /* 0x000fe40000004100 */
[--C-:B------:R-:W-:Y:S02]  /*79b0*/  HADD2.F32 R25, -RZ, R5.reuse.H0_H0 ;  /* 0x20000005ff197230 */ /* 0x100fe40000004100 */
[----:B------:R-:W-:Y:S01]  /*79c0*/  FFMA.FTZ R37, R34, R24, R37 ;  /* 0x0000001822257223 */ /* 0x000fe20000010025 */
[----:B------:R-:W-:-:S02]  /*79d0*/  HADD2.F32 R5, -RZ, R5.H1_H1 ;  /* 0x30000005ff057230 */ /* 0x000fc40000004100 */
[-C--:B------:R-:W-:Y:S01]  /*79e0*/  FMUL.FTZ R4, R39, R9.reuse ;  /* 0x0000000927047220 */ /* 0x080fe20000410000 */
[----:B------:R-:W-:Y:S02]  /*79f0*/  HADD2.F32 R30, -RZ, R10.H0_H0 ;  /* 0x2000000aff1e7230 */ /* 0x000fe40000004100 */
[----:B------:R-:W-:Y:S02]  /*7a00*/  HADD2.F32 R34, -RZ, R14.H0_H0 ;  /* 0x2000000eff227230 */ /* 0x000fe40000004100 */
[C---:B------:R-:W-:Y:S01]  /*7a10*/  FMUL.FTZ R14, R15.reuse, R9 ;  /* 0x000000090f0e7220 */ /* 0x040fe20000410000 */
[----:B------:R-:W-:Y:S02]  /*7a20*/  HADD2.F32 R10, -RZ, R10.H1_H1 ;  /* 0x3000000aff0a7230 */ /* 0x000fe40000004100 */
[----:B------:R-:W-:Y:S02]  /*7a30*/  HADD2.F32 R36, -RZ, R13.H1_H1 ;  /* 0x3000000dff247230 */ /* 0x000fe40000004100 */
[----:B------:R-:W-:Y:S01]  /*7a40*/  FFMA.FTZ R9, R15, R5, -R4 ;  /* 0x000000050f097223 */ /* 0x000fe20000010804 */
[----:B------:R-:W-:-:S02]  /*7a50*/  HADD2.F32 R26, -RZ, R6.H0_H0 ;  /* 0x20000006ff1a7230 */ /* 0x000fc40000004100 */
[----:B------:R-:W-:Y:S01]  /*7a60*/  FFMA.FTZ R33, R32, R24, -R33 ;  /* 0x0000001820217223 */ /* 0x000fe20000010821 */
[----:B------:R-:W-:Y:S02]  /*7a70*/  HADD2.F32 R4, -RZ, R3.H0_H0 ;  /* 0x20000003ff047230 */ /* 0x000fe40000004100 */
[----:B------:R-:W-:Y:S01]  /*7a80*/  FMUL.FTZ R24, R43, R29 ;  /* 0x0000001d2b187220 */ /* 0x000fe20000410000 */
[----:B------:R-:W-:Y:S02]  /*7a90*/  HADD2.F32 R6, -RZ, R6.H1_H1 ;  /* 0x30000006ff067230 */ /* 0x000fe40000004100 */
[----:B------:R-:W-:Y:S01]  /*7aa0*/  FFMA.FTZ R13, R39, R5, R14 ;  /* 0x00000005270d7223 */ /* 0x000fe2000001000e */
[-C--:B------:R-:W-:Y:S01]  /*7ab0*/  FMUL.FTZ R5, R36, R10.reuse ;  /* 0x0000000a24057220 */ /* 0x080fe20000410000 */
[C---:B------:R-:W-:Y:S01]  /*7ac0*/  FMUL.FTZ R28, R41.reuse, R29 ;  /* 0x0000001d291c7220 */ /* 0x040fe20000410000 */
[--C-:B------:R-:W-:Y:S02]  /*7ad0*/  HADD2.F32 R31, -RZ, R11.reuse.H0_H0 ;  /* 0x2000000bff1f7230 */ /* 0x100fe40000004100 */
[----:B------:R-:W-:Y:S01]  /*7ae0*/  FFMA.FTZ R24, R41, R25, -R24 ;  /* 0x0000001929187223 */ /* 0x000fe20000010818 */
[----:B------:R-:W-:Y:S01]  /*7af0*/  FMUL.FTZ R29, R4, R10 ;  /* 0x0000000a041d7220 */ /* 0x000fe20000410000 */
[----:B------:R-:W-:-:S02]  /*7b00*/  HADD2.F32 R11, -RZ, R11.H1_H1 ;  /* 0x3000000bff0b7230 */ /* 0x000fc40000004100 */
[----:B------:R-:W-:Y:S01]  /*7b10*/  FFMA.FTZ R10, R4, R6, -R5 ;  /* 0x00000006040a7223 */ /* 0x000fe20000010805 */
[----:B------:R-:W-:Y:S02]  /*7b20*/  HADD2.F32 R39, -RZ, R3.H1_H1 ;  /* 0x30000003ff277230 */ /* 0x000fe40000004100 */
[--C-:B------:R-:W-:Y:S02]  /*7b30*/  HADD2.F32 R41, -RZ, R12.reuse.H0_H0 ;  /* 0x2000000cff297230 */ /* 0x100fe40000004100 */
[----:B------:R-:W-:Y:S02]  /*7b40*/  HADD2.F32 R32, -RZ, R12.H1_H1 ;  /* 0x3000000cff207230 */ /* 0x000fe40000004100 */
[--C-:B------:R-:W-:Y:S02]  /*7b50*/  HADD2.F32 R3, -RZ, R0.reuse.H1_H1 ;  /* 0x30000000ff037230 */ /* 0x100fe40000004100 */
[----:B------:R-:W-:Y:S02]  /*7b60*/  HADD2.F32 R5, -RZ, R0.H0_H0 ;  /* 0x20000000ff057230 */ /* 0x000fe40000004100 */
[----:B------:R-:W-:-:S02]  /*7b70*/  HADD2.F32 R27, -RZ, R7.H0_H0 ;  /* 0x20000007ff1b7230 */ /* 0x000fc40000004100 */
[----:B------:R-:W-:Y:S01]  /*7b80*/  FFMA.FTZ R28, R43, R25, R28 ;  /* 0x000000192b1c7223 */ /* 0x000fe2000001001c */
[----:B------:R-:W-:Y:S02]  /*7b90*/  HADD2.F32 R7, -RZ, R7.H1_H1 ;  /* 0x30000007ff077230 */ /* 0x000fe40000004100 */
[----:B------:R-:W-:Y:S01]  /*7ba0*/  FMUL.FTZ R15, R34, R30 ;  /* 0x0000001e220f7220 */ /* 0x000fe20000410000 */
[----:B------:R-:W-:Y:S01]  /*7bb0*/  FFMA.FTZ R0, R36, R6, R29 ;  /* 0x0000000624007223 */ /* 0x000fe2000001001d */
[----:B------:R-:W-:Y:S01]  /*7bc0*/  FMUL.FTZ R4, R39, R31 ;  /* 0x0000001f27047220 */ /* 0x000fe20000410000 */
[----:B------:R-:W-:Y:S01]  /*7bd0*/  FMUL.FTZ R12, R41, R11 ;  /* 0x0000000b290c7220 */ /* 0x000fe20000410000 */
[C---:B------:R-:W-:Y:S01]  /*7be0*/  FMUL.FTZ R25, R32.reuse, R30 ;  /* 0x0000001e20197220 */ /* 0x040fe20000410000 */
[----:B------:R-:W-:Y:S01]  /*7bf0*/  FMUL.FTZ R6, R3, R31 ;  /* 0x0000001f03067220 */ /* 0x000fe20000410000 */
[----:B------:R-:W-:Y:S01]  /*7c00*/  FMUL.FTZ R14, R5, R11 ;  /* 0x0000000b050e7220 */ /* 0x000fe20000410000 */
[-C--:B------:R-:W-:Y:S01]  /*7c10*/  FFMA.FTZ R15, R32, R26.reuse, -R15 ;  /* 0x0000001a200f7223 */ /* 0x080fe2000001080f */
[----:B------:R-:W-:Y:S01]  /*7c20*/  FFMA.FTZ R3, R3, R27, -R4 ;  /* 0x0000001b03037223 */ /* 0x000fe20000010804 */
[----:B------:R-:W-:Y:S01]  /*7c30*/  FFMA.FTZ R12, R5, R7, -R12 ;  /* 0x00000007050c7223 */ /* 0x000fe2000001080c */
[----:B------:R-:W-:Y:S01]  /*7c40*/  FFMA.FTZ R25, R34, R26, R25 ;  /* 0x0000001a22197223 */ /* 0x000fe20000010019 */
[----:B------:R-:W-:Y:S01]  /*7c50*/  FFMA.FTZ R11, R39, R27, R6 ;  /* 0x0000001b270b7223 */ /* 0x000fe20000010006 */
[----:B------:R-:W-:Y:S01]  /*7c60*/  FFMA.FTZ R14, R41, R7, R14 ;  /* 0x00000007290e7223 */ /* 0x000fe2000001000e */
[----:B------:R-:W-:-:S02]  /*7c70*/  F2FP.F16.F32.PACK_AB R4, R8, R33 ;  /* 0x000000210804723e */ /* 0x000fc400000000ff */
[----:B------:R-:W-:Y:S02]  /*7c80*/  F2FP.F16.F32.PACK_AB R5, R9, R24 ;  /* 0x000000180905723e */ /* 0x000fe400000000ff */
[----:B------:R-:W-:Y:S02]  /*7c90*/  F2FP.F16.F32.PACK_AB R6, R10, R15 ;  /* 0x0000000f0a06723e */ /* 0x000fe400000000ff */
[----:B------:R-:W-:Y:S02]  /*7ca0*/  F2FP.F16.F32.PACK_AB R7, R12, R3 ;  /* 0x000000030c07723e */ /* 0x000fe400000000ff */
[----:B------:R-:W-:Y:S02]  /*7cb0*/  F2FP.F16.F32.PACK_AB R8, R20, R37 ;  /* 0x000000251408723e */ /* 0x000fe400000000ff */
[----:B------:R-:W-:Y:S02]  /*7cc0*/  F2FP.F16.F32.PACK_AB R9, R13, R28 ;  /* 0x0000001c0d09723e */ /* 0x000fe400000000ff */
[----:B------:R-:W-:-:S02]  /*7cd0*/  F2FP.F16.F32.PACK_AB R10, R0, R25 ;  /* 0x00000019000a723e */ /* 0x000fc400000000ff */
[----:B------:R-:W-:Y:S01]  /*7ce0*/  F2FP.F16.F32.PACK_AB R11, R14, R11 ;  /* 0x0000000b0e0b723e */ /* 0x000fe200000000ff */
[----:B------:R3:W-:Y:S04]  /*7cf0*/  STS.128 [R38+0xc400], R4 ;  /* 0x00c4000426007388 */ /* 0x0007e80000000c00 */
[----:B------:R3:W-:Y:S02]  /*7d00*/  STS.128 [R21+0xc400], R8 ;  /* 0x00c4000815007388 */ /* 0x0007e40000000c00 */
.L_x_396:
[----:B------:R-:W-:Y:S05]  /*7d10*/  BSYNC B0 ;  /* 0x0000000000007941 */ /* 0x000fea0003800000 */
.L_x_382:
[----:B------:R-:W-:Y:S01]  /*7d20*/  @!PT LDS RZ, [RZ] ;  /* 0x00000000fffff984 */ /* 0x000fe20000000800 */
[----:B------:R-:W-:Y:S01]  /*7d30*/  @!PT LDS RZ, [RZ] ;  /* 0x00000000fffff984 */ /* 0x000fe20000000800 */
[----:B------:R-:W-:Y:S01]  /*7d40*/  @!PT LDS RZ, [RZ] ;  /* 0x00000000fffff984 */ /* 0x000fe20000000800 */
[----:B------:R-:W-:Y:S01]  /*7d50*/  @!PT LDS RZ, [RZ] ;  /* 0x00000000fffff984 */ /* 0x000fe20000000800 */
[----:B------:R4:W-:Y:S06]  /*7d60*/  MEMBAR.ALL.CTA ;  /* 0x0000000000007992 */ /* 0x0009ec0000008000 */
[----:B----4-:R-:W4:Y:S01]  /*7d70*/  FENCE.VIEW.ASYNC.S ;  /* 0x00000000000073c6 */ /* 0x010f220000000000 */
[----:B------:R-:W-:Y:S05]  /*7d80*/  WARPSYNC.ALL ;  /* 0x0000000000007948 */ /* 0x000fea0003800000 */
[----:B----4-:R-:W-:Y:S06]  /*7d90*/  BAR.SYNC.DEFER_BLOCKING 0xd, 0x180 ;  /* 0x0346000000007b1d */ /* 0x010fec0000010000 */
.L_x_379:
[----:B------:R-:W-:-:S13]  /*7da0*/  ISETP.NE.AND P0, PT, R152, 0x3, PT ;  /* 0x000000039800780c */ /* 0x000fda0003f05270 */
[----:B------:R-:W-:Y:S05]  /*7db0*/  @!P0 BRA `(.L_x_407) ;  /* 0x0000000000048947 */ /* 0x000fea0003800000 */
[----:B------:R-:W-:Y:S01]  /*7dc0*/  BPT.TRAP 0x1 ;  /* 0x000000040000795c */ /* 0x000fe20000300000 */
.L_x_407:
[----:B-123--:R-:W-:Y:S01]  /*7dd0*/  IMAD R4, R22, 0x8, R2 ;  /* 0x0000000816047824 */ /* 0x00efe200078e0202 */
[----:B------:R-:W-:-:S04]  /*7de0*/  SHF.L.U32 R5, R153, 0x1f, RZ ;  /* 0x0000001f99057819 */ /* 0x000fc800000006ff */
[----:B------:R1:W2:Y:S01]  /*7df0*/  SYNCS.PHASECHK.TRANS64.TRYWAIT P1, [R4+URZ+0x30830], R5 ;  /* 0x03083005040075a7 */ /* 0x0002a2000802017f */
[----:B------:R-:W-:Y:S05]  /*7e00*/  @!P0 BRA `(.L_x_408) ;  /* 0x0000000000048947 */ /* 0x000fea0003800000 */
[----:B------:R-:W-:Y:S01]  /*7e10*/  BPT.TRAP 0x1 ;  /* 0x000000040000795c */ /* 0x000fe20000300000 */
.L_x_408:
[----:B------:R-:W-:Y:S01]  /*7e20*/  IADD3 R0, R2, 0x12400, RZ ;  /* 0x0001240002007810 */ /* 0x000fe20007ffe0ff */
[----:B------:R-:W-:-:S03]  /*7e30*/  IMAD R3, R35, 0x2000, R2 ;  /* 0x0000200023037824 */ /* 0x000fc600078e0202 */
[----:B------:R-:W-:Y:S02]  /*7e40*/  SHF.R.U32.HI R0, RZ, 0x4, R0 ;  /* 0x00000004ff007819 */ /* 0x000fe40000011600 */
[----:B------:R3:W-:Y:S02]  /*7e50*/  STL [R1+0x2c], R3 ;  /* 0x00002c0301007387 */ /* 0x0007e40000100800 */
[----:B------:R-:W-:-:S04]  /*7e60*/  LOP3.LUT R0, R0, 0x3fff, RZ, 0xc0, !PT ;  /* 0x00003fff00007812 */ /* 0x000fc800078ec0ff */
[----:B------:R-:W-:Y:S01]  /*7e70*/  LOP3.LUT R0, R0, 0x10000, RZ, 0xfc, !PT ;  /* 0x0001000000007812 */ /* 0x000fe200078efcff */
[----:B---3--:R-:W-:-:S04]  /*7e80*/  VIADD R3, R3, 0xc400 ;  /* 0x0000c40003037836 */ /* 0x008fc80000000000 */
[----:B------:R3:W-:Y:S01]  /*7e90*/  STL [R1+0x34], R0 ;  /* 0x0000340001007387 */ /* 0x0007e20000100800 */
[----:B------:R-:W-:-:S04]  /*7ea0*/  SHF.R.U32.HI R3, RZ, 0x4, R3 ;  /* 0x00000004ff037819 */ /* 0x000fc80000011603 */
[----:B------:R-:W-:Y:S01]  /*7eb0*/  LOP3.LUT R3, R3, 0x3fff, RZ, 0xc0, !PT ;  /* 0x00003fff03037812 */ /* 0x000fe200078ec0ff */
[----:B--2---:R-:W-:Y:S06]  /*7ec0*/  @P1 BRA `(.L_x_409) ;  /* 0x0000000000081947 */ /* 0x004fec0003800000 */
[----:B------:R-:W2:Y:S02]  /*7ed0*/  SYNCS.PHASECHK.TRANS64.TRYWAIT P1, [R4+URZ+0x30830], R5 ;  /* 0x03083005040075a7 */ /* 0x000ea4000802017f */
[----:B--2---:R-:W-:Y:S05]  /*7ee0*/  @!P1 BRA `(.L_x_410) ;  /* 0x000000d4009c9947 */ /* 0x004fea0003800000 */
.L_x_409:
[----:B---3--:R-:W3:Y:S01]  /*7ef0*/  LDL R0, [R1+0x34] ;  /* 0x0000340001007983 */ /* 0x008ee20000100800 */
[----:B------:R-:W-:Y:S01]  /*7f00*/  IMAD.MOV.U32 R7, RZ, RZ, 0x40000040 ;  /* 0x40000040ff077424 */ /* 0x000fe200078e00ff */
[----:B------:R-:W-:Y:S01]  /*7f10*/  LOP3.LUT R12, R3, 0x10000, RZ, 0xfc, !PT ;  /* 0x00010000030c7812 */ /* 0x000fe200078efcff */
[----:B------:R-:W-:Y:S01]  /*7f20*/  IMAD.MOV.U32 R13, RZ, RZ, 0x40000040 ;  /* 0x40000040ff0d7424 */ /* 0x000fe200078e00ff */
[----:B------:R-:W-:Y:S05]  /*7f30*/  WARPSYNC.ALL ;  /* 0x0000000000007948 */ /* 0x000fea0003800000 */
[----:B------:R-:W-:Y:S01]  /*7f40*/  R2UR UR7, R7 ;  /* 0x00000000070772ca */ /* 0x000fe200000e0000 */
[----:B------:R-:W4:Y:S01]  /*7f50*/  LDL R11, [R1+0x54] ;  /* 0x00005400010b7983 */ /* 0x000f220000100800 */
[----:B------:R-:W-:-:S02]  /*7f60*/  R2UR UR4, R12 ;  /* 0x000000000c0472ca */ /* 0x000fc400000e0000 */
[----:B------:R-:W-:Y:S01]  /*7f70*/  R2UR UR5, R13 ;  /* 0x000000000d0572ca */ /* 0x000fe200000e0000 */
[----:B0----5:R-:W-:Y:S01]  /*7f80*/  WARPGROUP.ARRIVE ;  /* 0x00000000000079c5 */ /* 0x021fe20000000000 */
[----:B------:R-:W-:Y:S01]  /*7f90*/  IMAD.MOV.U32 R9, RZ, RZ, 0x40000040 ;  /* 0x40000040ff097424 */ /* 0x000fe200078e00ff */
[----:B------:R-:W-:Y:S01]  /*7fa0*/  IADD3 R20, R12, 0x2, RZ ;  /* 0x000000020c147810 */ /* 0x000fe20007ffe0ff */
[----:B------:R-:W-:Y:S01]  /*7fb0*/  IMAD.MOV.U32 R21, RZ, RZ, 0x40000040 ;  /* 0x40000040ff157424 */ /* 0x000fe200078e00ff */
[----:B------:R-:W-:Y:S01]  /*7fc0*/  P2R R10, PR, RZ, 0x1 ;  /* 0x00000001ff0a7803 */ /* 0x000fe20000000000 */
[----:B---3--:R-:W-:-:S05]  /*7fd0*/  IMAD R6, R22, 0x600, R0 ;  /* 0x0000060016067824 */ /* 0x008fca00078e0200 */
[----:B------:R-:W-:-:S13]  /*7fe0*/  R2UR UR6, R6 ;  /* 0x00000000060672ca */ /* 0x000fda00000e0000 */
[----:B------:R-:W-:Y:S01]  /*7ff0*/  HGMMA.64x192x16.F32 R24, gdesc[UR4], RZ, !UPT, gsb0 ;  /* 0x02e00000041879f0 */ /* 0x000fe2000c0008ff */
[----:B------:R-:W-:Y:S01]  /*8000*/  VIADD R8, R6, 0x2 ;  /* 0x0000000206087836 */ /* 0x000fe20000000000 */
[----:B------:R-:W-:Y:S02]  /*8010*/  R2UR UR7, R9 ;  /* 0x00000000090772ca */ /* 0x000fe400000e0000 */
[----:B------:R-:W-:Y:S02]  /*8020*/  R2UR UR4, R20 ;  /* 0x00000000140472ca */ /* 0x000fe400000e0000 */
[----:B------:R-:W-:Y:S02]  /*8030*/  R2UR UR6, R8 ;  /* 0x00000000080672ca */ /* 0x000fe400000e0000 */
[----:B------:R-:W-:Y:S01]  /*8040*/  R2UR UR5, R21 ;  /* 0x00000000150572ca */ /* 0x000fe200000e0000 */
[----:B------:R-:W-:Y:S01]  /*8050*/  VIADD R8, R6, 0x4 ;  /* 0x0000000406087836 */ /* 0x000fe20000000000 */
[----:B------:R-:W-:Y:S01]  /*8060*/  MOV R15, 0x40000040 ;  /* 0x40000040000f7802 */ /* 0x000fe20000000f00 */
[----:B------:R-:W-:-:S02]  /*8070*/  VIADD R14, R12, 0x4 ;  /* 0x000000040c0e7836 */ /* 0x000fc40000000000 */
[----:B------:R-:W-:Y:S01]  /*8080*/  IMAD.MOV.U32 R9, RZ, RZ, 0x40000040 ;  /* 0x40000040ff097424 */ /* 0x000fe200078e00ff */
[----:B------:R-:W-:Y:S02]  /*8090*/  WARPGROUP.DEPBAR.LE gsb0, 0x0 ;  /* 0x00008000000079c5 */ /* 0x000fe40000010000 */
[----:B------:R-:W-:-:S06]  /*80a0*/  WARPGROUP.ARRIVE ;  /* 0x00000000000079c5 */ /* 0x000fcc0000000000 */
[----:B------:R-:W-:Y:S01]  /*80b0*/  HGMMA.64x192x16.F32 R24, gdesc[UR4], R24, gsb0 ;  /* 0x02e00000041879f0 */ /* 0x000fe20008000818 */
        /* <DEDUP_REMOVED lines=15> */
[----:B------:R-:W0:Y:S01]  /*81b0*/  S2R R0, SR_TID.X ;  /* 0x0000000000007919 */ /* 0x000e220000002100 */
[----:B------:R3:W-:Y:S01]  /*81c0*/  STL.64 [R1+0x8], R12 ;  /* 0x0000080c01007387 */ /* 0x0007e20000100a00 */
[----:B0-----:R-:W-:-:S05]  /*81d0*/  VIADD R0, R0, 0xffffff80 ;  /* 0xffffff8000007836 */ /* 0x001fca0000000000 */
[----:B---3--:R-:W-:-:S04]  /*81e0*/  SHF.R.S32.HI R12, RZ, 0x1f, R0 ;  /* 0x0000001fff0c7819 */ /* 0x008fc80000011400 */
[----:B------:R-:W-:-:S04]  /*81f0*/  LEA.HI R12, R12, R0, RZ, 0x7 ;  /* 0x000000000c0c7211 */ /* 0x000fc800078f38ff */
[----:B------:R-:W-:-:S05]  /*8200*/  LOP3.LUT R12, R12, 0xffffff80, RZ, 0xc0, !PT ;  /* 0xffffff800c0c7812 */ /* 0x000fca00078ec0ff */
[----:B------:R-:W-:-:S05]  /*8210*/  IMAD.IADD R12, R0, 0x1, -R12 ;  /* 0x00000001000c7824 */ /* 0x000fca00078e0a0c */
[----:B------:R-:W-:-:S04]  /*8220*/  SHF.R.S32.HI R0, RZ, 0x1f, R12 ;  /* 0x0000001fff007819 */ /* 0x000fc8000001140c */
[----:B------:R-:W-:-:S04]  /*8230*/  LEA.HI R0, R0, R12, RZ, 0x2 ;  /* 0x0000000c00007211 */ /* 0x000fc800078f10ff */
[----:B------:R-:W-:Y:S01]  /*8240*/  LOP3.LUT R0, R0, 0x7ffffffc, RZ, 0xc0, !PT ;  /* 0x7ffffffc00007812 */ /* 0x000fe200078ec0ff */
[----:B------:R-:W-:Y:S02]  /*8250*/  WARPGROUP.DEPBAR.LE gsb0, 0x0 ;  /* 0x00008000000079c5 */ /* 0x000fe40000010000 */
[----:B------:R-:W-:-:S06]  /*8260*/  WARPGROUP.ARRIVE ;  /* 0x00000000000079c5 */ /* 0x000fcc0000000000 */
[----:B------:R-:W-:Y:S01]  /*8270*/  HGMMA.64x192x16.F32 R24, gdesc[UR4], R24, gsb0 ;  /* 0x02e00000041879f0 */ /* 0x000fe20008000818 */
[----:B------:R-:W-:Y:S01]  /*8280*/  IMAD.IADD R0, R12, 0x1, -R0 ;  /* 0x000000010c007824 */ /* 0x000fe200078e0a00 */
[----:B------:R-:W-:Y:S01]  /*8290*/  ULDC UR4, c[0x0][0x988] ;  /* 0x0002620000047ab9 */ /* 0x000fe20000000800 */
[----:B------:R-:W-:-:S04]  /*82a0*/  IMAD.MOV.U32 R3, RZ, RZ, -0x2 ;  /* 0xfffffffeff037424 */ /* 0x000fc800078e00ff */
[----:B------:R-:W-:-:S04]  /*82b0*/  IMAD R3, R0, R3, 0xc0 ;  /* 0x000000c000037424 */ /* 0x000fc800078e0203 */
[----:B-12---:R-:W-:-:S04]  /*82c0*/  IMAD.IADD R5, R3, 0x1, R126 ;  /* 0x0000000103057824 */ /* 0x006fc800078e027e */
[----:B----4-:R-:W-:-:S05]  /*82d0*/  IMAD R5, R11, -0xc0, R5 ;  /* 0xffffff400b057824 */ /* 0x010fca00078e0205 */
        /* <DEDUP_REMOVED lines=8> */
[----:B------:R-:W-:Y:S02]  /*8360*/  FSEL R24, R24, -INF , P4 ;  /* 0xff80000018187808 */ /* 0x000fe40002000000 */
[----:B------:R-:W-:Y:S02]  /*8370*/  FSEL R25, R25, -INF , P3 ;  /* 0xff80000019197808 */ /* 0x000fe40001800000 */
[----:B------:R-:W-:Y:S02]  /*8380*/  FSEL R28, R28, -INF , P1 ;  /* 0xff8000001c1c7808 */ /* 0x000fe40000800000 */
[----:B------:R-:W-:Y:S02]  /*8390*/  FMNMX.FTZ R3, R24, R25, !PT ;  /* 0x0000001918037209 */ /* 0x000fe40007810000 */
[----:B------:R-:W-:-:S02]  /*83a0*/  FSEL R29, R29, -INF , P2 ;  /* 0xff8000001d1d7808 */ /* 0x000fc40001000000 */
[----:B------:R-:W-:Y:S02]  /*83b0*/  FMNMX.FTZ R0, R28, R3, !PT ;  /* 0x000000031c007209 */ /* 0x000fe40007810000 */
[----:B------:R-:W-:Y:S02]  /*83c0*/  FSEL R125, R26, -INF , P4 ;  /* 0xff8000001a7d7808 */ /* 0x000fe40002000000 */
[----:B------:R-:W-:Y:S02]  /*83d0*/  ISETP.GT.AND P4, PT, R5, 0x11, PT ;  /* 0x000000110500780c */ /* 0x000fe40003f84270 */
[----:B------:R-:W-:Y:S02]  /*83e0*/  FSEL R32, R32, -INF , P5 ;  /* 0xff80000020207808 */ /* 0x000fe40002800000 */
[----:B------:R-:W-:Y:S02]  /*83f0*/  FMNMX.FTZ R3, R29, R0, !PT ;  /* 0x000000001d037209 */ /* 0x000fe40007810000 */
[----:B------:R-:W-:-:S02]  /*8400*/  FSEL R124, R27, -INF , P3 ;  /* 0xff8000001b7c7808 */ /* 0x000fc40001800000 */
[----:B------:R-:W-:Y:S02]  /*8410*/  ISETP.GT.AND P3, PT, R5, 0x18, PT ;  /* 0x000000180500780c */ /* 0x000fe40003f64270 */
[----:B------:R-:W-:Y:S02]  /*8420*/  FSEL R33, R33, -INF , P4 ;  /* 0xff80000021217808 */ /* 0x000fe40002000000 */
[----:B------:R-:W-:Y:S02]  /*8430*/  FMNMX.FTZ R0, R32, R3, !PT ;  /* 0x0000000320007209 */ /* 0x000fe40007810000 */
[----:B------:R-:W-:Y:S02]  /*8440*/  FSEL R123, R30, -INF , P1 ;  /* 0xff8000001e7b7808 */ /* 0x000fe40000800000 */
[----:B------:R-:W-:Y:S02]  /*8450*/  ISETP.GT.AND P1, PT, R5, 0x19, PT ;  /* 0x000000190500780c */ /* 0x000fe40003f24270 */
        /* <DEDUP_REMOVED lines=127> */
[----:B------:R-:W-:Y:S02]  /*8c50*/  FMNMX.FTZ R3, R97, R0, !PT ;  /* 0x0000000061037209 */ /* 0x000fe40007810000 */
[----:B------:R-:W-:Y:S02]  /*8c60*/  FSEL R101, R101, -INF , P0 ;  /* 0xff80000065657808 */ /* 0x000fe40000000000 */
[----:B------:R-:W-:Y:S02]  /*8c70*/  FMNMX.FTZ R0, R100, R3, !PT ;  /* 0x0000000364007209 */ /* 0x000fe40007810000 */
        /* <DEDUP_REMOVED lines=23> */
[----:B------:R-:W-:Y:S02]  /*8df0*/  FMNMX.FTZ R3, R113, R0, !PT ;  /* 0x0000000071037209 */ /* 0x000fe40007810000 */
[----:B------:R-:W-:Y:S02]  /*8e00*/  FSEL R116, R116, -INF , P5 ;  /* 0xff80000074747808 */ /* 0x000fe40002800000 */
[----:B------:R-:W-:Y:S02]  /*8e10*/  ISETP.GT.AND P6, PT, R5, 0xb9, PT ;  /* 0x000000b90500780c */ /* 0x000fe40003fc4270 */
[----:B------:R-:W-:-:S02]  /*8e20*/  FMNMX.FTZ R0, R116, R3, !PT ;  /* 0x0000000374007209 */ /* 0x000fc40007810000 */
[----:B------:R-:W-:-:S04]  /*8e30*/  FSEL R117, R117, -INF , P6 ;  /* 0xff80000075757808 */ /* 0x000fc80003000000 */
[----:B------:R-:W-:-:S05]  /*8e40*/  FMNMX.FTZ R11, R117, R0, !PT ;  /* 0x00000000750b7209 */ /* 0x000fca0007810000 */
[----:B------:R-:W0:Y:S02]  /*8e50*/  SHFL.BFLY PT, R0, R11, 0x2, 0x1f ;  /* 0x0c401f000b007f89 */ /* 0x000e2400000e0000 */
[----:B0-----:R-:W-:-:S05]  /*8e60*/  FMNMX.FTZ R12, R11, R0, !PT ;  /* 0x000000000b0c7209 */ /* 0x001fca0007810000 */
[----:B------:R-:W0:Y:S01]  /*8e70*/  SHFL.BFLY PT, R3, R12, 0x1, 0x1f ;  /* 0x0c201f000c037f89 */ /* 0x000e2200000e0000 */
[----:B------:R-:W-:Y:S02]  /*8e80*/  P2R R7, PR, RZ, 0x1 ;  /* 0x00000001ff077803 */ /* 0x000fe40000000000 */
[----:B------:R-:W-:Y:S01]  /*8e90*/  ISETP.GT.AND P0, PT, R5, 0xa0, PT ;  /* 0x000000a00500780c */ /* 0x000fe20003f04270 */
[----:B------:R-:W-:Y:S04]  /*8ea0*/  STL.64 [R1+0x20], R20 ;  /* 0x0000201401007387 */ /* 0x000fe80000100a00 */
[----:B------:R-:W-:Y:S01]  /*8eb0*/  STL.64 [R1+0x18], R14 ;  /* 0x0000180e01007387 */ /* 0x000fe20000100a00 */
[----:B------:R-:W-:-:S03]  /*8ec0*/  FSEL R106, R106, -INF , P0 ;  /* 0xff8000006a6a7808 */ /* 0x000fc60000000000 */
[----:B------:R1:W-:Y:S01]  /*8ed0*/  STL.64 [R1+0x10], R8 ;  /* 0x0000100801007387 */ /* 0x0003e20000100a00 */
[----:B------:R-:W-:Y:S02]  /*8ee0*/  ISETP.NE.AND P0, PT, R7, RZ, PT ;  /* 0x000000ff0700720c */ /* 0x000fe40003f05270 */
[----:B0-----:R-:W-:Y:S01]  /*8ef0*/  FMNMX.FTZ R0, R12, R3, !PT ;  /* 0x000000030c007209 */ /* 0x001fe20007810000 */
[----:B------:R-:W-:Y:S01]  /*8f00*/  IMAD.U32 R3, RZ, RZ, UR4 ;  /* 0x00000004ff037e24 */ /* 0x000fe2000f8e00ff */
[----:B-1----:R-:W-:Y:S02]  /*8f10*/  P2R R9, PR, RZ, 0x4 ;  /* 0x00000004ff097803 */ /* 0x002fe40000000000 */
[C---:B------:R-:W-:Y:S01]  /*8f20*/  FSETP.NEU.FTZ.AND P2, PT, R0.reuse, -INF , PT ;  /* 0xff8000000000780b */ /* 0x040fe20003f5d000 */
[----:B------:R-:W-:Y:S01]  /*8f30*/  FMUL.FTZ R6, R0, R3 ;  /* 0x0000000300067220 */ /* 0x000fe20000410000 */
[----:B------:R-:W-:Y:S02]  /*8f40*/  FSEL R107, R107, -INF , P0 ;  /* 0xff8000006b6b7808 */ /* 0x000fe40000000000 */
[----:B------:R-:W-:-:S02]  /*8f50*/  ISETP.NE.AND P0, PT, R10, RZ, PT ;  /* 0x000000ff0a00720c */ /* 0x000fc40003f05270 */
[----:B------:R-:W-:Y:S02]  /*8f60*/  FSEL R6, R6, RZ, P2 ;  /* 0x000000ff06067208 */ /* 0x000fe40001000000 */
[----:B------:R-:W-:-:S03]  /*8f70*/  FMNMX.FTZ R10, R125, R124, !PT ;  /* 0x0000007c7d0a7209 */ /* 0x000fc60007810000 */
[----:B------:R-:W-:Y:S01]  /*8f80*/  FFMA.FTZ R7, R25, R3, -R6 ;  /* 0x0000000319077223 */ /* 0x000fe20000010806 */
        /* <DEDUP_REMOVED lines=8> */
[----:B------:R-:W-:-:S03]  /*9010*/  FFMA.FTZ R12, R33, R3, -R6 ;  /* 0x00000003210c7223 */ /* 0x000fc60000010806 */
[----:B------:R-:W-:-:S04]  /*9020*/  FMNMX.FTZ R10, R46, R27, !PT ;  /* 0x0000001b2e0a7209 */ /* 0x000fc80007810000 */
[----:B------:R-:W-:-:S04]  /*9030*/  FMNMX.FTZ R33, R47, R10, !PT ;  /* 0x0000000a2f217209 */ /* 0x000fc80007810000 */
[----:B------:R-:W-:-:S04]  /*9040*/  FMNMX.FTZ R10, R50, R33, !PT ;  /* 0x00000021320a7209 */ /* 0x000fc80007810000 */
[----:B------:R-:W-:-:S04]  /*9050*/  FMNMX.FTZ R33, R51, R10, !PT ;  /* 0x0000000a33217209 */ /* 0x000fc80007810000 */
[----:B------:R-:W-:-:S04]  /*9060*/  FMNMX.FTZ R10, R54, R33, !PT ;  /* 0x00000021360a7209 */ /* 0x000fc80007810000 */
[----:B------:R-:W-:Y:S02]  /*9070*/  FMNMX.FTZ R35, R55, R10, !PT ;  /* 0x0000000a37237209 */ /* 0x000fe40007810000 */
[----:B------:R-:W-:Y:S02]  /*9080*/  ISETP.NE.AND P2, PT, R9, RZ, PT ;  /* 0x000000ff0900720c */ /* 0x000fe40003f45270 */
[----:B------:R-:W-:Y:S01]  /*9090*/  FMNMX.FTZ R10, R58, R35, !PT ;  /* 0x000000233a0a7209 */ /* 0x000fe20007810000 */
[-CC-:B------:R-:W-:Y:S01]  /*90a0*/  FFMA.FTZ R9, R29, R3.reuse, -R6.reuse ;  /* 0x000000031d097223 */ /* 0x180fe20000010806 */
[-CC-:B------:R-:W-:Y:S01]  /*90b0*/  FFMA.FTZ R29, R45, R3.reuse, -R6.reuse ;  /* 0x000000032d1d7223 */ /* 0x180fe20000010806 */
[-CC-:B------:R-:W-:Y:S01]  /*90c0*/  FFMA.FTZ R45, R68, R3.reuse, -R6.reuse ;  /* 0x00000003442d7223 */ /* 0x180fe20000010806 */
[----:B------:R-:W-:Y:S01]  /*90d0*/  FMNMX.FTZ R35, R59, R10, !PT ;  /* 0x0000000a3b237209 */ /* 0x000fe20007810000 */
[-CC-:B------:R-:W-:Y:S01]  /*90e0*/  FFMA.FTZ R68, R104, R3.reuse, -R6.reuse ;  /* 0x0000000368447223 */ /* 0x180fe20000010806 */
[----:B------:R-:W-:-:S02]  /*90f0*/  FFMA.FTZ R104, R105, R3, -R6 ;  /* 0x0000000369687223 */ /* 0x000fc40000010806 */
[----:B------:R-:W2:Y:S01]  /*9100*/  LDL R105, [R1+0x3c] ;  /* 0x00003c0001697983 */ /* 0x000ea20000100800 */
        /* <DEDUP_REMOVED lines=8> */
[----:B------:R-:W-:Y:S02]  /*9190*/  P2R R8, PR, RZ, 0x2 ;  /* 0x00000002ff087803 */ /* 0x000fe40000000000 */
[----:B------:R-:W-:Y:S02]  /*91a0*/  ISETP.GT.AND P1, PT, R5, 0x99, PT ;  /* 0x000000990500780c */ /* 0x000fe40003f24270 */
[----:B------:R-:W-:Y:S02]  /*91b0*/  FMNMX.FTZ R37, R75, R10, !PT ;  /* 0x0000000a4b257209 */ /* 0x000fe40007810000 */
[----:B------:R-:W-:Y:S02]  /*91c0*/  FSEL R103, R103, -INF , P1 ;  /* 0xff80000067677808 */ /* 0x000fe40000800000 */
[----:B------:R-:W-:-:S02]  /*91d0*/  FMNMX.FTZ R10, R78, R37, !PT ;  /* 0x000000254e0a7209 */ /* 0x000fc40007810000 */
[----:B------:R-:W-:Y:S01]  /*91e0*/  ISETP.NE.AND P1, PT, R8, RZ, PT ;  /* 0x000000ff0800720c */ /* 0x000fe20003f25270 */
[-CC-:B------:R-:W-:Y:S01]  /*91f0*/  FFMA.FTZ R8, R28, R3.reuse, -R6.reuse ;  /* 0x000000031c087223 */ /* 0x180fe20000010806 */
[----:B------:R-:W-:Y:S01]  /*9200*/  FFMA.FTZ R28, R41, R3, -R6 ;  /* 0x00000003291c7223 */ /* 0x000fe20000010806 */
        /* <DEDUP_REMOVED lines=14> */
[----:B------:R-:W-:Y:S01]  /*92f0*/  FMNMX.FTZ R53, R103, R10, !PT ;  /* 0x0000000a67357209 */ /* 0x000fe20007810000 */
[----:B------:R0:W-:Y:S03]  /*9300*/  MUFU.EX2 R27, R57 ;  /* 0x00000039001b7308 */ /* 0x0001e60000000800 */
[----:B------:R-:W-:Y:S02]  /*9310*/  FMNMX.FTZ R10, R106, R53, !PT ;  /* 0x000000356a0a7209 */ /* 0x000fe40007810000 */
[----:B------:R-:W-:Y:S02]  /*9320*/  FSEL R110, R110, -INF , P1 ;  /* 0xff8000006e6e7808 */ /* 0x000fe40000800000 */
[----:B0-----:R-:W-:Y:S02]  /*9330*/  FMNMX.FTZ R57, R107, R10, !PT ;  /* 0x0000000a6b397209 */ /* 0x001fe40007810000 */
[----:B------:R-:W-:-:S02]  /*9340*/  FSEL R111, R111, -INF , P2 ;  /* 0xff8000006f6f7808 */ /* 0x000fc40001000000 */
[----:B------:R-:W-:Y:S02]  /*9350*/  FMNMX.FTZ R10, R110, R57, !PT ;  /* 0x000000396e0a7209 */ /* 0x000fe40007810000 */
[----:B------:R-:W-:Y:S02]  /*9360*/  FSEL R114, R114, -INF , P3 ;  /* 0xff80000072727808 */ /* 0x000fe40001800000 */
[----:B------:R-:W-:Y:S01]  /*9370*/  FMNMX.FTZ R57, R111, R10, !PT ;  /* 0x0000000a6f397209 */ /* 0x000fe20007810000 */
[----:B------:R-:W-:Y:S01]  /*9380*/  FFMA.FTZ R61, R61, R3, -R6 ;  /* 0x000000033d3d7223 */ /* 0x000fe20000010806 */
[----:B------:R-:W-:Y:S02]  /*9390*/  FSEL R115, R115, -INF , P4 ;  /* 0xff80000073737808 */ /* 0x000fe40002000000 */
[----:B------:R-:W-:Y:S01]  /*93a0*/  FMNMX.FTZ R10, R114, R57, !PT ;  /* 0x00000039720a7209 */ /* 0x000fe20007810000 */
[----:B------:R0:W-:Y:S01]  /*93b0*/  MUFU.EX2 R33, R61 ;  /* 0x0000003d00217308 */ /* 0x0001e20000000800 */
[----:B------:R-:W-:-:S02]  /*93c0*/  FSEL R118, R118, -INF , P5 ;  /* 0xff80000076767808 */ /* 0x000fc40002800000 */
[----:B------:R-:W-:Y:S02]  /*93d0*/  FSEL R119, R119, -INF , P6 ;  /* 0xff80000077777808 */ /* 0x000fe40003000000 */
[----:B0-----:R-:W-:-:S04]  /*93e0*/  FMNMX.FTZ R61, R115, R10, !PT ;  /* 0x0000000a733d7209 */ /* 0x001fc80007810000 */
[----:B------:R-:W-:Y:S01]  /*93f0*/  FMNMX.FTZ R10, R118, R61, !PT ;  /* 0x0000003d760a7209 */ /* 0x000fe20007810000 */
[----:B------:R-:W-:-:S03]  /*9400*/  FFMA.FTZ R21, R49, R3, -R6 ;  /* 0x0000000331157223 */ /* 0x000fc60000010806 */
[----:B------:R-:W-:Y:S01]  /*9410*/  FMNMX.FTZ R10, R119, R10, !PT ;  /* 0x0000000a770a7209 */ /* 0x000fe20007810000 */
[----:B------:R-:W-:-:S04]  /*9420*/  FFMA.FTZ R49, R69, R3, -R6 ;  /* 0x0000000345317223 */ /* 0x000fc80000010806 */
[----:B------:R-:W0:Y:S01]  /*9430*/  SHFL.BFLY PT, R69, R10, 0x2, 0x1f ;  /* 0x0c401f000a457f89 */ /* 0x000e2200000e0000 */
[-CC-:B------:R-:W-:Y:S01]  /*9440*/  FFMA.FTZ R15, R40, R3.reuse, -R6.reuse ;  /* 0x00000003280f7223 */ /* 0x180fe20000010806 */
[----:B------:R-:W-:Y:S01]  /*9450*/  FFMA.FTZ R40, R77, R3, -R6 ;  /* 0x000000034d287223 */ /* 0x000fe20000010806 */
[----:B------:R-:W1:Y:S01]  /*9460*/  S2R R128, SR_TID.X ;  /* 0x0000000000807919 */ /* 0x000e620000002100 */
[----:B0-----:R-:W-:-:S05]  /*9470*/  FMNMX.FTZ R77, R10, R69, !PT ;  /* 0x000000450a4d7209 */ /* 0x001fca0007810000 */
[----:B------:R-:W0:Y:S01]  /*9480*/  SHFL.BFLY PT, R10, R77, 0x1, 0x1f ;  /* 0x0c201f004d0a7f89 */ /* 0x000e2200000e0000 */
        /* <DEDUP_REMOVED lines=12> */
[----:B------:R3:W-:Y:S01]  /*9550*/  MUFU.EX2 R35, R65 ;  /* 0x0000004100237308 */ /* 0x0007e20000000800 */
        /* <DEDUP_REMOVED lines=8> */
[----:B0-----:R-:W-:Y:S01]  /*95e0*/  FMNMX.FTZ R10, R77, R10, !PT ;  /* 0x0000000a4d0a7209 */ /* 0x001fe20007810000 */
[-CC-:B------:R-:W-:Y:S01]  /*95f0*/  FFMA.FTZ R92, R92, R3.reuse, -R6.reuse ;  /* 0x000000035c5c7223 */ /* 0x180fe20000010806 */
[-CC-:B------:R-:W-:Y:S01]  /*9600*/  FFMA.FTZ R60, R93, R3.reuse, -R6.reuse ;  /* 0x000000035d3c7223 */ /* 0x180fe20000010806 */
[-CC-:B------:R-:W-:Y:S01]  /*9610*/  FFMA.FTZ R61, R96, R3.reuse, -R6.reuse ;  /* 0x00000003603d7223 */ /* 0x180fe20000010806 */
[----:B------:R-:W-:-:S03]  /*9620*/  FFMA.FTZ R64, R97, R3, -R6 ;  /* 0x0000000361407223 */ /* 0x000fc60000010806 */
[----:B------:R0:W-:Y:S01]  /*9630*/  MUFU.EX2 R41, R80 ;  /* 0x0000005000297308 */ /* 0x0001e20000000800 */
[-CC-:B---3--:R-:W-:Y:S01]  /*9640*/  FFMA.FTZ R65, R100, R3.reuse, -R6.reuse ;  /* 0x0000000364417223 */ /* 0x188fe20000010806 */
[-CC-:B------:R-:W-:Y:S01]  /*9650*/  FFMA.FTZ R127, R101, R3.reuse, -R6.reuse ;  /* 0x00000003657f7223 */ /* 0x180fe20000010806 */
[-CC-:B------:R-:W-:Y:S01]  /*9660*/  FFMA.FTZ R69, R108, R3.reuse, -R6.reuse ;  /* 0x000000036c457223 */ /* 0x180fe20000010806 */
[-CC-:B------:R-:W-:Y:S01]  /*9670*/  FFMA.FTZ R72, R109, R3.reuse, -R6.reuse ;  /* 0x000000036d487223 */ /* 0x180fe20000010806 */
[-CC-:B----4-:R-:W-:Y:S01]  /*9680*/  FFMA.FTZ R73, R112, R3.reuse, -R6.reuse ;  /* 0x0000000370497223 */ /* 0x190fe20000010806 */
[-CC-:B------:R-:W-:Y:S01]  /*9690*/  FFMA.FTZ R76, R113, R3.reuse, -R6.reuse ;  /* 0x00000003714c7223 */ /* 0x180fe20000010806 */
[-CC-:B------:R-:W-:Y:S01]  /*96a0*/  FFMA.FTZ R77, R117, R3.reuse, -R6.reuse ;  /* 0x00000003754d7223 */ /* 0x180fe20000010806 */
[-C--:B0-----:R-:W-:Y:S01]  /*96b0*/  FFMA.FTZ R80, R116, R3.reuse, -R6 ;  /* 0x0000000374507223 */ /* 0x081fe20000010806 */
[C---:B------:R-:W-:Y:S01]  /*96c0*/  FMUL.FTZ R6, R10.reuse, R3 ;  /* 0x000000030a067220 */ /* 0x040fe20000410000 */
[----:B------:R-:W-:-:S04]  /*96d0*/  FSETP.NEU.FTZ.AND P1, PT, R10, -INF , PT ;  /* 0xff8000000a00780b */ /* 0x000fc80003f3d000 */
[----:B------:R-:W-:Y:S02]  /*96e0*/  FSEL R6, R6, RZ, P1 ;  /* 0x000000ff06067208 */ /* 0x000fe40000800000 */
[----:B-1----:R-:W-:-:S03]  /*96f0*/  LOP3.LUT R128, R128, 0x7f, RZ, 0xc0, !PT ;  /* 0x0000007f80807812 */ /* 0x002fc600078ec0ff */
[-CC-:B------:R-:W-:Y:S01]  /*9700*/  FFMA.FTZ R81, R125, R3.reuse, -R6.reuse ;  /* 0x000000037d517223 */ /* 0x180fe20000010806 */
[-CC-:B------:R-:W-:Y:S01]  /*9710*/  FFMA.FTZ R84, R124, R3.reuse, -R6.reuse ;  /* 0x000000037c547223 */ /* 0x180fe20000010806 */
[----:B------:R-:W-:Y:S01]  /*9720*/  MUFU.EX2 R5, R5 ;  /* 0x0000000500057308 */ /* 0x000fe20000000800 */
[----:B------:R-:W-:Y:S01]  /*9730*/  ISETP.NE.AND P1, PT, R128, RZ, PT ;  /* 0x000000ff8000720c */ /* 0x000fe20003f25270 */
[----:B------:R-:W-:-:S06]  /*9740*/  FFMA.FTZ R85, R123, R3, -R6 ;  /* 0x000000037b557223 */ /* 0x000fcc0000010806 */
[----:B------:R-:W0:Y:S01]  /*9750*/  MUFU.EX2 R7, R7 ;  /* 0x0000000700077308 */ /* 0x000e220000000800 */
[----:B------:R-:W-:-:S07]  /*9760*/  FFMA.FTZ R89, R121, R3, -R6 ;  /* 0x0000000379597223 */ /* 0x000fce0000010806 */
[----:B------:R-:W-:Y:S08]  /*9770*/  MUFU.EX2 R81, R81 ;  /* 0x0000005100517308 */ /* 0x000ff00000000800 */
[----:B------:R-:W1:Y:S08]  /*9780*/  MUFU.EX2 R84, R84 ;  /* 0x0000005400547308 */ /* 0x000e700000000800 */
[----:B------:R-:W3:Y:S08]  /*9790*/  MUFU.EX2 R8, R8 ;  /* 0x0000000800087308 */ /* 0x000ef00000000800 */
[----:B------:R4:W-:Y:S01]  /*97a0*/  MUFU.EX2 R53, R88 ;  /* 0x0000005800357308 */ /* 0x0009e20000000800 */
[-CC-:B------:R-:W-:Y:S01]  /*97b0*/  FFMA.FTZ R101, R47, R3.reuse, -R6.reuse ;  /* 0x000000032f657223 */ /* 0x180fe20000010806 */
[----:B----4-:R-:W-:-:S06]  /*97c0*/  FFMA.FTZ R88, R122, R3, -R6 ;  /* 0x000000037a587223 */ /* 0x010fcc0000010806 */
[----:B------:R-:W-:Y:S01]  /*97d0*/  MUFU.EX2 R85, R85 ;  /* 0x0000005500557308 */ /* 0x000fe20000000800 */
[----:B------:R-:W-:Y:S01]  /*97e0*/  FFMA.FTZ R47, R58, R3, -R6 ;  /* 0x000000033a2f7223 */ /* 0x000fe20000010806 */
[----:B------:R-:W-:-:S06]  /*97f0*/  @!P1 VIADD R4, R4, 0x30840 ;  /* 0x0003084004049836 */ /* 0x000fcc0000000000 */
[----:B------:R-:W4:Y:S01]  /*9800*/  MUFU.EX2 R9, R9 ;  /* 0x0000000900097308 */ /* 0x000f220000000800 */
[-CC-:B------:R-:W-:Y:S01]  /*9810*/  FFMA.FTZ R58, R67, R3.reuse, -R6.reuse ;  /* 0x00000003433a7223 */ /* 0x180fe20000010806 */
[-CC-:B------:R-:W-:Y:S01]  /*9820*/  FFMA.FTZ R93, R39, R3.reuse, -R6.reuse ;  /* 0x00000003275d7223 */ /* 0x180fe20000010806 */
[-CC-:B------:R-:W-:Y:S01]  /*9830*/  FFMA.FTZ R96, R42, R3.reuse, -R6.reuse ;  /* 0x000000032a607223 */ /* 0x180fe20000010806 */
[----:B------:R-:W-:-:S04]  /*9840*/  FFMA.FTZ R97, R43, R3, -R6 ;  /* 0x000000032b617223 */ /* 0x000fc80000010806 */
[----:B------:R-:W2:Y:S01]  /*9850*/  MUFU.EX2 R88, R88 ;  /* 0x0000005800587308 */ /* 0x000ea20000000800 */
[-CC-:B------:R-:W-:Y:S01]  /*9860*/  FFMA.FTZ R100, R46, R3.reuse, -R6.reuse ;  /* 0x000000032e647223 */ /* 0x180fe20000010806 */
[-CC-:B------:R-:W-:Y:S01]  /*9870*/  FFMA.FTZ R67, R78, R3.reuse, -R6.reuse ;  /* 0x000000034e437223 */ /* 0x180fe20000010806 */
[-CC-:B------:R-:W-:Y:S01]  /*9880*/  FFMA.FTZ R39, R50, R3.reuse, -R6.reuse ;  /* 0x0000000332277223 */ /* 0x180fe20000010806 */
[----:B------:R-:W-:-:S04]  /*9890*/  FFMA.FTZ R42, R51, R3, -R6 ;  /* 0x00000003332a7223 */ /* 0x000fc80000010806 */
[----:B------:R-:W2:Y:S01]  /*98a0*/  MUFU.EX2 R11, R11 ;  /* 0x0000000b000b7308 */ /* 0x000ea20000000800 */
[-CC-:B------:R-:W-:Y:S01]  /*98b0*/  FFMA.FTZ R43, R54, R3.reuse, -R6.reuse ;  /* 0x00000003362b7223 */ /* 0x180fe20000010806 */
[-CC-:B------:R-:W-:Y:S01]  /*98c0*/  FFMA.FTZ R46, R55, R3.reuse, -R6.reuse ;  /* 0x00000003372e7223 */ /* 0x180fe20000010806 */
[----:B------:R-:W-:-:S05]  /*98d0*/  FFMA.FTZ R78, R79, R3, -R6 ;  /* 0x000000034f4e7223 */ /* 0x000fca0000010806 */
[----:B------:R0:W-:Y:S01]  /*98e0*/  MUFU.EX2 R57, R92 ;  /* 0x0000005c00397308 */ /* 0x0001e20000000800 */
[-CC-:B------:R-:W-:Y:S01]  /*98f0*/  FFMA.FTZ R31, R31, R3.reuse, -R6.reuse ;  /* 0x000000031f1f7223 */ /* 0x180fe20000010806 */
[-CC-:B------:R-:W-:Y:S01]  /*9900*/  FFMA.FTZ R50, R59, R3.reuse, -R6.reuse ;  /* 0x000000033b327223 */ /* 0x180fe20000010806 */
[-CC-:B------:R-:W-:Y:S01]  /*9910*/  FFMA.FTZ R51, R62, R3.reuse, -R6.reuse ;  /* 0x000000033e337223 */ /* 0x180fe20000010806 */
[-CC-:B------:R-:W-:Y:S01]  /*9920*/  FFMA.FTZ R54, R63, R3.reuse, -R6.reuse ;  /* 0x000000033f367223 */ /* 0x180fe20000010806 */
[-CC-:B------:R-:W-:Y:S01]  /*9930*/  FFMA.FTZ R55, R66, R3.reuse, -R6.reuse ;  /* 0x0000000342377223 */ /* 0x180fe20000010806 */
[-CC-:B0-----:R-:W-:Y:S02]  /*9940*/  FFMA.FTZ R92, R120, R3.reuse, -R6.reuse ;  /* 0x00000003785c7223 */ /* 0x181fe40000010806 */
[----:B------:R-:W0:Y:S01]  /*9950*/  MUFU.EX2 R89, R89 ;  /* 0x0000005900597308 */ /* 0x000e220000000800 */
[----:B------:R-:W-:Y:S01]  /*9960*/  FADD.FTZ R79, R5, R7 ;  /* 0x00000007054f7221 */ /* 0x000fe20000010000 */
[-C--:B------:R-:W-:Y:S01]  /*9970*/  FFMA.FTZ R59, R70, R3.reuse, -R6 ;  /* 0x00000003463b7223 */ /* 0x080fe20000010806 */
[----:B------:R-:W-:Y:S01]  /*9980*/  @!P1 PRMT R4, RZ, 0x654, R4 ;  /* 0x00000654ff049816 */ /* 0x000fe20000000004 */
[-CC-:B------:R-:W-:Y:S01]  /*9990*/  FFMA.FTZ R62, R71, R3.reuse, -R6.reuse ;  /* 0x00000003473e7223 */ /* 0x180fe20000010806 */
[-CC-:B------:R-:W-:Y:S01]  /*99a0*/  FFMA.FTZ R63, R74, R3.reuse, -R6.reuse ;  /* 0x000000034a3f7223 */ /* 0x180fe20000010806 */
[----:B------:R-:W-:-:S02]  /*99b0*/  FFMA.FTZ R66, R75, R3, -R6 ;  /* 0x000000034b427223 */ /* 0x000fc40000010806 */
[----:B------:R-:W0:Y:S01]  /*99c0*/  MUFU.EX2 R12, R12 ;  /* 0x0000000c000c7308 */ /* 0x000e220000000800 */
[-CC-:B------:R-:W-:Y:S01]  /*99d0*/  FFMA.FTZ R74, R82, R3.reuse, -R6.reuse ;  /* 0x00000003524a7223 */ /* 0x180fe20000010806 */
[-CC-:B------:R-:W-:Y:S01]  /*99e0*/  FFMA.FTZ R75, R83, R3.reuse, -R6.reuse ;  /* 0x00000003534b7223 */ /* 0x180fe20000010806 */
[-CC-:B------:R-:W-:Y:S01]  /*99f0*/  FFMA.FTZ R70, R86, R3.reuse, -R6.reuse ;  /* 0x0000000356467223 */ /* 0x180fe20000010806 */
[-CC-:B------:R-:W-:Y:S01]  /*9a00*/  FFMA.FTZ R71, R87, R3.reuse, -R6.reuse ;  /* 0x0000000357477223 */ /* 0x180fe20000010806 */
[-CC-:B------:R-:W-:Y:S01]  /*9a10*/  FFMA.FTZ R90, R90, R3.reuse, -R6.reuse ;  /* 0x000000035a5a7223 */ /* 0x180fe20000010806 */
[-CC-:B------:R-:W-:Y:S01]  /*9a20*/  FFMA.FTZ R91, R91, R3.reuse, -R6.reuse ;  /* 0x000000035b5b7223 */ /* 0x180fe20000010806 */
[-CC-:B------:R-:W-:Y:S01]  /*9a30*/  FFMA.FTZ R94, R94, R3.reuse, -R6.reuse ;  /* 0x000000035e5e7223 */ /* 0x180fe20000010806 */
        /* <DEDUP_REMOVED lines=14> */
[----:B------:R-:W0:Y:S01]  /*9b20*/  MUFU.EX2 R13, R13 ;  /* 0x0000000d000d7308 */ /* 0x000e220000000800 */
[----:B-1----:R-:W-:Y:S01]  /*9b30*/  FADD.FTZ R6, R81, R84 ;  /* 0x0000005451067221 */ /* 0x002fe20000010000 */
[----:B---3--:R-:W-:Y:S01]  /*9b40*/  FADD.FTZ R82, R8, R79 ;  /* 0x0000004f08527221 */ /* 0x008fe20000010000 */
[----:B------:R1:W-:Y:S03]  /*9b50*/  @!P1 SYNCS.ARRIVE.TRANS64.RED.A1T0 RZ, [R4+URZ], RZ ;  /* 0x000000ff04ff99a7 */ /* 0x0003e6000810043f */
[----:B----4-:R-:W-:-:S02]  /*9b60*/  FADD.FTZ R82, R9, R82 ;  /* 0x0000005209527221 */ /* 0x010fc40000010000 */
[----:B------:R-:W3:Y:S01]  /*9b70*/  MUFU.EX2 R31, R31 ;  /* 0x0000001f001f7308 */ /* 0x000ee20000000800 */
[----:B-1----:R-:W-:Y:S01]  /*9b80*/  F2FP.F16.F32.PACK_AB R4, R7, R5 ;  /* 0x000000050704723e */ /* 0x002fe200000000ff */
[----:B------:R-:W-:-:S06]  /*9b90*/  FADD.FTZ R5, R85, R6 ;  /* 0x0000000655057221 */ /* 0x000fcc0000010000 */
[----:B------:R-:W1:Y:S01]  /*9ba0*/  MUFU.EX2 R14, R14 ;  /* 0x0000000e000e7308 */ /* 0x000e620000000800 */
[----:B--2---:R-:W-:Y:S01]  /*9bb0*/  FADD.FTZ R6, R88, R5 ;  /* 0x0000000558067221 */ /* 0x004fe20000010000 */
[----:B------:R-:W-:-:S06]  /*9bc0*/  FADD.FTZ R5, R11, R82 ;  /* 0x000000520b057221 */ /* 0x000fcc0000010000 */
[----:B------:R-:W2:Y:S01]  /*9bd0*/  MUFU.EX2 R93, R93 ;  /* 0x0000005d005d7308 */ /* 0x000ea20000000800 */
[----:B0-----:R-:W-:Y:S01]  /*9be0*/  FADD.FTZ R7, R89, R6 ;  /* 0x0000000659077221 */ /* 0x001fe20000010000 */
[----:B------:R-:W-:-:S06]  /*9bf0*/  FADD.FTZ R6, R12, R5 ;  /* 0x000000050c067221 */ /* 0x000fcc0000010000 */
[----:B------:R-:W0:Y:S01]  /*9c00*/  MUFU.EX2 R15, R15 ;  /* 0x0000000f000f7308 */ /* 0x000e220000000800 */
[----:B------:R-:W-:Y:S01]  /*9c10*/  FADD.FTZ R82, R92, R7 ;  /* 0x000000075c527221 */ /* 0x000fe20000010000 */
[----:B------:R-:W-:-:S06]  /*9c20*/  FADD.FTZ R5, R13, R6 ;  /* 0x000000060d057221 */ /* 0x000fcc0000010000 */
[----:B------:R-:W4:Y:S08]  /*9c30*/  MUFU.EX2 R96, R96 ;  /* 0x0000006000607308 */ /* 0x000f300000000800 */
[----:B------:R-:W4:Y:S01]  /*9c40*/  MUFU.EX2 R28, R28 ;  /* 0x0000001c001c7308 */ /* 0x000f220000000800 */
[----:B---3--:R-:W-:Y:S01]  /*9c50*/  FADD.FTZ R82, R31, R82 ;  /* 0x000000521f527221 */ /* 0x008fe20000010000 */
[----:B-1----:R-:W-:-:S06]  /*9c60*/  FADD.FTZ R6, R14, R5 ;  /* 0x000000050e067221 */ /* 0x002fcc0000010000 */
[----:B------:R-:W1:Y:S08]  /*9c70*/  MUFU.EX2 R97, R97 ;  /* 0x0000006100617308 */ /* 0x000e700000000800 */
[----:B------:R-:W3:Y:S01]  /*9c80*/  MUFU.EX2 R30, R30 ;  /* 0x0000001e001e7308 */ /* 0x000ee20000000800 */
[----:B--2---:R-:W-:Y:S01]  /*9c90*/  FADD.FTZ R5, R93, R82 ;  /* 0x000000525d057221 */ /* 0x004fe20000010000 */
[----:B0-----:R-:W-:-:S06]  /*9ca0*/  FADD.FTZ R7, R15, R6 ;  /* 0x000000060f077221 */ /* 0x001fcc0000010000 */
[----:B------:R-:W0:Y:S08]  /*9cb0*/  MUFU.EX2 R100, R100 ;  /* 0x0000006400647308 */ /* 0x000e300000000800 */
[----:B------:R-:W2:Y:S01]  /*9cc0*/  MUFU.EX2 R29, R29 ;  /* 0x0000001d001d7308 */ /* 0x000ea20000000800 */
[----:B----4-:R-:W-:Y:S01]  /*9cd0*/  FADD.FTZ R6, R96, R5 ;  /* 0x0000000560067221 */ /* 0x010fe20000010000 */
[----:B------:R-:W-:-:S06]  /*9ce0*/  FADD.FTZ R7, R28, R7 ;  /* 0x000000071c077221 */ /* 0x000fcc0000010000 */
[----:B------:R-:W4:Y:S08]  /*9cf0*/  MUFU.EX2 R101, R101 ;  /* 0x0000006500657308 */ /* 0x000f300000000800 */
[----:B------:R-:W4:Y:S01]  /*9d00*/  MUFU.EX2 R20, R20 ;  /* 0x0000001400147308 */ /* 0x000f220000000800 */
[----:B-1----:R-:W-:Y:S01]  /*9d10*/  FADD.FTZ R5, R97, R6 ;  /* 0x0000000661057221 */ /* 0x002fe20000010000 */
[----:B---3--:R-:W-:-:S06]  /*9d20*/  FADD.FTZ R6, R30, R7 ;  /* 0x000000071e067221 */ /* 0x008fcc0000010000 */
[----:B------:R-:W1:Y:S08]  /*9d30*/  MUFU.EX2 R39, R39 ;  /* 0x0000002700277308 */ /* 0x000e700000000800 */
[----:B------:R-:W3:Y:S01]  /*9d40*/  MUFU.EX2 R21, R21 ;  /* 0x0000001500157308 */ /* 0x000ee20000000800 */
[----:B0-----:R-:W-:Y:S01]  /*9d50*/  FADD.FTZ R82, R100, R5 ;  /* 0x0000000564527221 */ /* 0x001fe20000010000 */
[----:B--2---:R-:W-:-:S06]  /*9d60*/  FADD.FTZ R5, R29, R6 ;  /* 0x000000061d057221 */ /* 0x004fcc0000010000 */
        /* <DEDUP_REMOVED lines=12> */
[----:B------:R-:W0:Y:S01]  /*9e30*/  MUFU.EX2 R47, R47 ;  /* 0x0000002f002f7308 */ /* 0x000e220000000800 */
[----:B------:R-:W-:Y:S01]  /*9e40*/  F2FP.F16.F32.PACK_AB R12, R12, R11 ;  /* 0x0000000b0c0c723e */ /* 0x000fe200000000ff */
[----:B----4-:R-:W-:Y:S01]  /*9e50*/  FADD.FTZ R11, R43, R82 ;  /* 0x000000522b0b7221 */ /* 0x010fe20000010000 */
[----:B------:R-:W-:-:S05]  /*9e60*/  F2FP.F16.F32.PACK_AB R14, R14, R13 ;  /* 0x0000000d0e0e723e */ /* 0x000fca00000000ff */
[----:B------:R-:W2:Y:S01]  /*9e70*/  MUFU.EX2 R50, R50 ;  /* 0x0000003200327308 */ /* 0x000ea20000000800 */
[----:B------:R-:W-:-:S07]  /*9e80*/  FADD.FTZ R13, R25, R86 ;  /* 0x00000056190d7221 */ /* 0x000fce0000010000 */
[----:B------:R-:W4:Y:S01]  /*9e90*/  MUFU.EX2 R32, R32 ;  /* 0x0000002000207308 */ /* 0x000f220000000800 */
[----:B------:R-:W-:Y:S01]  /*9ea0*/  F2FP.F16.F32.PACK_AB R5, R84, R81 ;  /* 0x000000515405723e */ /* 0x000fe200000000ff */
[----:B-1----:R-:W-:-:S06]  /*9eb0*/  FADD.FTZ R82, R46, R11 ;  /* 0x0000000b2e527221 */ /* 0x002fcc0000010000 */
[----:B------:R-:W1:Y:S01]  /*9ec0*/  MUFU.EX2 R51, R51 ;  /* 0x0000003300337308 */ /* 0x000e620000000800 */
[----:B---3--:R-:W-:Y:S01]  /*9ed0*/  FADD.FTZ R84, R26, R13 ;  /* 0x0000000d1a547221 */ /* 0x008fe20000010000 */
[----:B0-----:R-:W-:-:S06]  /*9ee0*/  FADD.FTZ R11, R47, R82 ;  /* 0x000000522f0b7221 */ /* 0x001fcc0000010000 */
[----:B------:R-:W0:Y:S01]  /*9ef0*/  MUFU.EX2 R54, R54 ;  /* 0x0000003600367308 */ /* 0x000e220000000800 */
[----:B------:R-:W-:-:S07]  /*9f00*/  FADD.FTZ R79, R27, R84 ;  /* 0x000000541b4f7221 */ /* 0x000fce0000010000 */
[----:B------:R-:W3:Y:S01]  /*9f10*/  MUFU.EX2 R34, R34 ;  /* 0x0000002200227308 */ /* 0x000ee20000000800 */
[----:B--2---:R-:W-:Y:S01]  /*9f20*/  FADD.FTZ R82, R50, R11 ;  /* 0x0000000b32527221 */ /* 0x004fe20000010000 */
[----:B----4-:R-:W-:-:S06]  /*9f30*/  FADD.FTZ R84, R32, R79 ;  /* 0x0000004f20547221 */ /* 0x010fcc0000010000 */
[----:B------:R-:W2:Y:S01]  /*9f40*/  MUFU.EX2 R55, R55 ;  /* 0x0000003700377308 */ /* 0x000ea20000000800 */
[----:B-1----:R-:W-:Y:S01]  /*9f50*/  FADD.FTZ R11, R51, R82 ;  /* 0x00000052330b7221 */ /* 0x002fe20000010000 */
[----:B------:R-:W-:-:S06]  /*9f60*/  FADD.FTZ R79, R33, R84 ;  /* 0x00000054214f7221 */ /* 0x000fcc0000010000 */
[----:B------:R-:W-:Y:S08]  /*9f70*/  MUFU.EX2 R58, R58 ;  /* 0x0000003a003a7308 */ /* 0x000ff00000000800 */
[----:B------:R-:W1:Y:S01]  /*9f80*/  MUFU.EX2 R45, R45 ;  /* 0x0000002d002d7308 */ /* 0x000e620000000800 */
[----:B0-----:R-:W-:Y:S01]  /*9f90*/  FADD.FTZ R82, R54, R11 ;  /* 0x0000000b36527221 */ /* 0x001fe20000010000 */
[----:B------:R-:W-:-:S06]  /*9fa0*/  F2FP.F16.F32.PACK_AB R6, R9, R8 ;  /* 0x000000080906723e */ /* 0x000fcc00000000ff */
[----:B------:R-:W0:Y:S01]  /*9fb0*/  MUFU.EX2 R59, R59 ;  /* 0x0000003b003b7308 */ /* 0x000e220000000800 */
[----:B------:R-:W-:Y:S01]  /*9fc0*/  F2FP.F16.F32.PACK_AB R7, R88, R85 ;  /* 0x000000555807723e */ /* 0x000fe200000000ff */
[----:B---3--:R-:W-:-:S06]  /*9fd0*/  FADD.FTZ R84, R34, R79 ;  /* 0x0000004f22547221 */ /* 0x008fcc0000010000 */
[----:B------:R-:W3:Y:S01]  /*9fe0*/  MUFU.EX2 R49, R49 ;  /* 0x0000003100317308 */ /* 0x000ee20000000800 */
[----:B--2---:R-:W-:Y:S01]  /*9ff0*/  FADD.FTZ R11, R55, R82 ;  /* 0x00000052370b7221 */ /* 0x004fe20000010000 */
[----:B------:R-:W-:-:S06]  /*a000*/  FADD.FTZ R84, R35, R84 ;  /* 0x0000005423547221 */ /* 0x000fcc0000010000 */
[----:B------:R-:W2:Y:S01]  /*a010*/  MUFU.EX2 R62, R62 ;  /* 0x0000003e003e7308 */ /* 0x000ea20000000800 */
[----:B------:R4:W-:Y:S07]  /*a020*/  STSM.16.M88.4 [R154+0x1e800], R4 ;  /* 0x01e800049a007844 */ /* 0x0009ee0000000200 */
[----:B------:R-:W-:Y:S01]  /*a030*/  MUFU.EX2 R36, R36 ;  /* 0x0000002400247308 */ /* 0x000fe20000000800 */
[----:B------:R-:W-:Y:S01]  /*a040*/  F2FP.F16.F32.PACK_AB R28, R28, R15 ;  /* 0x0000000f1c1c723e */ /* 0x000fe200000000ff */
[----:B-1----:R-:W-:-:S06]  /*a050*/  FADD.FTZ R84, R45, R84 ;  /* 0x000000542d547221 */ /* 0x002fcc0000010000 */
[----:B------:R-:W1:Y:S01]  /*a060*/  MUFU.EX2 R63, R63 ;  /* 0x0000003f003f7308 */ /* 0x000e620000000800 */
[----:B----4-:R-:W-:Y:S01]  /*a070*/  F2FP.F16.F32.PACK_AB R4, R21, R20 ;  /* 0x000000141504723e */ /* 0x010fe200000000ff */
[----:B------:R-:W-:Y:S01]  /*a080*/  FADD.FTZ R20, R58, R11 ;  /* 0x0000000b3a147221 */ /* 0x000fe20000010000 */
[----:B------:R-:W-:Y:S01]  /*a090*/  F2FP.F16.F32.PACK_AB R30, R29, R30 ;  /* 0x0000001e1d1e723e */ /* 0x000fe200000000ff */
[----:B------:R-:W4:Y:S01]  /*a0a0*/  LDL R81, [R1+0x44] ;  /* 0x0000440001517983 */ /* 0x000f220000100800 */
[----:B------:R-:W-:-:S03]  /*a0b0*/  F2FP.F16.F32.PACK_AB R13, R92, R89 ;  /* 0x000000595c0d723e */ /* 0x000fc600000000ff */
[----:B------:R-:W1:Y:S01]  /*a0c0*/  MUFU.EX2 R66, R66 ;  /* 0x0000004200427308 */ /* 0x000e620000000800 */
[----:B------:R-:W-:Y:S01]  /*a0d0*/  F2FP.F16.F32.PACK_AB R15, R93, R31 ;  /* 0x0000001f5d0f723e */ /* 0x000fe200000000ff */
[----:B0-----:R-:W-:Y:S01]  /*a0e0*/  FADD.FTZ R5, R59, R20 ;  /* 0x000000143b057221 */ /* 0x001fe20000010000 */
[----:B------:R-:W-:Y:S02]  /*a0f0*/  F2FP.F16.F32.PACK_AB R29, R97, R96 ;  /* 0x00000060611d723e */ /* 0x000fe400000000ff */
[----:B------:R-:W-:-:S03]  /*a100*/  F2FP.F16.F32.PACK_AB R31, R101, R100 ;  /* 0x00000064651f723e */ /* 0x000fc600000000ff */
[----:B------:R-:W0:Y:S01]  /*a110*/  MUFU.EX2 R38, R38 ;  /* 0x0000002600267308 */ /* 0x000e220000000800 */
[----:B---3--:R-:W-:Y:S01]  /*a120*/  FADD.FTZ R7, R49, R84 ;  /* 0x0000005431077221 */ /* 0x008fe20000010000 */
[----:B------:R-:W-:Y:S01]  /*a130*/  STSM.16.M88.4 [R105], R12 ;  /* 0x0000000c69007844 */ /* 0x000fe20000000200 */
[----:B--2---:R-:W-:-:S03]  /*a140*/  FADD.FTZ R20, R62, R5 ;  /* 0x000000053e147221 */ /* 0x004fc60000010000 */
[----:B------:R2:W-:Y:S01]  /*a150*/  STSM.16.M88.4 [R156], R28 ;  /* 0x0000001c9c007844 */ /* 0x0005e20000000200 */
[----:B-1----:R-:W-:Y:S01]  /*a160*/  FADD.FTZ R11, R63, R20 ;  /* 0x000000143f0b7221 */ /* 0x002fe20000010000 */
[----:B------:R-:W-:Y:S02]  /*a170*/  F2FP.F16.F32.PACK_AB R6, R25, R24 ;  /* 0x000000181906723e */ /* 0x000fe400000000ff */
[----:B------:R-:W-:Y:S01]  /*a180*/  F2FP.F16.F32.PACK_AB R5, R42, R39 ;  /* 0x000000272a05723e */ /* 0x000fe200000000ff */
[----:B------:R-:W-:Y:S01]  /*a190*/  FADD.FTZ R20, R66, R11 ;  /* 0x0000000b42147221 */ /* 0x000fe20000010000 */
[----:B--2---:R-:W-:-:S04]  /*a1a0*/  FADD.FTZ R28, R36, R7 ;  /* 0x00000007241c7221 */ /* 0x004fc80000010000 */
[----:B------:R-:W-:Y:S01]  /*a1b0*/  FADD.FTZ R13, R37, R28 ;  /* 0x0000001c250d7221 */ /* 0x000fe20000010000 */
[----:B------:R-:W-:Y:S02]  /*a1c0*/  F2FP.F16.F32.PACK_AB R7, R46, R43 ;  /* 0x0000002b2e07723e */ /* 0x000fe400000000ff */
[----:B------:R-:W-:Y:S01]  /*a1d0*/  F2FP.F16.F32.PACK_AB R12, R27, R26 ;  /* 0x0000001a1b0c723e */ /* 0x000fe200000000ff */
[----:B0-----:R-:W-:Y:S01]  /*a1e0*/  FADD.FTZ R11, R38, R13 ;  /* 0x0000000d260b7221 */ /* 0x001fe20000010000 */
[----:B------:R-:W-:Y:S02]  /*a1f0*/  F2FP.F16.F32.PACK_AB R14, R33, R32 ;  /* 0x00000020210e723e */ /* 0x000fe400000000ff */
[----:B------:R-:W-:Y:S02]  /*a200*/  F2FP.F16.F32.PACK_AB R13, R50, R47 ;  /* 0x0000002f320d723e */ /* 0x000fe400000000ff */
[----:B------:R-:W-:Y:S01]  /*a210*/  F2FP.F16.F32.PACK_AB R15, R54, R51 ;  /* 0x00000033360f723e */ /* 0x000fe200000000ff */
[----:B------:R-:W-:Y:S04]  /*a220*/  STSM.16.M88.4 [R155], R4 ;  /* 0x000000049b007844 */ /* 0x000fe80000000200 */
[----:B------:R0:W-:Y:S04]  /*a230*/  STSM.16.M88.4 [R154+0x24800], R12 ;  /* 0x0248000c9a007844 */ /* 0x0001e80000000200 */
[----:B0-----:R-:W2:Y:S01]  /*a240*/  LDL R13, [R1+0x40] ;  /* 0x00004000010d7983 */ /* 0x001ea20000100800 */
[----:B------:R-:W0:Y:S08]  /*a250*/  MUFU.EX2 R67, R67 ;  /* 0x0000004300437308 */ /* 0x000e300000000800 */
[----:B------:R-:W1:Y:S08]  /*a260*/  MUFU.EX2 R40, R40 ;  /* 0x0000002800287308 */ /* 0x000e700000000800 */
[----:B------:R-:W3:Y:S08]  /*a270*/  MUFU.EX2 R78, R78 ;  /* 0x0000004e004e7308 */ /* 0x000ef00000000800 */
[----:B------:R-:W3:Y:S01]  /*a280*/  MUFU.EX2 R74, R74 ;  /* 0x0000004a004a7308 */ /* 0x000ee20000000800 */
[----:B0-----:R-:W-:-:S07]  /*a290*/  FADD.FTZ R21, R67, R20 ;  /* 0x0000001443157221 */ /* 0x001fce0000010000 */
[----:B------:R-:W0:Y:S08]  /*a2a0*/  MUFU.EX2 R44, R44 ;  /* 0x0000002c002c7308 */ /* 0x000e300000000800 */
[----:B------:R-:W0:Y:S01]  /*a2b0*/  MUFU.EX2 R75, R75 ;  /* 0x0000004b004b7308 */ /* 0x000e220000000800 */
[----:B-1----:R-:W-:Y:S01]  /*a2c0*/  FADD.FTZ R20, R40, R11 ;  /* 0x0000000b28147221 */ /* 0x002fe20000010000 */
[----:B---3--:R-:W-:-:S06]  /*a2d0*/  FADD.FTZ R21, R78, R21 ;  /* 0x000000154e157221 */ /* 0x008fcc0000010000 */
[----:B------:R-:W1:Y:S08]  /*a2e0*/  MUFU.EX2 R48, R48 ;  /* 0x0000003000307308 */ /* 0x000e700000000800 */
[----:B------:R-:W3:Y:S01]  /*a2f0*/  MUFU.EX2 R70, R70 ;  /* 0x0000004600467308 */ /* 0x000ee20000000800 */
[----:B------:R-:W-:Y:S01]  /*a300*/  FADD.FTZ R11, R41, R20 ;  /* 0x00000014290b7221 */ /* 0x000fe20000010000 */
[----:B------:R-:W-:-:S06]  /*a310*/  FADD.FTZ R20, R74, R21 ;  /* 0x000000154a147221 */ /* 0x000fcc0000010000 */
[----:B------:R-:W3:Y:S08]  /*a320*/  MUFU.EX2 R52, R52 ;  /* 0x0000003400347308 */ /* 0x000ef00000000800 */
[----:B------:R-:W3:Y:S01]  /*a330*/  MUFU.EX2 R71, R71 ;  /* 0x0000004700477308 */ /* 0x000ee20000000800 */
[----:B0-----:R-:W-:Y:S01]  /*a340*/  FADD.FTZ R11, R44, R11 ;  /* 0x0000000b2c0b7221 */ /* 0x001fe20000010000 */
[----:B------:R-:W-:-:S06]  /*a350*/  FADD.FTZ R21, R75, R20 ;  /* 0x000000144b157221 */ /* 0x000fcc0000010000 */
[----:B------:R-:W0:Y:S01]  /*a360*/  MUFU.EX2 R8, R90 ;  /* 0x0000005a00087308 */ /* 0x000e220000000800 */
[----:B-1----:R-:W-:Y:S01]  /*a370*/  FADD.FTZ R11, R48, R11 ;  /* 0x0000000b300b7221 */ /* 0x002fe20000010000 */
[----:B---3--:R-:W-:-:S06]  /*a380*/  FADD.FTZ R20, R70, R21 ;  /* 0x0000001546147221 */ /* 0x008fcc0000010000 */
[----:B------:R-:W1:Y:S08]  /*a390*/  MUFU.EX2 R56, R56 ;  /* 0x0000003800387308 */ /* 0x000e700000000800 */
[----:B------:R-:W3:Y:S01]  /*a3a0*/  MUFU.EX2 R9, R91 ;  /* 0x0000005b00097308 */ /* 0x000ee20000000800 */
[----:B------:R-:W-:Y:S01]  /*a3b0*/  FADD.FTZ R28, R52, R11 ;  /* 0x0000000b341c7221 */ /* 0x000fe20000010000 */
[----:B------:R-:W-:-:S06]  /*a3c0*/  FADD.FTZ R11, R71, R20 ;  /* 0x00000014470b7221 */ /* 0x000fcc0000010000 */
[----:B------:R-:W3:Y:S01]  /*a3d0*/  MUFU.EX2 R94, R94 ;  /* 0x0000005e005e7308 */ /* 0x000ee20000000800 */
[----:B------:R-:W-:Y:S01]  /*a3e0*/  FADD.FTZ R5, R53, R28 ;  /* 0x0000001c35057221 */ /* 0x000fe20000010000 */
[----:B0-----:R-:W-:-:S06]  /*a3f0*/  FADD.FTZ R4, R8, R11 ;  /* 0x0000000b08047221 */ /* 0x001fcc0000010000 */
        /* <DEDUP_REMOVED lines=21> */
[----:B------:R-:W4:Y:S01]  /*a550*/  MUFU.EX2 R106, R106 ;  /* 0x0000006a006a7308 */ /* 0x000f220000000800 */
        /* <DEDUP_REMOVED lines=9> */
[----:B------:R-:W-:Y:S01]  /*a5f0*/  F2FP.F16.F32.PACK_AB R25, R58, R55 ;  /* 0x000000373a19723e */ /* 0x000fe200000000ff */
[----:B----4-:R-:W-:-:S05]  /*a600*/  FADD.FTZ R4, R106, R11 ;  /* 0x0000000b6a047221 */ /* 0x010fca0000010000 */
[----:B------:R-:W4:Y:S01]  /*a610*/  MUFU.EX2 R72, R72 ;  /* 0x0000004800487308 */ /* 0x000f220000000800 */
[----:B------:R-:W-:-:S07]  /*a620*/  F2FP.F16.F32.PACK_AB R58, R60, R57 ;  /* 0x000000393c3a723e */ /* 0x000fce00000000ff */
[----:B------:R-:W4:Y:S01]  /*a630*/  MUFU.EX2 R111, R111 ;  /* 0x0000006f006f7308 */ /* 0x000f220000000800 */
[----:B------:R-:W-:Y:S01]  /*a640*/  F2FP.F16.F32.PACK_AB R57, R9, R8 ;  /* 0x000000080939723e */ /* 0x000fe200000000ff */
[----:B0-----:R-:W-:Y:S01]  /*a650*/  FADD.FTZ R8, R104, R7 ;  /* 0x0000000768087221 */ /* 0x001fe20000010000 */
[----:B------:R-:W-:-:S05]  /*a660*/  FADD.FTZ R7, R107, R4 ;  /* 0x000000046b077221 */ /* 0x000fca0000010000 */
[----:B------:R-:W0:Y:S08]  /*a670*/  MUFU.EX2 R73, R73 ;  /* 0x0000004900497308 */ /* 0x000e300000000800 */
[----:B------:R-:W0:Y:S01]  /*a680*/  MUFU.EX2 R5, R114 ;  /* 0x0000007200057308 */ /* 0x000e220000000800 */
[----:B-1----:R-:W-:Y:S01]  /*a690*/  FADD.FTZ R9, R69, R8 ;  /* 0x0000000845097221 */ /* 0x002fe20000010000 */
[----:B---3--:R-:W-:-:S06]  /*a6a0*/  FADD.FTZ R4, R110, R7 ;  /* 0x000000076e047221 */ /* 0x008fcc0000010000 */
[----:B------:R-:W1:Y:S08]  /*a6b0*/  MUFU.EX2 R76, R76 ;  /* 0x0000004c004c7308 */ /* 0x000e700000000800 */
[----:B------:R-:W3:Y:S08]  /*a6c0*/  MUFU.EX2 R6, R115 ;  /* 0x0000007300067308 */ /* 0x000ef00000000800 */
[----:B------:R-:W-:Y:S08]  /*a6d0*/  MUFU.EX2 R80, R80 ;  /* 0x0000005000507308 */ /* 0x000ff00000000800 */
[----:B------:R-:W2:Y:S08]  /*a6e0*/  MUFU.EX2 R77, R77 ;  /* 0x0000004d004d7308 */ /* 0x000eb00000000800 */
[----:B------:R-:W-:Y:S08]  /*a6f0*/  MUFU.EX2 R118, R118 ;  /* 0x0000007600767308 */ /* 0x000ff00000000800 */
[----:B------:R-:W2:Y:S01]  /*a700*/  MUFU.EX2 R119, R119 ;  /* 0x0000007700777308 */ /* 0x000ea20000000800 */
[----:B----4-:R-:W-:Y:S01]  /*a710*/  FADD.FTZ R8, R72, R9 ;  /* 0x0000000948087221 */ /* 0x010fe20000010000 */
[----:B------:R-:W-:Y:S01]  /*a720*/  FADD.FTZ R4, R111, R4 ;  /* 0x000000046f047221 */ /* 0x000fe20000010000 */
[----:B------:R-:W-:-:S02]  /*a730*/  F2FP.F16.F32.PACK_AB R24, R35, R34 ;  /* 0x000000222318723e */ /* 0x000fc400000000ff */
[----:B------:R-:W-:Y:S01]  /*a740*/  F2FP.F16.F32.PACK_AB R26, R49, R45 ;  /* 0x0000002d311a723e */ /* 0x000fe200000000ff */
[----:B0-----:R-:W-:Y:S01]  /*a750*/  FADD.FTZ R7, R73, R8 ;  /* 0x0000000849077221 */ /* 0x001fe20000010000 */
[----:B------:R-:W-:Y:S01]  /*a760*/  F2FP.F16.F32.PACK_AB R27, R62, R59 ;  /* 0x0000003b3e1b723e */ /* 0x000fe200000000ff */
[----:B------:R-:W-:Y:S01]  /*a770*/  FADD.FTZ R9, R5, R4 ;  /* 0x0000000405097221 */ /* 0x000fe20000010000 */
[----:B------:R-:W-:Y:S02]  /*a780*/  F2FP.F16.F32.PACK_AB R36, R37, R36 ;  /* 0x000000242524723e */ /* 0x000fe400000000ff */
[----:B------:R-:W-:Y:S02]  /*a790*/  F2FP.F16.F32.PACK_AB R38, R40, R38 ;  /* 0x000000262826723e */ /* 0x000fe400000000ff */
[----:B------:R-:W-:Y:S02]  /*a7a0*/  F2FP.F16.F32.PACK_AB R37, R66, R63 ;  /* 0x0000003f4225723e */ /* 0x000fe400000000ff */
        /* <DEDUP_REMOVED lines=8> */
[----:B------:R-:W-:Y:S01]  /*a830*/  STSM.16.M88.4 [R81], R24 ;  /* 0x0000001851007844 */ /* 0x000fe20000000200 */
[----:B------:R-:W-:Y:S01]  /*a840*/  F2FP.F16.F32.PACK_AB R64, R64, R61 ;  /* 0x0000003d4040723e */ /* 0x000fe200000000ff */
[----:B-1----:R-:W-:Y:S01]  /*a850*/  FADD.FTZ R11, R76, R7 ;  /* 0x000000074c0b7221 */ /* 0x002fe20000010000 */
[----:B------:R-:W-:Y:S01]  /*a860*/  F2FP.F16.F32.PACK_AB R65, R99, R98 ;  /* 0x000000626341723e */ /* 0x000fe200000000ff */
[----:B---3--:R-:W-:Y:S01]  /*a870*/  FADD.FTZ R9, R6, R9 ;  /* 0x0000000906097221 */ /* 0x008fe20000010000 */
[----:B------:R-:W-:Y:S02]  /*a880*/  F2FP.F16.F32.PACK_AB R67, R103, R102 ;  /* 0x000000666743723e */ /* 0x000fe400000000ff */
[----:B------:R-:W-:Y:S01]  /*a890*/  F2FP.F16.F32.PACK_AB R70, R72, R69 ;  /* 0x000000454846723e */ /* 0x000fe200000000ff */
[----:B------:R-:W-:Y:S01]  /*a8a0*/  STSM.16.M88.4 [R156+0x6000], R36 ;  /* 0x006000249c007844 */ /* 0x000fe20000000200 */
[----:B------:R-:W-:-:S02]  /*a8b0*/  F2FP.F16.F32.PACK_AB R68, R104, R68 ;  /* 0x000000446844723e */ /* 0x000fc400000000ff */
[----:B------:R-:W-:Y:S02]  /*a8c0*/  F2FP.F16.F32.PACK_AB R69, R107, R106 ;  /* 0x0000006a6b45723e */ /* 0x000fe400000000ff */
[----:B------:R-:W-:Y:S02]  /*a8d0*/  F2FP.F16.F32.PACK_AB R71, R111, R110 ;  /* 0x0000006e6f47723e */ /* 0x000fe400000000ff */
[----:B------:R-:W-:Y:S01]  /*a8e0*/  F2FP.F16.F32.PACK_AB R5, R6, R5 ;  /* 0x000000050605723e */ /* 0x000fe200000000ff */
[----:B------:R-:W-:Y:S01]  /*a8f0*/  STSM.16.M88.4 [R155+0x6000], R44 ;  /* 0x0060002c9b007844 */ /* 0x000fe20000000200 */
[----:B------:R-:W-:Y:S02]  /*a900*/  F2FP.F16.F32.PACK_AB R4, R76, R73 ;  /* 0x000000494c04723e */ /* 0x000fe400000000ff */
[----:B--2---:R-:W-:Y:S02]  /*a910*/  F2FP.F16.F32.PACK_AB R6, R77, R80 ;  /* 0x000000504d06723e */ /* 0x004fe400000000ff */
[----:B------:R-:W-:Y:S01]  /*a920*/  F2FP.F16.F32.PACK_AB R7, R119, R118 ;  /* 0x000000767707723e */ /* 0x000fe200000000ff */
[----:B------:R-:W-:Y:S04]  /*a930*/  STSM.16.M88.4 [R154+0x2a800], R56 ;  /* 0x02a800389a007844 */ /* 0x000fe80000000200 */
[----:B------:R-:W-:Y:S04]  /*a940*/  STSM.16.M88.4 [R13], R64 ;  /* 0x000000400d007844 */ /* 0x000fe80000000200 */
[----:B------:R-:W-:Y:S04]  /*a950*/  STSM.16.M88.4 [R156+0xc000], R68 ;  /* 0x00c000449c007844 */ /* 0x000fe80000000200 */
[----:B------:R0:W-:Y:S01]  /*a960*/  STSM.16.M88.4 [R155+0xc000], R4 ;  /* 0x00c000049b007844 */ /* 0x0001e20000000200 */
[----:B------:R1:W-:Y:S06]  /*a970*/  MEMBAR.ALL.CTA ;  /* 0x0000000000007992 */ /* 0x0003ec0000008000 */
[----:B-1----:R-:W1:Y:S01]  /*a980*/  FENCE.VIEW.ASYNC.S ;  /* 0x00000000000073c6 */ /* 0x002e620000000000 */
[----:B------:R-:W-:Y:S01]  /*a990*/  ISETP.GE.AND P2, PT, R126, 0xc1, PT ;  /* 0x000000c17e00780c */ /* 0x000fe20003f46270 */
[----:B------:R-:W-:Y:S01]  /*a9a0*/  FADD.FTZ R80, R80, R11 ;  /* 0x0000000b50507221 */ /* 0x000fe20000010000 */
[----:B------:R-:W-:Y:S01]  /*a9b0*/  MOV R151, RZ ;  /* 0x000000ff00977202 */ /* 0x000fe20000000f00 */
[----:B------:R-:W-:-:S03]  /*a9c0*/  FADD.FTZ R118, R118, R9 ;  /* 0x0000000976767221 */ /* 0x000fc60000010000 */
[-C--:B------:R-:W-:Y:S01]  /*a9d0*/  MOV R145, R151.reuse ;  /* 0x0000009700917202 */ /* 0x080fe20000000f00 */
[----:B------:R-:W-:Y:S01]  /*a9e0*/  FADD.FTZ R11, R119, R118 ;  /* 0x00000076770b7221 */ /* 0x000fe20000010000 */
[--C-:B------:R-:W-:Y:S01]  /*a9f0*/  IMAD.MOV.U32 R150, RZ, RZ, R151.reuse ;  /* 0x000000ffff967224 */ /* 0x100fe200078e0097 */
[-C--:B------:R-:W-:Y:S01]  /*aa00*/  MOV R139, R151.reuse ;  /* 0x00000097008b7202 */ /* 0x080fe20000000f00 */
[--C-:B------:R-:W-:Y:S02]  /*aa10*/  IMAD.MOV.U32 R149, RZ, RZ, R151.reuse ;  /* 0x000000ffff957224 */ /* 0x100fe400078e0097 */
[----:B0-----:R-:W-:Y:S01]  /*aa20*/  FADD.FTZ R4, R77, R80 ;  /* 0x000000504d047221 */ /* 0x001fe20000010000 */
[--C-:B------:R-:W-:Y:S01]  /*aa30*/  IMAD.MOV.U32 R148, RZ, RZ, R151.reuse ;  /* 0x000000ffff947224 */ /* 0x100fe200078e0097 */
[-C--:B------:R-:W-:Y:S01]  /*aa40*/  MOV R133, R151.reuse ;  /* 0x0000009700857202 */ /* 0x080fe20000000f00 */
[--C-:B------:R-:W-:Y:S01]  /*aa50*/  IMAD.MOV.U32 R147, RZ, RZ, R151.reuse ;  /* 0x000000ffff937224 */ /* 0x100fe200078e0097 */
[-C--:B------:R-:W-:Y:S01]  /*aa60*/  MOV R127, R151.reuse ;  /* 0x00000097007f7202 */ /* 0x080fe20000000f00 */
[--C-:B------:R-:W-:Y:S01]  /*aa70*/  IMAD.MOV.U32 R146, RZ, RZ, R151.reuse ;  /* 0x000000ffff927224 */ /* 0x100fe200078e0097 */
[----:B------:R-:W-:Y:S01]  /*aa80*/  MOV R121, R151 ;  /* 0x0000009700797202 */ /* 0x000fe20000000f00 */
        /* <DEDUP_REMOVED lines=20> */
[----:B------:R-:W-:Y:S01]  /*abd0*/  IMAD.MOV.U32 R120, RZ, RZ, R151 ;  /* 0x000000ffff787224 */ /* 0x000fe200078e0097 */
[----:B-1----:R-:W-:Y:S01]  /*abe0*/  NOP ;  /* 0x0000000000007918 */ /* 0x002fe20000000000 */
[----:B------:R-:W-:Y:S05]  /*abf0*/  @!P2 BRA `(.L_x_411) ;  /* 0x0000002c00cca947 */ /* 0x000fea0003800000 */
[----:B------:R-:W2:Y:S01]  /*ac00*/  LDL.LU R105, [R1+0x54] ;  /* 0x0000540001697983 */ /* 0x000ea20000300800 */
[----:B------:R-:W-:Y:S01]  /*ac10*/  IMAD.MOV.U32 R5, RZ, RZ, R10 ;  /* 0x000000ffff057224 */ /* 0x000fe200078e000a */
[----:B------:R-:W-:Y:S01]  /*ac20*/  MOV R7, R22 ;  /* 0x0000001600077202 */ /* 0x000fe20000000f00 */
[----:B------:R-:W-:Y:S01]  /*ac30*/  IMAD.MOV.U32 R9, RZ, RZ, R0 ;  /* 0x000000ffff097224 */ /* 0x000fe200078e0000 */
[----:B------:R-:W-:Y:S01]  /*ac40*/  CS2R R150, SRZ ;  /* 0x0000000000967805 */ /* 0x000fe2000001ff00 */
[----:B------:R-:W-:Y:S01]  /*ac50*/  IMAD.MOV.U32 R6, RZ, RZ, R153 ;  /* 0x000000ffff067224 */ /* 0x000fe200078e0099 */
        /* <DEDUP_REMOVED lines=14> */
[----:B------:R-:W-:Y:S01]  /*ad40*/  CS2R R120, SRZ ;  /* 0x0000000000787805 */ /* 0x000fe2000001ff00 */
[----:B--2---:R-:W-:-:S07]  /*ad50*/  VIADD R8, R105, 0xfffffffe ;  /* 0xfffffffe69087836 */ /* 0x004fce0000000000 */
.L_x_422:
[----:B------:R-:W2:Y:S01]  /*ad60*/  LDL R0, [R1+0x30] ;  /* 0x0000300001007983 */ /* 0x000ea20000100800 */
[----:B------:R-:W-:Y:S01]  /*ad70*/  VIADD R22, R7, 0x1 ;  /* 0x0000000107167836 */ /* 0x000fe20000000000 */
[----:B------:R-:W-:Y:S05]  /*ad80*/  YIELD ;  /* 0x0000000000007946 */ /* 0x000fea0003800000 */
[----:B------:R-:W-:-:S04]  /*ad90*/  ISETP.NE.AND P3, PT, R22, 0x2, PT ;  /* 0x000000021600780c */ /* 0x000fc80003f65270 */
[----:B------:R-:W-:Y:S02]  /*ada0*/  SEL R153, RZ, 0x1, P3 ;  /* 0x00000001ff997807 */ /* 0x000fe40001800000 */
[----:B------:R-:W-:Y:S02]  /*adb0*/  SEL R22, R22, RZ, P3 ;  /* 0x000000ff16167207 */ /* 0x000fe40001800000 */
[----:B------:R-:W-:Y:S02]  /*adc0*/  LOP3.LUT R153, R6, R153, RZ, 0x3c, !PT ;  /* 0x0000009906997212 */ /* 0x000fe400078e3cff */
[----:B--2---:R-:W-:-:S13]  /*add0*/  ISETP.NE.AND P2, PT, R0, RZ, PT ;  /* 0x000000ff0000720c */ /* 0x004fda0003f45270 */
[----:B------:R-:W-:Y:S05]  /*ade0*/  @P2 BRA `(.L_x_412) ;  /* 0x0000000000302947 */ /* 0x000fea0003800000 */
[----:B------:R-:W-:Y:S05]  /*adf0*/  @!P0 BRA `(.L_x_413) ;  /* 0x0000000000048947 */ /* 0x000fea0003800000 */
[----:B------:R-:W-:Y:S01]  /*ae00*/  BPT.TRAP 0x1 ;  /* 0x000000040000795c */ /* 0x000fe20000300000 */
.L_x_413:
[----:B------:R-:W-:Y:S01]  /*ae10*/  IMAD R0, R22, 0x8, R2 ;  /* 0x0000000816007824 */ /* 0x000fe200078e0202 */
[----:B------:R-:W-:-:S04]  /*ae20*/  SHF.L.U32 R3, R153, 0x1f, RZ ;  /* 0x0000001f99037819 */ /* 0x000fc800000006ff */
[----:B------:R0:W1:Y:S01]  /*ae30*/  SYNCS.PHASECHK.TRANS64.TRYWAIT P3, [R0+URZ+0x30830], R3 ;  /* 0x03083003000075a7 */ /* 0x000062000806017f */
[----:B------:R-:W-:Y:S05]  /*ae40*/  @!P0 BRA `(.L_x_414) ;  /* 0x0000000000048947 */ /* 0x000fea0003800000 */
[----:B------:R-:W-:Y:S01]  /*ae50*/  BPT.TRAP 0x1 ;  /* 0x000000040000795c */ /* 0x000fe20000300000 */
.L_x_414:
[----:B------:R-:W-:Y:S04]  /*ae60*/  BSSY B0, `(.L_x_412) ;  /* 0x0000004000007945 */ /* 0x000fe80003800000 */
[----:B-1----:R-:W-:Y:S05]  /*ae70*/  @P3 BRA `(.L_x_415) ;  /* 0x0000000000083947 */ /* 0x002fea0003800000 */
[----:B------:R-:W1:Y:S02]  /*ae80*/  SYNCS.PHASECHK.TRANS64.TRYWAIT P3, [R0+URZ+0x30830], R3 ;  /* 0x03083003000075a7 */ /* 0x000e64000806017f */
[----:B-1----:R-:W-:Y:S05]  /*ae90*/  @!P3 BRA `(.L_x_416) ;  /* 0x000000a400c4b947 */ /* 0x002fea0003800000 */
.L_x_415:
[----:B------:R-:W-:Y:S05]  /*aea0*/  BSYNC B0 ;  /* 0x0000000000007941 */ /* 0x000fea0003800000 */
.L_x_412:
[----:B01----:R-:W2:Y:S04]  /*aeb0*/  LDL R3, [R1+0x34] ;  /* 0x0000340001037983 */ /* 0x003ea80000100800 */
[----:B------:R-:W3:Y:S01]  /*aec0*/  LDL.64 R24, [R1+0x8] ;  /* 0x0000080001187983 */ /* 0x000ee20000100a00 */
[----:B------:R-:W-:Y:S05]  /*aed0*/  WARPSYNC.ALL ;  /* 0x0000000000007948 */ /* 0x000fea0003800000 */
[----:B------:R-:W-:Y:S01]  /*aee0*/  IMAD.MOV.U32 R13, RZ, RZ, 0x40000040 ;  /* 0x40000040ff0d7424 */ /* 0x000fe200078e00ff */
[----:B------:R-:W0:Y:S04]  /*aef0*/  S2R R0, SR_TID.X ;  /* 0x0000000000007919 */ /* 0x000e280000002100 */
[----:B------:R-:W-:-:S02]  /*af00*/  R2UR UR7, R13 ;  /* 0x000000000d0772ca */ /* 0x000fc400000e0000 */
[----:B------:R-:W-:Y:S01]  /*af10*/  R2UR UR19, R13 ;  /* 0x000000000d1372ca */ /* 0x000fe200000e0000 */
[----:B------:R-:W-:-:S05]  /*af20*/  IMAD.MOV.U32 R21, RZ, RZ, 0x40000040 ;  /* 0x40000040ff157424 */ /* 0x000fca00078e00ff */
[----:B------:R-:W-:Y:S02]  /*af30*/  R2UR UR15, R21 ;  /* 0x00000000150f72ca */ /* 0x000fe400000e0000 */
[----:B0-----:R-:W-:-:S05]  /*af40*/  SHF.R.U32.HI R0, RZ, 0x7, R0 ;  /* 0x00000007ff007819 */ /* 0x001fca0000011600 */
[----:B------:R-:W-:Y:S02]  /*af50*/  VIADD R0, R0, 0x8 ;  /* 0x0000000800007836 */ /* 0x000fe40000000000 */
[----:B------:R-:W-:Y:S02]  /*af60*/  IMAD.MOV.U32 R15, RZ, RZ, 0x40000040 ;  /* 0x40000040ff0f7424 */ /* 0x000fe400078e00ff */
[----:B--2---:R-:W-:-:S04]  /*af70*/  IMAD R12, R22, 0x600, R3 ;  /* 0x00000600160c7824 */ /* 0x004fc800078e0203 */
[C---:B------:R-:W-:Y:S01]  /*af80*/  VIADD R14, R12.reuse, 0x2 ;  /* 0x000000020c0e7836 */ /* 0x040fe20000000000 */
[C---:B------:R-:W-:Y:S02]  /*af90*/  R2UR UR6, R12.reuse ;  /* 0x000000000c0672ca */ /* 0x040fe400000e0000 */
[C---:B------:R-:W-:Y:S01]  /*afa0*/  IADD3 R20, R12.reuse, 0x4, RZ ;  /* 0x000000040c147810 */ /* 0x040fe20007ffe0ff */
[----:B------:R-:W-:-:S05]  /*afb0*/  VIADD R12, R12, 0x6 ;  /* 0x000000060c0c7836 */ /* 0x000fca0000000000 */
[----:B------:R-:W-:Y:S02]  /*afc0*/  R2UR UR18, R12 ;  /* 0x000000000c1272ca */ /* 0x000fe400000e0000 */
[----:B------:R-:W2:Y:S01]  /*afd0*/  LDL.64 R12, [R1+0x20] ;  /* 0x00002000010c7983 */ /* 0x000ea20000100a00 */
[----:B------:R-:W-:-:S03]  /*afe0*/  R2UR UR14, R20 ;  /* 0x00000000140e72ca */ /* 0x000fc600000e0000 */
[----:B------:R-:W4:Y:S01]  /*aff0*/  LDL.64 R20, [R1+0x18] ;  /* 0x0000180001147983 */ /* 0x000f220000100a00 */
[----:B---3--:R-:W-:Y:S02]  /*b000*/  R2UR UR4, R24 ;  /* 0x00000000180472ca */ /* 0x008fe400000e0000 */
[----:B------:R-:W-:Y:S01]  /*b010*/  R2UR UR5, R25 ;  /* 0x00000000190572ca */ /* 0x000fe200000e0000 */
[----:B------:R0:W-:Y:S06]  /*b020*/  BAR.SYNC.DEFER_BLOCKING R0, 0x100 ;  /* 0x000400000000751d */ /* 0x0001ec0000010000 */
[----:B------:R-:W-:-:S06]  /*b030*/  WARPGROUP.ARRIVE ;  /* 0x00000000000079c5 */ /* 0x000fcc0000000000 */
[----:B------:R-:W-:Y:S01]  /*b040*/  HGMMA.64x192x16.F32 R24, gdesc[UR4], RZ, !UPT, gsb0 ;  /* 0x02e00000041879f0 */ /* 0x000fe2000c0008ff */
[----:B------:R-:W-:Y:S02]  /*b050*/  R2UR UR10, R14 ;  /* 0x000000000e0a72ca */ /* 0x000fe400000e0000 */
[----:B------:R-:W-:Y:S02]  /*b060*/  R2UR UR11, R15 ;  /* 0x000000000f0b72ca */ /* 0x000fe400000e0000 */
[----:B------:R-:W3:Y:S01]  /*b070*/  LDL.64 R14, [R1+0x10] ;  /* 0x00001000010e7983 */ /* 0x000ee20000100a00 */
[----:B------:R-:W-:Y:S02]  /*b080*/  WARPGROUP.DEPBAR.LE gsb0, 0x0 ;  /* 0x00008000000079c5 */ /* 0x000fe40000010000 */
[----:B------:R-:W-:Y:S01]  /*b090*/  WARPGROUP.ARRIVE ;  /* 0x00000000000079c5 */ /* 0x000fe20000000000 */
[----:B--2---:R-:W-:Y:S02]  /*b0a0*/  R2UR UR8, R12 ;  /* 0x000000000c0872ca */ /* 0x004fe400000e0000 */
[----:B------:R-:W-:-:S13]  /*b0b0*/  R2UR UR9, R13 ;  /* 0x000000000d0972ca */ /* 0x000fda00000e0000 */
[----:B------:R-:W-:Y:S01]  /*b0c0*/  HGMMA.64x192x16.F32 R24, gdesc[UR8], R24, gsb0 ;  /* 0x02e00000081879f0 */ /* 0x000fe20008000818 */
[----:B----4-:R-:W-:Y:S02]  /*b0d0*/  R2UR UR12, R20 ;  /* 0x00000000140c72ca */ /* 0x010fe400000e0000 */
[----:B------:R-:W-:Y:S02]  /*b0e0*/  R2UR UR13, R21 ;  /* 0x00000000150d72ca */ /* 0x000fe400000e0000 */
[----:B---3--:R-:W-:Y:S02]  /*b0f0*/  R2UR UR16, R14 ;  /* 0x000000000e1072ca */ /* 0x008fe400000e0000 */
[----:B------:R-:W-:Y:S01]  /*b100*/  R2UR UR17, R15 ;  /* 0x000000000f1172ca */ /* 0x000fe200000e0000 */
[----:B------:R-:W-:Y:S02]  /*b110*/  WARPGROUP.DEPBAR.LE gsb0, 0x0 ;  /* 0x00008000000079c5 */ /* 0x000fe40000010000 */
[----:B------:R-:W-:-:S10]  /*b120*/  WARPGROUP.ARRIVE ;  /* 0x00000000000079c5 */ /* 0x000fd40000000000 */
[----:B------:R-:W-:Y:S03]  /*b130*/  HGMMA.64x192x16.F32 R24, gdesc[UR12], R24, gsb0 ;  /* 0x02e000000c1879f0 */ /* 0x000fe60008000818 */
[----:B------:R-:W-:Y:S02]  /*b140*/  WARPGROUP.DEPBAR.LE gsb0, 0x0 ;  /* 0x00008000000079c5 */ /* 0x000fe40000010000 */
[----:B------:R-:W-:-:S15]  /*b150*/  WARPGROUP.ARRIVE ;  /* 0x00000000000079c5 */ /* 0x000fde0000000000 */
[----:B------:R-:W-:Y:S03]  /*b160*/  HGMMA.64x192x16.F32 R24, gdesc[UR16], R24, gsb0 ;  /* 0x02e00000101879f0 */ /* 0x000fe60008000818 */
[----:B------:R-:W-:Y:S02]  /*b170*/  WARPGROUP.DEPBAR.LE gsb0, 0x0 ;  /* 0x00008000000079c5 */ /* 0x000fe40000010000 */
[----:B0-----:R-:W-:Y:S05]  /*b180*/  @P2 BRA `(.L_x_417) ;  /* 0x0000000000302947 */ /* 0x001fea0003800000 */
[----:B------:R-:W-:Y:S05]  /*b190*/  @!P0 BRA `(.L_x_418) ;  /* 0x0000000000048947 */ /* 0x000fea0003800000 */
[----:B------:R-:W-:Y:S01]  /*b1a0*/  BPT.TRAP 0x1 ;  /* 0x000000040000795c */ /* 0x000fe20000300000 */
.L_x_418:
[----:B------:R-:W-:Y:S01]  /*b1b0*/  SHF.L.U32 R0, R6, 0x1f, RZ ;  /* 0x0000001f06007819 */ /* 0x000fe200000006ff */
[----:B------:R-:W-:-:S04]  /*b1c0*/  IMAD R3, R7, 0x8, R2 ;  /* 0x0000000807037824 */ /* 0x000fc800078e0202 */
[----:B------:R0:W1:Y:S01]  /*b1d0*/  SYNCS.PHASECHK.TRANS64.TRYWAIT P2, [R3+URZ+0x30850], R0 ;  /* 0x03085000030075a7 */ /* 0x000062000804017f */
[----:B------:R-:W-:Y:S05]  /*b1e0*/  @!P0 BRA `(.L_x_419) ;  /* 0x0000000000048947 */ /* 0x000fea0003800000 */
[----:B------:R-:W-:Y:S01]  /*b1f0*/  BPT.TRAP 0x1 ;  /* 0x000000040000795c */ /* 0x000fe20000300000 */
.L_x_419:
[----:B------:R-:W-:Y:S04]  /*b200*/  BSSY B0, `(.L_x_417) ;  /* 0x0000004000007945 */ /* 0x000fe80003800000 */
[----:B-1----:R-:W-:Y:S05]  /*b210*/  @P2 BRA `(.L_x_420) ;  /* 0x0000000000082947 */ /* 0x002fea0003800000 */
[----:B------:R-:W1:Y:S02]  /*b220*/  SYNCS.PHASECHK.TRANS64.TRYWAIT P2, [R3+URZ+0x30850], R0 ;  /* 0x03085000030075a7 */ /* 0x000e64000804017f */
[----:B-1----:R-:W-:Y:S05]  /*b230*/  @!P2 BRA `(.L_x_421) ;  /* 0x000000a000f0a947 */ /* 0x002fea0003800000 */
.L_x_420:
[----:B------:R-:W-:Y:S05]  /*b240*/  BSYNC B0 ;  /* 0x0000000000007941 */ /* 0x000fea0003800000 */
.L_x_417:
[----:B01----:R-:W-:Y:S01]  /*b250*/  FMNMX.FTZ R0, R24, R9, !PT ;  /* 0x0000000918007209 */ /* 0x003fe20007810000 */
[----:B------:R-:W2:Y:S01]  /*b260*/  LDL R20, [R1+0x2c] ;  /* 0x00002c0001147983 */ /* 0x000ea20000100800 */
[----:B------:R-:W-:Y:S01]  /*b270*/  FMNMX.FTZ R10, R26, R5, !PT ;  /* 0x000000051a0a7209 */ /* 0x000fe20007810000 */
[----:B------:R-:W-:Y:S05]  /*b280*/  WARPSYNC.ALL ;  /* 0x0000000000007948 */ /* 0x000fea0003800000 */
[----:B------:R-:W-:Y:S01]  /*b290*/  FMNMX.FTZ R0, R25, R0, !PT ;  /* 0x0000000019007209 */ /* 0x000fe20007810000 */
[----:B------:R-:W-:Y:S01]  /*b2a0*/  ULDC UR4, c[0x0][0x988] ;  /* 0x0002620000047ab9 */ /* 0x000fe20000000800 */
[----:B------:R-:W-:Y:S01]  /*b2b0*/  FMNMX.FTZ R10, R27, R10, !PT ;  /* 0x0000000a1b0a7209 */ /* 0x000fe20007810000 */
[----:B------:R-:W-:Y:S01]  /*b2c0*/  IMAD.MOV.U32 R13, RZ, RZ, 0x40000040 ;  /* 0x40000040ff0d7424 */ /* 0x000fe200078e00ff */
[----:B------:R-:W-:Y:S01]  /*b2d0*/  FMNMX.FTZ R0, R28, R0, !PT ;  /* 0x000000001c007209 */ /* 0x000fe20007810000 */
[----:B------:R-:W-:Y:S01]  /*b2e0*/  WARPGROUP.ARRIVE ;  /* 0x00000000000079c5 */ /* 0x000fe20000000000 */
[----:B------:R-:W-:Y:S01]  /*b2f0*/  FMNMX.FTZ R10, R30, R10, !PT ;  /* 0x0000000a1e0a7209 */ /* 0x000fe20007810000 */
[----:B------:R-:W-:Y:S01]  /*b300*/  IMAD.MOV.U32 R15, RZ, RZ, 0x40000040 ;  /* 0x40000040ff0f7424 */ /* 0x000fe200078e00ff */
        /* <DEDUP_REMOVED lines=90> */
[C---:B------:R-:W-:Y:S01]  /*b8b0*/  R2UR UR7, R13.reuse ;  /* 0x000000000d0772ca */ /* 0x040fe200000e0000 */
[----:B------:R-:W0:Y:S01]  /*b8c0*/  SHFL.BFLY PT, R3, R0, 0x2, 0x1f ;  /* 0x0c401f0000037f89 */ /* 0x000e2200000e0000 */
[----:B------:R-:W-:-:S02]  /*b8d0*/  R2UR UR5, R13 ;  /* 0x000000000d0572ca */ /* 0x000fc400000e0000 */
[C---:B------:R-:W-:Y:S01]  /*b8e0*/  R2UR UR11, R15.reuse ;  /* 0x000000000f0b72ca */ /* 0x040fe200000e0000 */
[----:B------:R-:W1:Y:S01]  /*b8f0*/  SHFL.BFLY PT, R12, R10, 0x2, 0x1f ;  /* 0x0c401f000a0c7f89 */ /* 0x000e6200000e0000 */
[C---:B------:R-:W-:Y:S02]  /*b900*/  R2UR UR15, R15.reuse ;  /* 0x000000000f0f72ca */ /* 0x040fe400000e0000 */
[C---:B------:R-:W-:Y:S02]  /*b910*/  R2UR UR19, R15.reuse ;  /* 0x000000000f1372ca */ /* 0x040fe400000e0000 */
[C---:B------:R-:W-:Y:S02]  /*b920*/  R2UR UR23, R15.reuse ;  /* 0x000000000f1772ca */ /* 0x040fe400000e0000 */
[C---:B------:R-:W-:Y:S02]  /*b930*/  R2UR UR27, R15.reuse ;  /* 0x000000000f1b72ca */ /* 0x040fe400000e0000 */
[----:B------:R-:W-:-:S02]  /*b940*/  R2UR UR31, R15 ;  /* 0x000000000f1f72ca */ /* 0x000fc400000e0000 */
[C---:B------:R-:W-:Y:S02]  /*b950*/  R2UR UR35, R15.reuse ;  /* 0x000000000f2372ca */ /* 0x040fe400000e0000 */
[C---:B------:R-:W-:Y:S02]  /*b960*/  R2UR UR43, R15.reuse ;  /* 0x000000000f2b72ca */ /* 0x040fe400000e0000 */
[C---:B------:R-:W-:Y:S02]  /*b970*/  R2UR UR47, R15.reuse ;  /* 0x000000000f2f72ca */ /* 0x040fe400000e0000 */
[----:B------:R-:W-:Y:S01]  /*b980*/  R2UR UR51, R15 ;  /* 0x000000000f3372ca */ /* 0x000fe200000e0000 */
[----:B------:R-:W-:Y:S01]  /*b990*/  IMAD.MOV.U32 R15, RZ, RZ, 0x40000040 ;  /* 0x40000040ff0f7424 */ /* 0x000fe200078e00ff */
[----:B------:R-:W-:Y:S02]  /*b9a0*/  R2UR UR55, R13 ;  /* 0x000000000d3772ca */ /* 0x000fe400000e0000 */
[----:B0-----:R-:W-:-:S02]  /*b9b0*/  FMNMX.FTZ R0, R0, R3, !PT ;  /* 0x0000000300007209 */ /* 0x001fc40007810000 */
[----:B------:R-:W-:Y:S02]  /*b9c0*/  R2UR UR9, R15 ;  /* 0x000000000f0972ca */ /* 0x000fe400000e0000 */
[----:B-1----:R-:W-:Y:S01]  /*b9d0*/  FMNMX.FTZ R10, R10, R12, !PT ;  /* 0x0000000c0a0a7209 */ /* 0x002fe20007810000 */
[----:B------:R-:W0:Y:S01]  /*b9e0*/  SHFL.BFLY PT, R3, R0, 0x1, 0x1f ;  /* 0x0c201f0000037f89 */ /* 0x000e2200000e0000 */
[----:B------:R-:W-:Y:S02]  /*b9f0*/  MOV R15, 0x40000040 ;  /* 0x40000040000f7802 */ /* 0x000fe40000000f00 */
[----:B------:R-:W-:Y:S01]  /*ba00*/  MOV R13, 0x40000040 ;  /* 0x40000040000d7802 */ /* 0x000fe20000000f00 */
[----:B------:R-:W1:Y:S01]  /*ba10*/  SHFL.BFLY PT, R12, R10, 0x1, 0x1f ;  /* 0x0c201f000a0c7f89 */ /* 0x000e6200000e0000 */
[----:B------:R-:W-:Y:S01]  /*ba20*/  R2UR UR13, R15 ;  /* 0x000000000f0d72ca */ /* 0x000fe200000e0000 */
[----:B------:R-:W-:Y:S01]  /*ba30*/  IMAD.MOV.U32 R15, RZ, RZ, 0x40000040 ;  /* 0x40000040ff0f7424 */ /* 0x000fe200078e00ff */
[----:B------:R-:W-:Y:S01]  /*ba40*/  R2UR UR53, R13 ;  /* 0x000000000d3572ca */ /* 0x000fe200000e0000 */
[----:B------:R-:W-:-:S03]  /*ba50*/  @!P1 IMAD R13, R22, 0x8, R2 ;  /* 0x00000008160d9824 */ /* 0x000fc600078e0202 */
[----:B------:R-:W-:Y:S01]  /*ba60*/  R2UR UR17, R15 ;  /* 0x000000000f1172ca */ /* 0x000fe200000e0000 */
[----:B------:R-:W-:Y:S02]  /*ba70*/  IMAD.MOV.U32 R15, RZ, RZ, 0x40000040 ;  /* 0x40000040ff0f7424 */ /* 0x000fe400078e00ff */
[----:B------:R-:W-:-:S03]  /*ba80*/  @!P1 VIADD R13, R13, 0x30840 ;  /* 0x000308400d0d9836 */ /* 0x000fc60000000000 */
[----:B------:R-:W-:Y:S02]  /*ba90*/  R2UR UR21, R15 ;  /* 0x000000000f1572ca */ /* 0x000fe400000e0000 */
[----:B------:R-:W-:Y:S02]  /*baa0*/  MOV R15, 0x40000040 ;  /* 0x40000040000f7802 */ /* 0x000fe40000000f00 */
[----:B------:R-:W-:Y:S02]  /*bab0*/  @!P1 PRMT R13, RZ, 0x654, R13 ;  /* 0x00000654ff0d9816 */ /* 0x000fe4000000000d */
[----:B------:R-:W-:Y:S01]  /*bac0*/  R2UR UR25, R15 ;  /* 0x000000000f1972ca */ /* 0x000fe200000e0000 */
[----:B------:R-:W-:Y:S01]  /*bad0*/  IMAD.MOV.U32 R15, RZ, RZ, 0x40000040 ;  /* 0x40000040ff0f7424 */ /* 0x000fe200078e00ff */
[----:B0-----:R-:W-:Y:S01]  /*bae0*/  FMNMX.FTZ R0, R0, R3, !PT ;  /* 0x0000000300007209 */ /* 0x001fe20007810000 */
[----:B------:R-:W-:Y:S01]  /*baf0*/  IMAD.U32 R3, RZ, RZ, UR4 ;  /* 0x00000004ff037e24 */ /* 0x000fe2000f8e00ff */
[----:B-1----:R-:W-:-:S02]  /*bb00*/  FMNMX.FTZ R10, R10, R12, !PT ;  /* 0x0000000c0a0a7209 */ /* 0x002fc40007810000 */
[----:B------:R-:W-:Y:S01]  /*bb10*/  R2UR UR29, R15 ;  /* 0x000000000f1d72ca */ /* 0x000fe200000e0000 */
[----:B------:R-:W-:Y:S02]  /*bb20*/  IMAD.MOV.U32 R15, RZ, RZ, 0x40000040 ;  /* 0x40000040ff0f7424 */ /* 0x000fe400078e00ff */
[-C--:B------:R-:W-:Y:S01]  /*bb30*/  FMUL.FTZ R6, R0, R3.reuse ;  /* 0x0000000300067220 */ /* 0x080fe20000410000 */
[-C--:B------:R-:W-:Y:S01]  /*bb40*/  FMUL.FTZ R12, R10, R3.reuse ;  /* 0x000000030a0c7220 */ /* 0x080fe20000410000 */
[----:B------:R-:W-:Y:S01]  /*bb50*/  FADD.FTZ R9, -R0, R9 ;  /* 0x0000000900097221 */ /* 0x000fe20000010100 */
[----:B------:R-:W-:Y:S01]  /*bb60*/  FADD.FTZ R5, -R10, R5 ;  /* 0x000000050a057221 */ /* 0x000fe20000010100 */
[----:B------:R-:W-:Y:S01]  /*bb70*/  R2UR UR33, R15 ;  /* 0x000000000f2172ca */ /* 0x000fe200000e0000 */
        /* <DEDUP_REMOVED lines=47> */
[-C--:B------:R-:W-:Y:S01]  /*be70*/  FFMA.FTZ R119, R119, R3.reuse, -R12 ;  /* 0x0000000377777223 */ /* 0x080fe2000001080c */
[----:B------:R-:W-:Y:S01]  /*be80*/  IADD3 R12, R2, 0x400, RZ ;  /* 0x00000400020c7810 */ /* 0x000fe20007ffe0ff */
[-C--:B------:R-:W-:Y:S01]  /*be90*/  FFMA.FTZ R24, R24, R3.reuse, -R6 ;  /* 0x0000000318187223 */ /* 0x080fe20000010806 */
[----:B------:R-:W-:Y:S01]  /*bea0*/  MOV R15, 0x40000040 ;  /* 0x40000040000f7802 */ /* 0x000fe20000000f00 */
[-C--:B------:R-:W-:Y:S01]  /*beb0*/  FMUL.FTZ R9, R9, R3.reuse ;  /* 0x0000000309097220 */ /* 0x080fe20000410000 */
[----:B------:R-:W-:Y:S01]  /*bec0*/  SHF.R.U32.HI R12, RZ, 0x4, R12 ;  /* 0x00000004ff0c7819 */ /* 0x000fe2000001160c */
[-CC-:B------:R-:W-:Y:S01]  /*bed0*/  FFMA.FTZ R25, R25, R3.reuse, -R6.reuse ;  /* 0x0000000319197223 */ /* 0x180fe20000010806 */
[----:B------:R-:W-:Y:S01]  /*bee0*/  R2UR UR41, R15 ;  /* 0x000000000f2972ca */ /* 0x000fe200000e0000 */
[----:B------:R-:W-:Y:S01]  /*bef0*/  IMAD.MOV.U32 R15, RZ, RZ, 0x40000040 ;  /* 0x40000040ff0f7424 */ /* 0x000fe200078e00ff */
[----:B------:R-:W-:Y:S01]  /*bf00*/  LOP3.LUT R12, R12, 0x3fff, RZ, 0xc0, !PT ;  /* 0x00003fff0c0c7812 */ /* 0x000fe200078ec0ff */
[----:B------:R-:W-:Y:S01]  /*bf10*/  MUFU.EX2 R9, R9 ;  /* 0x0000000900097308 */ /* 0x000fe20000000800 */
[-CC-:B------:R-:W-:Y:S01]  /*bf20*/  FFMA.FTZ R28, R28, R3.reuse, -R6.reuse ;  /* 0x000000031c1c7223 */ /* 0x180fe20000010806 */
[----:B------:R-:W-:Y:S01]  /*bf30*/  FFMA.FTZ R29, R29, R3, -R6 ;  /* 0x000000031d1d7223 */ /* 0x000fe20000010806 */
[----:B------:R-:W-:Y:S01]  /*bf40*/  R2UR UR45, R15 ;  /* 0x000000000f2d72ca */ /* 0x000fe200000e0000 */
[----:B------:R-:W-:-:S02]  /*bf50*/  IMAD R12, R7, 0x600, R12 ;  /* 0x00000600070c7824 */ /* 0x000fc400078e020c */
[-CC-:B------:R-:W-:Y:S01]  /*bf60*/  FFMA.FTZ R32, R32, R3.reuse, -R6.reuse ;  /* 0x0000000320207223 */ /* 0x180fe20000010806 */
[----:B------:R-:W-:Y:S02]  /*bf70*/  IMAD.MOV.U32 R15, RZ, RZ, 0x40000040 ;  /* 0x40000040ff0f7424 */ /* 0x000fe400078e00ff */
[-CC-:B------:R-:W-:Y:S01]  /*bf80*/  FFMA.FTZ R33, R33, R3.reuse, -R6.reuse ;  /* 0x0000000321217223 */ /* 0x180fe20000010806 */
[C---:B------:R-:W-:Y:S01]  /*bf90*/  VIADD R14, R12.reuse, 0x80 ;  /* 0x000000800c0e7836 */ /* 0x040fe20000000000 */
[----:B------:R-:W-:Y:S01]  /*bfa0*/  R2UR UR6, R12 ;  /* 0x000000000c0672ca */ /* 0x000fe200000e0000 */
[----:B------:R-:W0:Y:S01]  /*bfb0*/  MUFU.EX2 R24, R24 ;  /* 0x0000001800187308 */ /* 0x000e220000000800 */
[----:B------:R-:W-:Y:S01]  /*bfc0*/  R2UR UR49, R15 ;  /* 0x000000000f3172ca */ /* 0x000fe200000e0000 */
[----:B------:R-:W-:Y:S01]  /*bfd0*/  FFMA.FTZ R36, R36, R3, -R6 ;  /* 0x0000000324247223 */ /* 0x000fe20000010806 */
[----:B------:R-:W-:Y:S01]  /*bfe0*/  R2UR UR10, R14 ;  /* 0x000000000e0a72ca */ /* 0x000fe200000e0000 */
[----:B------:R-:W-:-:S02]  /*bff0*/  VIADD R14, R12, 0x100 ;  /* 0x000001000c0e7836 */ /* 0x000fc40000000000 */
[-CC-:B------:R-:W-:Y:S01]  /*c000*/  FFMA.FTZ R37, R37, R3.reuse, -R6.reuse ;  /* 0x0000000325257223 */ /* 0x180fe20000010806 */
[-CC-:B------:R-:W-:Y:S01]  /*c010*/  FFMA.FTZ R40, R40, R3.reuse, -R6.reuse ;  /* 0x0000000328287223 */ /* 0x180fe20000010806 */
[-CC-:B------:R-:W-:Y:S01]  /*c020*/  FFMA.FTZ R41, R41, R3.reuse, -R6.reuse ;  /* 0x0000000329297223 */ /* 0x180fe20000010806 */
[----:B------:R-:W1:Y:S01]  /*c030*/  MUFU.EX2 R25, R25 ;  /* 0x0000001900197308 */ /* 0x000e620000000800 */
[----:B------:R-:W-:Y:S01]  /*c040*/  R2UR UR14, R14 ;  /* 0x000000000e0e72ca */ /* 0x000fe200000e0000 */
[----:B------:R-:W-:Y:S02]  /*c050*/  VIADD R14, R12, 0x180 ;  /* 0x000001800c0e7836 */ /* 0x000fe40000000000 */
[-CC-:B------:R-:W-:Y:S01]  /*c060*/  FFMA.FTZ R44, R44, R3.reuse, -R6.reuse ;  /* 0x000000032c2c7223 */ /* 0x180fe20000010806 */
[-CC-:B------:R-:W-:Y:S01]  /*c070*/  FFMA.FTZ R45, R45, R3.reuse, -R6.reuse ;  /* 0x000000032d2d7223 */ /* 0x180fe20000010806 */
[-CC-:B------:R-:W-:Y:S01]  /*c080*/  FFMA.FTZ R48, R48, R3.reuse, -R6.reuse ;  /* 0x0000000330307223 */ /* 0x180fe20000010806 */
[-CC-:B------:R-:W-:Y:S01]  /*c090*/  FFMA.FTZ R49, R49, R3.reuse, -R6.reuse ;  /* 0x0000000331317223 */ /* 0x180fe20000010806 */
[----:B------:R-:W-:Y:S01]  /*c0a0*/  R2UR UR18, R14 ;  /* 0x000000000e1272ca */ /* 0x000fe200000e0000 */
[-CC-:B------:R-:W-:Y:S01]  /*c0b0*/  FFMA.FTZ R52, R52, R3.reuse, -R6.reuse ;  /* 0x0000000334347223 */ /* 0x180fe20000010806 */
[----:B------:R-:W-:Y:S01]  /*c0c0*/  IADD3 R14, R12, 0x200, RZ ;  /* 0x000002000c0e7810 */ /* 0x000fe20007ffe0ff */
[-CC-:B------:R-:W-:Y:S01]  /*c0d0*/  FFMA.FTZ R53, R53, R3.reuse, -R6.reuse ;  /* 0x0000000335357223 */ /* 0x180fe20000010806 */
[-CC-:B------:R-:W-:Y:S01]  /*c0e0*/  FFMA.FTZ R56, R56, R3.reuse, -R6.reuse ;  /* 0x0000000338387223 */ /* 0x180fe20000010806 */
[----:B------:R-:W-:Y:S01]  /*c0f0*/  FFMA.FTZ R57, R57, R3, -R6 ;  /* 0x0000000339397223 */ /* 0x000fe20000010806 */
[----:B------:R-:W-:Y:S01]  /*c100*/  R2UR UR22, R14 ;  /* 0x000000000e1672ca */ /* 0x000fe200000e0000 */
[----:B------:R-:W-:-:S02]  /*c110*/  VIADD R14, R12, 0x280 ;  /* 0x000002800c0e7836 */ /* 0x000fc40000000000 */
[-CC-:B------:R-:W-:Y:S01]  /*c120*/  FFMA.FTZ R60, R60, R3.reuse, -R6.reuse ;  /* 0x000000033c3c7223 */ /* 0x180fe20000010806 */
[-CC-:B------:R-:W-:Y:S01]  /*c130*/  FFMA.FTZ R21, R61, R3.reuse, -R6.reuse ;  /* 0x000000033d157223 */ /* 0x180fe20000010806 */
[-CC-:B------:R-:W-:Y:S01]  /*c140*/  FFMA.FTZ R64, R64, R3.reuse, -R6.reuse ;  /* 0x0000000340407223 */ /* 0x180fe20000010806 */
[-CC-:B------:R-:W-:Y:S01]  /*c150*/  FFMA.FTZ R65, R65, R3.reuse, -R6.reuse ;  /* 0x0000000341417223 */ /* 0x180fe20000010806 */
[----:B------:R-:W-:Y:S01]  /*c160*/  R2UR UR26, R14 ;  /* 0x000000000e1a72ca */ /* 0x000fe200000e0000 */
[----:B------:R-:W-:Y:S02]  /*c170*/  VIADD R14, R12, 0x300 ;  /* 0x000003000c0e7836 */ /* 0x000fe40000000000 */
[-CC-:B------:R-:W-:Y:S01]  /*c180*/  FFMA.FTZ R68, R68, R3.reuse, -R6.reuse ;  /* 0x0000000344447223 */ /* 0x180fe20000010806 */
        /* <DEDUP_REMOVED lines=22> */
[-CC-:B------:R-:W-:Y:S01]  /*c2f0*/  FFMA.FTZ R100, R100, R3.reuse, -R6.reuse ;  /* 0x0000000364647223 */ /* 0x180fe20000010806 */
[C---:B------:R-:W-:Y:S01]  /*c300*/  IADD3 R14, R12.reuse, 0x500, RZ ;  /* 0x000005000c0e7810 */ /* 0x040fe20007ffe0ff */
[----:B------:R-:W-:Y:S02]  /*c310*/  VIADD R12, R12, 0x580 ;  /* 0x000005800c0c7836 */ /* 0x000fe40000000000 */
[-CC-:B------:R-:W-:Y:S01]  /*c320*/  FFMA.FTZ R101, R101, R3.reuse, -R6.reuse ;  /* 0x0000000365657223 */ /* 0x180fe20000010806 */
[-CC-:B------:R-:W-:Y:S01]  /*c330*/  FFMA.FTZ R104, R104, R3.reuse, -R6.reuse ;  /* 0x0000000368687223 */ /* 0x180fe20000010806 */
[----:B------:R-:W-:Y:S01]  /*c340*/  R2UR UR50, R14 ;  /* 0x000000000e3272ca */ /* 0x000fe200000e0000 */
[----:B------:R-:W-:Y:S01]  /*c350*/  FFMA.FTZ R105, R105, R3, -R6 ;  /* 0x0000000369697223 */ /* 0x000fe20000010806 */
[----:B------:R-:W-:Y:S01]  /*c360*/  R2UR UR54, R12 ;  /* 0x000000000c3672ca */ /* 0x000fe200000e0000 */
[----:B--2---:R-:W-:-:S02]  /*c370*/  VIADD R12, R20, 0x1e800 ;  /* 0x0001e800140c7836 */ /* 0x004fc40000000000 */
[-CC-:B------:R-:W-:Y:S01]  /*c380*/  FFMA.FTZ R108, R108, R3.reuse, -R6.reuse ;  /* 0x000000036c6c7223 */ /* 0x180fe20000010806 */
[-CC-:B------:R-:W-:Y:S01]  /*c390*/  FFMA.FTZ R109, R109, R3.reuse, -R6.reuse ;  /* 0x000000036d6d7223 */ /* 0x180fe20000010806 */
[-CC-:B------:R-:W-:Y:S01]  /*c3a0*/  FFMA.FTZ R112, R112, R3.reuse, -R6.reuse ;  /* 0x0000000370707223 */ /* 0x180fe20000010806 */
[-C--:B------:R-:W-:Y:S01]  /*c3b0*/  FFMA.FTZ R113, R113, R3.reuse, -R6 ;  /* 0x0000000371717223 */ /* 0x080fe20000010806 */
[----:B------:R-:W-:Y:S01]  /*c3c0*/  SHF.R.U32.HI R12, RZ, 0x4, R12 ;  /* 0x00000004ff0c7819 */ /* 0x000fe2000001160c */
[-CC-:B------:R-:W-:Y:S01]  /*c3d0*/  FFMA.FTZ R116, R116, R3.reuse, -R6.reuse ;  /* 0x0000000374747223 */ /* 0x180fe20000010806 */
[-C--:B------:R-:W-:Y:S01]  /*c3e0*/  FFMA.FTZ R117, R117, R3.reuse, -R6 ;  /* 0x0000000375757223 */ /* 0x080fe20000010806 */
[----:B0-----:R-:W-:Y:S01]  /*c3f0*/  FFMA.FTZ R6, R9, R4, R24 ;  /* 0x0000000409067223 */ /* 0x001fe20000010018 */
[----:B------:R-:W-:Y:S01]  /*c400*/  LOP3.LUT R12, R12, 0x3fff, RZ, 0xc0, !PT ;  /* 0x00003fff0c0c7812 */ /* 0x000fe200078ec0ff */
[----:B------:R-:W-:Y:S01]  /*c410*/  FMUL.FTZ R5, R5, R3 ;  /* 0x0000000305057220 */ /* 0x000fe20000410000 */
[C---:B-1----:R-:W-:Y:S01]  /*c420*/  F2FP.F16.F32.PACK_AB R4, R25.reuse, R24 ;  /* 0x000000181904723e */ /* 0x042fe200000000ff */
[----:B------:R-:W-:Y:S01]  /*c430*/  FADD.FTZ R6, R25, R6 ;  /* 0x0000000619067221 */ /* 0x000fe20000010000 */
[----:B------:R-:W-:Y:S01]  /*c440*/  LOP3.LUT R12, R12, 0x10000, RZ, 0xfc, !PT ;  /* 0x000100000c0c7812 */ /* 0x000fe200078efcff */
[----:B------:R-:W0:Y:S01]  /*c450*/  S2R R25, SR_TID.X ;  /* 0x0000000000197919 */ /* 0x000e220000002100 */
[----:B------:R-:W-:Y:S02]  /*c460*/  MUFU.EX2 R20, R5 ;  /* 0x0000000500147308 */ /* 0x000fe40000000800 */
[C---:B------:R-:W-:Y:S01]  /*c470*/  R2UR UR4, R12.reuse ;  /* 0x000000000c0472ca */ /* 0x040fe200000e0000 */
[----:B------:R-:W-:-:S05]  /*c480*/  VIADD R14, R12, 0x2 ;  /* 0x000000020c0e7836 */ /* 0x000fca0000000000 */
[----:B------:R-:W-:Y:S01]  /*c490*/  R2UR UR8, R14 ;  /* 0x000000000e0872ca */ /* 0x000fe200000e0000 */
[----:B------:R-:W-:Y:S01]  /*c4a0*/  VIADD R14, R12, 0x4 ;  /* 0x000000040c0e7836 */ /* 0x000fe20000000000 */
[----:B------:R-:W1:Y:S04]  /*c4b0*/  MUFU.EX2 R5, R26 ;  /* 0x0000001a00057308 */ /* 0x000e680000000800 */
[----:B------:R-:W-:Y:S01]  /*c4c0*/  R2UR UR12, R14 ;  /* 0x000000000e0c72ca */ /* 0x000fe200000e0000 */
[----:B------:R-:W-:Y:S01]  /*c4d0*/  HGMMA.64x64x16.F32 R120, gdesc[UR4].tnspB, R120, gsb0 ;  /* 0x40e00000047879f0 */ /* 0x000fe20008000878 */
[----:B------:R-:W-:Y:S02]  /*c4e0*/  VIADD R14, R12, 0x6 ;  /* 0x000000060c0e7836 */ /* 0x000fe40000000000 */
[----:B------:R-:W2:Y:S03]  /*c4f0*/  MUFU.EX2 R27, R27 ;  /* 0x0000001b001b7308 */ /* 0x000ea60000000800 */
[----:B------:R-:W-:Y:S01]  /*c500*/  R2UR UR16, R14 ;  /* 0x000000000e1072ca */ /* 0x000fe200000e0000 */
[----:B------:R-:W-:-:S04]  /*c510*/  VIADD R14, R12, 0x600 ;  /* 0x000006000c0e7836 */ /* 0x000fc80000000000 */
[----:B------:R-:W3:Y:S01]  /*c520*/  MUFU.EX2 R28, R28 ;  /* 0x0000001c001c7308 */ /* 0x000ee20000000800 */
[----:B------:R-:W-:Y:S01]  /*c530*/  R2UR UR20, R14 ;  /* 0x000000000e1472ca */ /* 0x000fe200000e0000 */
[----:B------:R-:W-:Y:S02]  /*c540*/  VIADD R14, R12, 0x602 ;  /* 0x000006020c0e7836 */ /* 0x000fe40000000000 */
[----:B-1----:R-:W-:Y:S01]  /*c550*/  FFMA.FTZ R11, R20, R11, R5 ;  /* 0x0000000b140b7223 */ /* 0x002fe20000010005 */
[----:B0-----:R-:W-:Y:S02]  /*c560*/  SHF.R.U32.HI R24, RZ, 0x7, R25 ;  /* 0x00000007ff187819 */ /* 0x001fe40000011619 */
[----:B------:R-:W-:Y:S01]  /*c570*/  R2UR UR24, R14 ;  /* 0x000000000e1872ca */ /* 0x000fe200000e0000 */
[----:B------:R-:W-:Y:S01]  /*c580*/  VIADD R14, R12, 0x604 ;  /* 0x000006040c0e7836 */ /* 0x000fe20000000000 */
[----:B------:R-:W-:Y:S01]  /*c590*/  ISETP.GE.U32.AND P2, PT, R25, 0x180, PT ;  /* 0x000001801900780c */ /* 0x000fe20003f46070 */
[----:B------:R-:W0:Y:S01]  /*c5a0*/  MUFU.EX2 R29, R29 ;  /* 0x0000001d001d7308 */ /* 0x000e220000000800 */
[----:B--2---:R-:W-:-:S02]  /*c5b0*/  F2FP.F16.F32.PACK_AB R5, R27, R5 ;  /* 0x000000051b05723e */ /* 0x004fc400000000ff */
[----:B------:R-:W-:Y:S01]  /*c5c0*/  R2UR UR28, R14 ;  /* 0x000000000e1c72ca */ /* 0x000fe200000e0000 */
[----:B------:R-:W-:Y:S02]  /*c5d0*/  VIADD R14, R12, 0x606 ;  /* 0x000006060c0e7836 */ /* 0x000fe40000000000 */
[----:B---3--:R-:W-:Y:S02]  /*c5e0*/  FADD.FTZ R6, R28, R6 ;  /* 0x000000061c067221 */ /* 0x008fe40000010000 */
[----:B------:R-:W-:Y:S01]  /*c5f0*/  MUFU.EX2 R30, R30 ;  /* 0x0000001e001e7308 */ /* 0x000fe20000000800 */
[----:B------:R-:W-:Y:S01]  /*c600*/  R2UR UR32, R14 ;  /* 0x000000000e2072ca */ /* 0x000fe200000e0000 */
[----:B------:R-:W-:-:S05]  /*c610*/  VIADD R14, R12, 0xc00 ;  /* 0x00000c000c0e7836 */ /* 0x000fca0000000000 */
[----:B------:R-:W-:Y:S01]  /*c620*/  R2UR UR40, R14 ;  /* 0x000000000e2872ca */ /* 0x000fe200000e0000 */
[----:B------:R-:W-:Y:S01]  /*c630*/  VIADD R14, R12, 0xc02 ;  /* 0x00000c020c0e7836 */ /* 0x000fe20000000000 */
[----:B------:R-:W1:Y:S01]  /*c640*/  MUFU.EX2 R31, R31 ;  /* 0x0000001f001f7308 */ /* 0x000e620000000800 */
[C---:B0-----:R-:W-:Y:S01]  /*c650*/  FADD.FTZ R61, R29.reuse, R6 ;  /* 0x000000061d3d7221 */ /* 0x041fe20000010000 */
[----:B------:R-:W-:Y:S02]  /*c660*/  F2FP.F16.F32.PACK_AB R6, R29, R28 ;  /* 0x0000001c1d06723e */ /* 0x000fe400000000ff */
[----:B------:R-:W-:Y:S01]  /*c670*/  R2UR UR44, R14 ;  /* 0x000000000e2c72ca */ /* 0x000fe200000e0000 */
[C---:B------:R-:W-:Y:S02]  /*c680*/  VIADD R14, R12.reuse, 0xc04 ;  /* 0x00000c040c0e7836 */ /* 0x040fe40000000000 */
[----:B------:R-:W-:Y:S01]  /*c690*/  VIADD R12, R12, 0xc06 ;  /* 0x00000c060c0c7836 */ /* 0x000fe20000000000 */
[----:B------:R-:W-:Y:S02]  /*c6a0*/  MUFU.EX2 R34, R34 ;  /* 0x0000002200227308 */ /* 0x000fe40000000800 */
[----:B------:R-:W-:-:S02]  /*c6b0*/  R2UR UR48, R14 ;  /* 0x000000000e3072ca */ /* 0x000fc400000e0000 */
[----:B------:R-:W-:Y:S01]  /*c6c0*/  R2UR UR52, R12 ;  /* 0x000000000c3472ca */ /* 0x000fe200000e0000 */
[----:B------:R-:W-:-:S03]  /*c6d0*/  VIADD R12, R24, 0x9 ;  /* 0x00000009180c7836 */ /* 0x000fc60000000000 */
[----:B------:R-:W-:Y:S02]  /*c6e0*/  MUFU.EX2 R36, R36 ;  /* 0x0000002400247308 */ /* 0x000fe40000000800 */
[----:B------:R-:W-:Y:S01]  /*c6f0*/  SEL R12, R12, 0x9, !P2 ;  /* 0x000000090c0c7807 */ /* 0x000fe20005000000 */
[----:B------:R-:W-:Y:S02]  /*c700*/  WARPGROUP.DEPBAR.LE gsb0, 0x0 ;  /* 0x00008000000079c5 */ /* 0x000fe40000010000 */
[----:B------:R-:W-:-:S06]  /*c710*/  WARPGROUP.ARRIVE ;  /* 0x00000000000079c5 */ /* 0x000fcc0000000000 */
[----:B------:R-:W-:Y:S03]  /*c720*/  HGMMA.64x64x16.F32 R120, gdesc[UR8].tnspB, R120, gsb0 ;  /* 0x40e00000087879f0 */ /* 0x000fe60008000878 */
        /* <DEDUP_REMOVED lines=31> */
[----:B------:R0:W-:Y:S06]  /*c920*/  BAR.ARV R12, 0x100 ;  /* 0x0004000c0000751d */ /* 0x0001ec0000002000 */
[----:B------:R2:W-:Y:S01]  /*c930*/  @!P1 SYNCS.ARRIVE.TRANS64.RED.A1T0 RZ, [R13+URZ], RZ ;  /* 0x000000ff0dff99a7 */ /* 0x0005e2000810043f */
[----:B0-----:R-:W-:Y:S01]  /*c940*/  FADD.FTZ R12, R27, R11 ;  /* 0x0000000b1b0c7221 */ /* 0x001fe20000010000 */
[----:B------:R-:W-:Y:S01]  /*c950*/  @!P1 IMAD R11, R7, 0x8, R2 ;  /* 0x00000008070b9824 */ /* 0x000fe200078e0202 */
[----:B-1----:R-:W-:Y:S01]  /*c960*/  F2FP.F16.F32.PACK_AB R7, R31, R30 ;  /* 0x0000001e1f07723e */ /* 0x002fe200000000ff */
[----:B------:R-:W-:Y:S01]  /*c970*/  MUFU.EX2 R35, R35 ;  /* 0x0000002300237308 */ /* 0x000fe20000000800 */
[----:B------:R-:W-:Y:S01]  /*c980*/  FADD.FTZ R12, R30, R12 ;  /* 0x0000000c1e0c7221 */ /* 0x000fe20000010000 */
[----:B------:R-:W-:-:S05]  /*c990*/  @!P1 VIADD R11, R11, 0x30860 ;  /* 0x000308600b0b9836 */ /* 0x000fca0000000000 */
[----:B------:R-:W-:-:S04]  /*c9a0*/  @!P1 PRMT R11, RZ, 0x654, R11 ;  /* 0x00000654ff0b9816 */ /* 0x000fc8000000000b */
[----:B------:R0:W-:Y:S01]  /*c9b0*/  @!P1 SYNCS.ARRIVE.TRANS64.RED.A1T0 RZ, [R11+URZ], RZ ;  /* 0x000000ff0bff99a7 */ /* 0x0001e2000810043f */
[----:B------:R1:W-:Y:S02]  /*c9c0*/  STSM.16.M88.4 [R154+0x1e800], R4 ;  /* 0x01e800049a007844 */ /* 0x0003e40000000200 */
[----:B-1----:R1:W-:Y:S08]  /*c9d0*/  MUFU.EX2 R6, R37 ;  /* 0x0000002500067308 */ /* 0x0023f00000000800 */
[----:B------:R-:W3:Y:S01]  /*c9e0*/  MUFU.EX2 R4, R32 ;  /* 0x0000002000047308 */ /* 0x000ee20000000800 */
[----:B-1----:R-:W4:Y:S07]  /*c9f0*/  LDL R37, [R1+0x3c] ;  /* 0x00003c0001257983 */ /* 0x002f2e0000100800 */
[----:B------:R-:W1:Y:S01]  /*ca00*/  MUFU.EX2 R5, R33 ;  /* 0x0000002100057308 */ /* 0x000e620000000800 */
[----:B------:R-:W-:-:S07]  /*ca10*/  FADD.FTZ R12, R31, R12 ;  /* 0x0000000c1f0c7221 */ /* 0x000fce0000010000 */
[----:B------:R-:W5:Y:S01]  /*ca20*/  MUFU.EX2 R7, R38 ;  /* 0x0000002600077308 */ /* 0x000f620000000800 */
[----:B---3--:R-:W-:Y:S01]  /*ca30*/  FADD.FTZ R61, R4, R61 ;  /* 0x0000003d043d7221 */ /* 0x008fe20000010000 */
[----:B------:R-:W-:-:S06]  /*ca40*/  FADD.FTZ R12, R34, R12 ;  /* 0x0000000c220c7221 */ /* 0x000fcc0000010000 */
[----:B--2---:R-:W2:Y:S01]  /*ca50*/  MUFU.EX2 R13, R40 ;  /* 0x00000028000d7308 */ /* 0x004ea20000000800 */
[----:B-1----:R-:W-:-:S07]  /*ca60*/  FADD.FTZ R61, R5, R61 ;  /* 0x0000003d053d7221 */ /* 0x002fce0000010000 */
[----:B------:R-:W1:Y:S01]  /*ca70*/  MUFU.EX2 R39, R39 ;  /* 0x0000002700277308 */ /* 0x000e620000000800 */
[----:B------:R-:W-:Y:S01]  /*ca80*/  FADD.FTZ R61, R36, R61 ;  /* 0x0000003d243d7221 */ /* 0x000fe20000010000 */
[----:B------:R-:W-:-:S06]  /*ca90*/  FADD.FTZ R12, R35, R12 ;  /* 0x0000000c230c7221 */ /* 0x000fcc0000010000 */
[----:B------:R-:W3:Y:S08]  /*caa0*/  MUFU.EX2 R15, R41 ;  /* 0x00000029000f7308 */ /* 0x000ef00000000800 */
[----:B------:R-:W0:Y:S01]  /*cab0*/  MUFU.EX2 R42, R42 ;  /* 0x0000002a002a7308 */ /* 0x000e220000000800 */
[----:B------:R-:W-:Y:S01]  /*cac0*/  FADD.FTZ R61, R6, R61 ;  /* 0x0000003d063d7221 */ /* 0x000fe20000010000 */
[----:B-----5:R-:W-:-:S06]  /*cad0*/  FADD.FTZ R12, R7, R12 ;  /* 0x0000000c070c7221 */ /* 0x020fcc0000010000 */
[----:B------:R-:W5:Y:S08]  /*cae0*/  MUFU.EX2 R44, R44 ;  /* 0x0000002c002c7308 */ /* 0x000f700000000800 */
[----:B------:R-:W5:Y:S01]  /*caf0*/  MUFU.EX2 R43, R43 ;  /* 0x0000002b002b7308 */ /* 0x000f620000000800 */
[----:B--2---:R-:W-:Y:S01]  /*cb00*/  FADD.FTZ R61, R13, R61 ;  /* 0x0000003d0d3d7221 */ /* 0x004fe20000010000 */
[----:B-1----:R-:W-:-:S06]  /*cb10*/  FADD.FTZ R31, R39, R12 ;  /* 0x0000000c271f7221 */ /* 0x002fcc0000010000 */
[----:B------:R-:W1:Y:S08]  /*cb20*/  MUFU.EX2 R14, R45 ;  /* 0x0000002d000e7308 */ /* 0x000e700000000800 */
[----:B------:R-:W2:Y:S01]  /*cb30*/  MUFU.EX2 R46, R46 ;  /* 0x0000002e002e7308 */ /* 0x000ea20000000800 */
[C---:B---3--:R-:W-:Y:S01]  /*cb40*/  FADD.FTZ R61, R15.reuse, R61 ;  /* 0x0000003d0f3d7221 */ /* 0x048fe20000010000 */
[----:B------:R-:W-:-:S06]  /*cb50*/  F2FP.F16.F32.PACK_AB R12, R15, R13 ;  /* 0x0000000d0f0c723e */ /* 0x000fcc00000000ff */
[----:B------:R-:W3:Y:S01]  /*cb60*/  MUFU.EX2 R48, R48 ;  /* 0x0000003000307308 */ /* 0x000ee20000000800 */
[----:B0-----:R-:W-:-:S07]  /*cb70*/  FADD.FTZ R13, R42, R31 ;  /* 0x0000001f2a0d7221 */ /* 0x001fce0000010000 */
[----:B------:R-:W0:Y:S01]  /*cb80*/  MUFU.EX2 R47, R47 ;  /* 0x0000002f002f7308 */ /* 0x000e220000000800 */
[----:B-----5:R-:W-:Y:S01]  /*cb90*/  FADD.FTZ R15, R44, R61 ;  /* 0x0000003d2c0f7221 */ /* 0x020fe20000010000 */
[----:B------:R-:W-:-:S06]  /*cba0*/  FADD.FTZ R13, R43, R13 ;  /* 0x0000000d2b0d7221 */ /* 0x000fcc0000010000 */
[----:B------:R-:W5:Y:S08]  /*cbb0*/  MUFU.EX2 R24, R49 ;  /* 0x0000003100187308 */ /* 0x000f700000000800 */
[----:B------:R-:W5:Y:S01]  /*cbc0*/  MUFU.EX2 R25, R50 ;  /* 0x0000003200197308 */ /* 0x000f620000000800 */
[----:B-1----:R-:W-:Y:S01]  /*cbd0*/  FADD.FTZ R15, R14, R15 ;  /* 0x0000000f0e0f7221 */ /* 0x002fe20000010000 */
[----:B--2---:R-:W-:-:S06]  /*cbe0*/  FADD.FTZ R13, R46, R13 ;  /* 0x0000000d2e0d7221 */ /* 0x004fcc0000010000 */
[----:B------:R-:W1:Y:S08]  /*cbf0*/  MUFU.EX2 R27, R52 ;  /* 0x00000034001b7308 */ /* 0x000e700000000800 */
[----:B------:R-:W2:Y:S01]  /*cc00*/  MUFU.EX2 R51, R51 ;  /* 0x0000003300337308 */ /* 0x000ea20000000800 */
[----:B---3--:R-:W-:Y:S01]  /*cc10*/  FADD.FTZ R15, R48, R15 ;  /* 0x0000000f300f7221 */ /* 0x008fe20000010000 */
[----:B0-----:R-:W-:-:S06]  /*cc20*/  FADD.FTZ R13, R47, R13 ;  /* 0x0000000d2f0d7221 */ /* 0x001fcc0000010000 */
[----:B------:R-:W0:Y:S08]  /*cc30*/  MUFU.EX2 R26, R53 ;  /* 0x00000035001a7308 */ /* 0x000e300000000800 */
[----:B------:R-:W3:Y:S01]  /*cc40*/  MUFU.EX2 R54, R54 ;  /* 0x0000003600367308 */ /* 0x000ee20000000800 */
        /* <DEDUP_REMOVED lines=8> */
[----:B0-----:R-:W-:Y:S01]  /*ccd0*/  FADD.FTZ R15, R26, R15 ;  /* 0x0000000f1a0f7221 */ /* 0x001fe20000010000 */
[----:B---3--:R-:W-:-:S06]  /*cce0*/  FADD.FTZ R13, R54, R13 ;  /* 0x0000000d360d7221 */ /* 0x008fcc0000010000 */
[----:B------:R-:W0:Y:S08]  /*ccf0*/  MUFU.EX2 R60, R60 ;  /* 0x0000003c003c7308 */ /* 0x000e300000000800 */
[----:B------:R-:W3:Y:S01]  /*cd00*/  MUFU.EX2 R59, R59 ;  /* 0x0000003b003b7308 */ /* 0x000ee20000000800 */
[----:B-----5:R-:W-:Y:S01]  /*cd10*/  FADD.FTZ R15, R29, R15 ;  /* 0x0000000f1d0f7221 */ /* 0x020fe20000010000 */
[----:B------:R-:W-:-:S06]  /*cd20*/  FADD.FTZ R13, R55, R13 ;  /* 0x0000000d370d7221 */ /* 0x000fcc0000010000 */
[----:B------:R-:W5:Y:S01]  /*cd30*/  MUFU.EX2 R62, R62 ;  /* 0x0000003e003e7308 */ /* 0x000f620000000800 */
[----:B-1----:R-:W-:Y:S01]  /*cd40*/  FADD.FTZ R15, R28, R15 ;  /* 0x0000000f1c0f7221 */ /* 0x002fe20000010000 */
[----:B--2---:R-:W-:-:S03]  /*cd50*/  FADD.FTZ R13, R58, R13 ;  /* 0x0000000d3a0d7221 */ /* 0x004fc60000010000 */
[----:B0-----:R-:W-:Y:S01]  /*cd60*/  FADD.FTZ R32, R60, R15 ;  /* 0x0000000f3c207221 */ /* 0x001fe20000010000 */
[----:B------:R-:W-:Y:S01]  /*cd70*/  F2FP.F16.F32.PACK_AB R4, R5, R4 ;  /* 0x000000040504723e */ /* 0x000fe200000000ff */
[----:B---3--:R-:W-:Y:S01]  /*cd80*/  FADD.FTZ R15, R59, R13 ;  /* 0x0000000d3b0f7221 */ /* 0x008fe20000010000 */
[----:B------:R-:W-:Y:S02]  /*cd90*/  F2FP.F16.F32.PACK_AB R5, R35, R34 ;  /* 0x000000222305723e */ /* 0x000fe400000000ff */
[----:B------:R-:W-:Y:S01]  /*cda0*/  F2FP.F16.F32.PACK_AB R6, R6, R36 ;  /* 0x000000240606723e */ /* 0x000fe200000000ff */
[----:B------:R-:W2:Y:S01]  /*cdb0*/  LDL R34, [R1+0x44] ;  /* 0x0000440001227983 */ /* 0x000ea20000100800 */
[----:B------:R-:W-:Y:S02]  /*cdc0*/  F2FP.F16.F32.PACK_AB R7, R39, R7 ;  /* 0x000000072707723e */ /* 0x000fe400000000ff */
[----:B------:R-:W-:Y:S01]  /*cdd0*/  F2FP.F16.F32.PACK_AB R13, R43, R42 ;  /* 0x0000002a2b0d723e */ /* 0x000fe200000000ff */
[----:B-----5:R-:W-:Y:S01]  /*cde0*/  FADD.FTZ R33, R62, R15 ;  /* 0x0000000f3e217221 */ /* 0x020fe20000010000 */
[----:B------:R-:W-:-:S02]  /*cdf0*/  F2FP.F16.F32.PACK_AB R14, R14, R44 ;  /* 0x0000002c0e0e723e */ /* 0x000fc400000000ff */
[----:B------:R-:W-:Y:S02]  /*ce00*/  F2FP.F16.F32.PACK_AB R15, R47, R46 ;  /* 0x0000002e2f0f723e */ /* 0x000fe400000000ff */
[----:B------:R-:W-:Y:S02]  /*ce10*/  F2FP.F16.F32.PACK_AB R26, R26, R27 ;  /* 0x0000001b1a1a723e */ /* 0x000fe400000000ff */
[----:B------:R-:W-:Y:S02]  /*ce20*/  F2FP.F16.F32.PACK_AB R24, R24, R48 ;  /* 0x000000301818723e */ /* 0x000fe400000000ff */
[----:B------:R-:W-:Y:S02]  /*ce30*/  F2FP.F16.F32.PACK_AB R25, R51, R25 ;  /* 0x000000193319723e */ /* 0x000fe400000000ff */
[----:B------:R-:W-:Y:S01]  /*ce40*/  F2FP.F16.F32.PACK_AB R27, R55, R54 ;  /* 0x00000036371b723e */ /* 0x000fe200000000ff */
[----:B----4-:R-:W-:Y:S04]  /*ce50*/  STSM.16.M88.4 [R37], R4 ;  /* 0x0000000425007844 */ /* 0x010fe80000000200 */
[----:B------:R-:W-:Y:S04]  /*ce60*/  STSM.16.M88.4 [R156], R12 ;  /* 0x0000000c9c007844 */ /* 0x000fe80000000200 */
[----:B------:R0:W-:Y:S04]  /*ce70*/  STSM.16.M88.4 [R155], R24 ;  /* 0x000000189b007844 */ /* 0x0001e80000000200 */
[----:B0-----:R-:W3:Y:S01]  /*ce80*/  LDL R25, [R1+0x40] ;  /* 0x0000400001197983 */ /* 0x001ee20000100800 */
[----:B------:R-:W0:Y:S08]  /*ce90*/  MUFU.EX2 R21, R21 ;  /* 0x0000001500157308 */ /* 0x000e300000000800 */
[----:B------:R-:W1:Y:S08]  /*cea0*/  MUFU.EX2 R64, R64 ;  /* 0x0000004000407308 */ /* 0x000e700000000800 */
[----:B------:R-:W4:Y:S08]  /*ceb0*/  MUFU.EX2 R63, R63 ;  /* 0x0000003f003f7308 */ /* 0x000f300000000800 */
[----:B------:R-:W5:Y:S08]  /*cec0*/  MUFU.EX2 R11, R65 ;  /* 0x00000041000b7308 */ /* 0x000f700000000800 */
[----:B------:R-:W5:Y:S01]  /*ced0*/  MUFU.EX2 R66, R66 ;  /* 0x0000004200427308 */ /* 0x000f620000000800 */
[----:B0-----:R-:W-:-:S07]  /*cee0*/  FADD.FTZ R32, R21, R32 ;  /* 0x0000002015207221 */ /* 0x001fce0000010000 */
[----:B------:R-:W0:Y:S08]  /*cef0*/  MUFU.EX2 R68, R68 ;  /* 0x0000004400447308 */ /* 0x000e300000000800 */
[----:B------:R-:W0:Y:S01]  /*cf00*/  MUFU.EX2 R67, R67 ;  /* 0x0000004300437308 */ /* 0x000e220000000800 */
[----:B-1----:R-:W-:Y:S01]  /*cf10*/  FADD.FTZ R32, R64, R32 ;  /* 0x0000002040207221 */ /* 0x002fe20000010000 */
[----:B----4-:R-:W-:-:S06]  /*cf20*/  FADD.FTZ R33, R63, R33 ;  /* 0x000000213f217221 */ /* 0x010fcc0000010000 */
[----:B------:R-:W1:Y:S08]  /*cf30*/  MUFU.EX2 R69, R69 ;  /* 0x0000004500457308 */ /* 0x000e700000000800 */
[----:B------:R-:W4:Y:S01]  /*cf40*/  MUFU.EX2 R70, R70 ;  /* 0x0000004600467308 */ /* 0x000f220000000800 */
[----:B-----5:R-:W-:Y:S01]  /*cf50*/  FADD.FTZ R32, R11, R32 ;  /* 0x000000200b207221 */ /* 0x020fe20000010000 */
[----:B------:R-:W-:-:S06]  /*cf60*/  FADD.FTZ R33, R66, R33 ;  /* 0x0000002142217221 */ /* 0x000fcc0000010000 */
[----:B------:R-:W5:Y:S08]  /*cf70*/  MUFU.EX2 R72, R72 ;  /* 0x0000004800487308 */ /* 0x000f700000000800 */
[----:B------:R-:W5:Y:S01]  /*cf80*/  MUFU.EX2 R71, R71 ;  /* 0x0000004700477308 */ /* 0x000f620000000800 */
[----:B0-----:R-:W-:Y:S01]  /*cf90*/  FADD.FTZ R32, R68, R32 ;  /* 0x0000002044207221 */ /* 0x001fe20000010000 */
[----:B------:R-:W-:-:S06]  /*cfa0*/  FADD.FTZ R33, R67, R33 ;  /* 0x0000002143217221 */ /* 0x000fcc0000010000 */
        /* <DEDUP_REMOVED lines=14> */
[----:B------:R-:W-:Y:S01]  /*d090*/  F2FP.F16.F32.PACK_AB R4, R28, R29 ;  /* 0x0000001d1c04723e */ /* 0x000fe200000000ff */
[----:B-1----:R-:W-:-:S06]  /*d0a0*/  FADD.FTZ R32, R76, R35 ;  /* 0x000000234c207221 */ /* 0x002fcc0000010000 */
[----:B------:R-:W1:Y:S01]  /*d0b0*/  MUFU.EX2 R81, R81 ;  /* 0x0000005100517308 */ /* 0x000e620000000800 */
[----:B----4-:R-:W-:-:S07]  /*d0c0*/  FADD.FTZ R28, R30, R33 ;  /* 0x000000211e1c7221 */ /* 0x010fce0000010000 */
[----:B------:R-:W4:Y:S01]  /*d0d0*/  MUFU.EX2 R82, R82 ;  /* 0x0000005200527308 */ /* 0x000f220000000800 */
[----:B-----5:R-:W-:Y:S01]  /*d0e0*/  FADD.FTZ R13, R77, R32 ;  /* 0x000000204d0d7221 */ /* 0x020fe20000010000 */
[----:B------:R-:W-:-:S06]  /*d0f0*/  FADD.FTZ R28, R75, R28 ;  /* 0x0000001c4b1c7221 */ /* 0x000fcc0000010000 */
[----:B------:R-:W5:Y:S08]  /*d100*/  MUFU.EX2 R84, R84 ;  /* 0x0000005400547308 */ /* 0x000f700000000800 */
[----:B------:R-:W2:Y:S01]  /*d110*/  MUFU.EX2 R83, R83 ;  /* 0x0000005300537308 */ /* 0x000ea20000000800 */
[----:B0-----:R-:W-:Y:S01]  /*d120*/  FADD.FTZ R14, R80, R13 ;  /* 0x0000000d500e7221 */ /* 0x001fe20000010000 */
[----:B------:R-:W-:-:S06]  /*d130*/  F2FP.F16.F32.PACK_AB R12, R11, R64 ;  /* 0x000000400b0c723e */ /* 0x000fcc00000000ff */
[----:B------:R-:W0:Y:S01]  /*d140*/  MUFU.EX2 R85, R85 ;  /* 0x0000005500557308 */ /* 0x000e220000000800 */
[----:B------:R-:W-:-:S07]  /*d150*/  FADD.FTZ R11, R79, R28 ;  /* 0x0000001c4f0b7221 */ /* 0x000fce0000010000 */
[----:B------:R-:W0:Y:S01]  /*d160*/  MUFU.EX2 R86, R86 ;  /* 0x0000005600567308 */ /* 0x000e220000000800 */
[----:B-1----:R-:W-:Y:S01]  /*d170*/  FADD.FTZ R15, R81, R14 ;  /* 0x0000000e510f7221 */ /* 0x002fe20000010000 */
[----:B----4-:R-:W-:-:S06]  /*d180*/  FADD.FTZ R24, R82, R11 ;  /* 0x0000000b52187221 */ /* 0x010fcc0000010000 */
[----:B------:R-:W1:Y:S08]  /*d190*/  MUFU.EX2 R88, R88 ;  /* 0x0000005800587308 */ /* 0x000e700000000800 */
[----:B------:R-:W4:Y:S01]  /*d1a0*/  MUFU.EX2 R87, R87 ;  /* 0x0000005700577308 */ /* 0x000f220000000800 */
[----:B-----5:R-:W-:Y:S01]  /*d1b0*/  FADD.FTZ R26, R84, R15 ;  /* 0x0000000f541a7221 */ /* 0x020fe20000010000 */
[----:B--2---:R-:W-:-:S06]  /*d1c0*/  FADD.FTZ R11, R83, R24 ;  /* 0x00000018530b7221 */ /* 0x004fcc0000010000 */
[----:B------:R-:W2:Y:S01]  /*d1d0*/  MUFU.EX2 R89, R89 ;  /* 0x0000005900597308 */ /* 0x000ea20000000800 */
[----:B------:R-:W-:-:S07]  /*d1e0*/  F2FP.F16.F32.PACK_AB R6, R21, R60 ;  /* 0x0000003c1506723e */ /* 0x000fce00000000ff */
[----:B------:R-:W5:Y:S01]  /*d1f0*/  MUFU.EX2 R90, R90 ;  /* 0x0000005a005a7308 */ /* 0x000f620000000800 */
[----:B0-----:R-:W-:Y:S01]  /*d200*/  FADD.FTZ R21, R85, R26 ;  /* 0x0000001a55157221 */ /* 0x001fe20000010000 */
[----:B------:R-:W-:-:S06]  /*d210*/  FADD.FTZ R24, R86, R11 ;  /* 0x0000000b56187221 */ /* 0x000fcc0000010000 */
[----:B------:R-:W0:Y:S01]  /*d220*/  MUFU.EX2 R92, R92 ;  /* 0x0000005c005c7308 */ /* 0x000e220000000800 */
[----:B------:R-:W-:-:S07]  /*d230*/  F2FP.F16.F32.PACK_AB R5, R59, R58 ;  /* 0x0000003a3b05723e */ /* 0x000fce00000000ff */
[----:B------:R-:W0:Y:S01]  /*d240*/  MUFU.EX2 R31, R91 ;  /* 0x0000005b001f7308 */ /* 0x000e220000000800 */
[----:B------:R-:W-:Y:S01]  /*d250*/  F2FP.F16.F32.PACK_AB R7, R63, R62 ;  /* 0x0000003e3f07723e */ /* 0x000fe200000000ff */
[----:B-1----:R-:W-:-:S06]  /*d260*/  FADD.FTZ R26, R88, R21 ;  /* 0x00000015581a7221 */ /* 0x002fcc0000010000 */
[----:B------:R-:W1:Y:S01]  /*d270*/  MUFU.EX2 R93, R93 ;  /* 0x0000005d005d7308 */ /* 0x000e620000000800 */
[----:B----4-:R-:W-:-:S07]  /*d280*/  FADD.FTZ R11, R87, R24 ;  /* 0x00000018570b7221 */ /* 0x010fce0000010000 */
[----:B------:R-:W4:Y:S01]  /*d290*/  MUFU.EX2 R91, R94 ;  /* 0x0000005e005b7308 */ /* 0x000f220000000800 */
[----:B------:R5:W-:Y:S01]  /*d2a0*/  STSM.16.M88.4 [R154+0x24800], R4 ;  /* 0x024800049a007844 */ /* 0x000be20000000200 */
[----:B--2---:R-:W-:-:S06]  /*d2b0*/  FADD.FTZ R21, R89, R26 ;  /* 0x0000001a59157221 */ /* 0x004fcc0000010000 */
[----:B------:R-:W2:Y:S08]  /*d2c0*/  MUFU.EX2 R96, R96 ;  /* 0x0000006000607308 */ /* 0x000eb00000000800 */
[----:B------:R-:W2:Y:S01]  /*d2d0*/  MUFU.EX2 R95, R95 ;  /* 0x0000005f005f7308 */ /* 0x000ea20000000800 */
[----:B-----5:R-:W-:Y:S01]  /*d2e0*/  FADD.FTZ R4, R90, R11 ;  /* 0x0000000b5a047221 */ /* 0x020fe20000010000 */
[----:B0-----:R-:W-:-:S06]  /*d2f0*/  FADD.FTZ R6, R92, R21 ;  /* 0x000000155c067221 */ /* 0x001fcc0000010000 */
[----:B------:R-:W0:Y:S01]  /*d300*/  MUFU.EX2 R98, R98 ;  /* 0x0000006200627308 */ /* 0x000e220000000800 */
[----:B------:R-:W-:Y:S01]  /*d310*/  FADD.FTZ R4, R31, R4 ;  /* 0x000000041f047221 */ /* 0x000fe20000010000 */
[----:B-1----:R-:W-:-:S06]  /*d320*/  FADD.FTZ R5, R93, R6 ;  /* 0x000000065d057221 */ /* 0x002fcc0000010000 */
[----:B------:R-:W1:Y:S01]  /*d330*/  MUFU.EX2 R97, R97 ;  /* 0x0000006100617308 */ /* 0x000e620000000800 */
[----:B----4-:R-:W-:-:S07]  /*d340*/  FADD.FTZ R4, R91, R4 ;  /* 0x000000045b047221 */ /* 0x010fce0000010000 */
[----:B------:R-:W4:Y:S01]  /*d350*/  MUFU.EX2 R99, R99 ;  /* 0x0000006300637308 */ /* 0x000f220000000800 */
[----:B--2---:R-:W-:Y:S01]  /*d360*/  FADD.FTZ R6, R96, R5 ;  /* 0x0000000560067221 */ /* 0x004fe20000010000 */
[----:B------:R-:W-:-:S06]  /*d370*/  FADD.FTZ R5, R95, R4 ;  /* 0x000000045f057221 */ /* 0x000fcc0000010000 */
[----:B------:R-:W2:Y:S08]  /*d380*/  MUFU.EX2 R100, R100 ;  /* 0x0000006400647308 */ /* 0x000eb00000000800 */
[----:B------:R-:W5:Y:S01]  /*d390*/  MUFU.EX2 R102, R102 ;  /* 0x0000006600667308 */ /* 0x000f620000000800 */
[----:B0-----:R-:W-:-:S07]  /*d3a0*/  FADD.FTZ R4, R98, R5 ;  /* 0x0000000562047221 */ /* 0x001fce0000010000 */
[----:B------:R-:W0:Y:S08]  /*d3b0*/  MUFU.EX2 R101, R101 ;  /* 0x0000006500657308 */ /* 0x000e300000000800 */
[----:B------:R-:W3:Y:S01]  /*d3c0*/  MUFU.EX2 R103, R103 ;  /* 0x0000006700677308 */ /* 0x000ee20000000800 */
[----:B-1----:R-:W-:Y:S01]  /*d3d0*/  FADD.FTZ R7, R97, R6 ;  /* 0x0000000661077221 */ /* 0x002fe20000010000 */
[----:B----4-:R-:W-:-:S06]  /*d3e0*/  FADD.FTZ R5, R99, R4 ;  /* 0x0000000463057221 */ /* 0x010fcc0000010000 */
[----:B------:R-:W1:Y:S08]  /*d3f0*/  MUFU.EX2 R104, R104 ;  /* 0x0000006800687308 */ /* 0x000e700000000800 */
[----:B------:R-:W4:Y:S01]  /*d400*/  MUFU.EX2 R106, R106 ;  /* 0x0000006a006a7308 */ /* 0x000f220000000800 */
[----:B--2---:R-:W-:Y:S01]  /*d410*/  FADD.FTZ R6, R100, R7 ;  /* 0x0000000764067221 */ /* 0x004fe20000010000 */
[----:B-----5:R-:W-:-:S06]  /*d420*/  FADD.FTZ R4, R102, R5 ;  /* 0x0000000566047221 */ /* 0x020fcc0000010000 */
[----:B------:R-:W2:Y:S08]  /*d430*/  MUFU.EX2 R105, R105 ;  /* 0x0000006900697308 */ /* 0x000eb00000000800 */
[----:B------:R-:W5:Y:S01]  /*d440*/  MUFU.EX2 R107, R107 ;  /* 0x0000006b006b7308 */ /* 0x000f620000000800 */
[----:B0-----:R-:W-:Y:S01]  /*d450*/  FADD.FTZ R7, R101, R6 ;  /* 0x0000000665077221 */ /* 0x001fe20000010000 */
[----:B---3--:R-:W-:-:S06]  /*d460*/  FADD.FTZ R5, R103, R4 ;  /* 0x0000000467057221 */ /* 0x008fcc0000010000 */
        /* <DEDUP_REMOVED lines=14> */
[----:B-1----:R-:W-:-:S07]  /*d550*/  FADD.FTZ R7, R109, R6 ;  /* 0x000000066d077221 */ /* 0x002fce0000010000 */
[----:B------:R-:W-:Y:S08]  /*d560*/  MUFU.EX2 R116, R116 ;  /* 0x0000007400747308 */ /* 0x000ff00000000800 */
[----:B------:R-:W1:Y:S08]  /*d570*/  MUFU.EX2 R117, R117 ;  /* 0x0000007500757308 */ /* 0x000e700000000800 */
[----:B------:R-:W-:Y:S08]  /*d580*/  MUFU.EX2 R118, R118 ;  /* 0x0000007600767308 */ /* 0x000ff00000000800 */
[----:B------:R-:W1:Y:S01]  /*d590*/  MUFU.EX2 R119, R119 ;  /* 0x0000007700777308 */ /* 0x000e620000000800 */
[----:B----4-:R-:W-:Y:S01]  /*d5a0*/  FADD.FTZ R5, R111, R4 ;  /* 0x000000046f057221 */ /* 0x010fe20000010000 */
[----:B------:R-:W-:Y:S01]  /*d5b0*/  F2FP.F16.F32.PACK_AB R72, R73, R72 ;  /* 0x000000484948723e */ /* 0x000fe200000000ff */
[----:B--2---:R-:W-:Y:S01]  /*d5c0*/  FADD.FTZ R6, R112, R7 ;  /* 0x0000000770067221 */ /* 0x004fe20000010000 */
[----:B------:R-:W-:Y:S01]  /*d5d0*/  F2FP.F16.F32.PACK_AB R13, R67, R66 ;  /* 0x00000042430d723e */ /* 0x000fe200000000ff */
[----:B-----5:R-:W-:Y:S01]  /*d5e0*/  FADD.FTZ R5, R114, R5 ;  /* 0x0000000572057221 */ /* 0x020fe20000010000 */
[----:B------:R-:W-:-:S02]  /*d5f0*/  F2FP.F16.F32.PACK_AB R14, R69, R68 ;  /* 0x00000044450e723e */ /* 0x000fc400000000ff */
[----:B------:R-:W-:Y:S02]  /*d600*/  F2FP.F16.F32.PACK_AB R15, R71, R70 ;  /* 0x00000046470f723e */ /* 0x000fe400000000ff */
[----:B------:R-:W-:Y:S02]  /*d610*/  F2FP.F16.F32.PACK_AB R73, R30, R74 ;  /* 0x0000004a1e49723e */ /* 0x000fe400000000ff */
        /* <DEDUP_REMOVED lines=8> */
[----:B------:R-:W-:Y:S01]  /*d6a0*/  F2FP.F16.F32.PACK_AB R96, R97, R96 ;  /* 0x000000606160723e */ /* 0x000fe200000000ff */
[----:B0-----:R-:W-:Y:S01]  /*d6b0*/  FADD.FTZ R7, R113, R6 ;  /* 0x0000000671077221 */ /* 0x001fe20000010000 */
[----:B------:R-:W-:-:S02]  /*d6c0*/  F2FP.F16.F32.PACK_AB R90, R93, R92 ;  /* 0x0000005c5d5a723e */ /* 0x000fc400000000ff */
[----:B------:R-:W-:Y:S02]  /*d6d0*/  F2FP.F16.F32.PACK_AB R91, R95, R91 ;  /* 0x0000005b5f5b723e */ /* 0x000fe400000000ff */
[----:B------:R-:W-:Y:S02]  /*d6e0*/  F2FP.F16.F32.PACK_AB R97, R99, R98 ;  /* 0x000000626361723e */ /* 0x000fe400000000ff */
[----:B------:R-:W-:Y:S01]  /*d6f0*/  F2FP.F16.F32.PACK_AB R104, R105, R104 ;  /* 0x000000686968723e */ /* 0x000fe200000000ff */
[----:B------:R0:W-:Y:S01]  /*d700*/  STSM.16.M88.4 [R34], R12 ;  /* 0x0000000c22007844 */ /* 0x0001e20000000200 */
[----:B------:R-:W-:Y:S01]  /*d710*/  F2FP.F16.F32.PACK_AB R98, R101, R100 ;  /* 0x000000646562723e */ /* 0x000fe200000000ff */
[----:B---3--:R-:W-:Y:S01]  /*d720*/  FADD.FTZ R5, R115, R5 ;  /* 0x0000000573057221 */ /* 0x008fe20000010000 */
[----:B------:R-:W-:Y:S02]  /*d730*/  F2FP.F16.F32.PACK_AB R99, R103, R102 ;  /* 0x000000666763723e */ /* 0x000fe400000000ff */
[----:B------:R-:W-:-:S02]  /*d740*/  F2FP.F16.F32.PACK_AB R105, R107, R106 ;  /* 0x0000006a6b69723e */ /* 0x000fc400000000ff */
[----:B------:R-:W-:Y:S01]  /*d750*/  F2FP.F16.F32.PACK_AB R112, R113, R112 ;  /* 0x000000707170723e */ /* 0x000fe200000000ff */
[----:B------:R0:W-:Y:S01]  /*d760*/  STSM.16.M88.4 [R156+0x6000], R72 ;  /* 0x006000489c007844 */ /* 0x0001e20000000200 */
[----:B------:R-:W-:Y:S02]  /*d770*/  F2FP.F16.F32.PACK_AB R106, R109, R108 ;  /* 0x0000006c6d6a723e */ /* 0x000fe400000000ff */
[----:B------:R-:W-:Y:S02]  /*d780*/  F2FP.F16.F32.PACK_AB R107, R111, R110 ;  /* 0x0000006e6f6b723e */ /* 0x000fe400000000ff */
[----:B------:R-:W-:Y:S01]  /*d790*/  F2FP.F16.F32.PACK_AB R113, R115, R114 ;  /* 0x000000727371723e */ /* 0x000fe200000000ff */
[----:B------:R0:W-:Y:S01]  /*d7a0*/  STSM.16.M88.4 [R155+0x6000], R80 ;  /* 0x006000509b007844 */ /* 0x0001e20000000200 */
[----:B-1----:R-:W-:Y:S02]  /*d7b0*/  F2FP.F16.F32.PACK_AB R114, R117, R116 ;  /* 0x000000747572723e */ /* 0x002fe400000000ff */
[----:B------:R-:W-:Y:S01]  /*d7c0*/  F2FP.F16.F32.PACK_AB R115, R119, R118 ;  /* 0x000000767773723e */ /* 0x000fe200000000ff */
[----:B------:R0:W-:Y:S04]  /*d7d0*/  STSM.16.M88.4 [R154+0x2a800], R88 ;  /* 0x02a800589a007844 */ /* 0x0001e80000000200 */
[----:B------:R0:W-:Y:S04]  /*d7e0*/  STSM.16.M88.4 [R25], R96 ;  /* 0x0000006019007844 */ /* 0x0001e80000000200 */
[----:B------:R0:W-:Y:S04]  /*d7f0*/  STSM.16.M88.4 [R156+0xc000], R104 ;  /* 0x00c000689c007844 */ /* 0x0001e80000000200 */
[----:B------:R0:W-:Y:S01]  /*d800*/  STSM.16.M88.4 [R155+0xc000], R112 ;  /* 0x00c000709b007844 */ /* 0x0001e20000000200 */
[----:B------:R-:W-:Y:S01]  /*d810*/  @!PT LDS RZ, [RZ] ;  /* 0x00000000fffff984 */ /* 0x000fe20000000800 */
[----:B------:R-:W-:Y:S01]  /*d820*/  @!PT LDS RZ, [RZ] ;  /* 0x00000000fffff984 */ /* 0x000fe20000000800 */
[----:B------:R-:W-:Y:S01]  /*d830*/  @!PT LDS RZ, [RZ] ;  /* 0x00000000fffff984 */ /* 0x000fe20000000800 */
[----:B------:R-:W-:Y:S01]  /*d840*/  @!PT LDS RZ, [RZ] ;  /* 0x00000000fffff984 */ /* 0x000fe20000000800 */
[----:B------:R1:W-:Y:S06]  /*d850*/  MEMBAR.ALL.CTA ;  /* 0x0000000000007992 */ /* 0x0003ec0000008000 */
[----:B-1----:R-:W1:Y:S01]  /*d860*/  FENCE.VIEW.ASYNC.S ;  /* 0x00000000000073c6 */ /* 0x002e620000000000 */
[----:B------:R-:W-:Y:S01]  /*d870*/  ISETP.GT.AND P2, PT, R8, RZ, PT ;  /* 0x000000ff0800720c */ /* 0x000fe20003f44270 */
[----:B------:R-:W-:Y:S01]  /*d880*/  FADD.FTZ R5, R118, R5 ;  /* 0x0000000576057221 */ /* 0x000fe20000010000 */
[----:B------:R-:W-:Y:S01]  /*d890*/  FADD.FTZ R4, R116, R7 ;  /* 0x0000000774047221 */ /* 0x000fe20000010000 */
[-C--:B------:R-:W-:Y:S01]  /*d8a0*/  FMUL.FTZ R120, R120, R9.reuse ;  /* 0x0000000978787220 */ /* 0x080fe20000410000 */
[-C--:B------:R-:W-:Y:S01]  /*d8b0*/  FMUL.FTZ R121, R121, R9.reuse ;  /* 0x0000000979797220 */ /* 0x080fe20000410000 */
[----:B------:R-:W-:Y:S01]  /*d8c0*/  FADD.FTZ R11, R119, R5 ;  /* 0x00000005770b7221 */ /* 0x000fe20000010000 */
        /* <DEDUP_REMOVED lines=14> */
[----:B------:R-:W-:Y:S01]  /*d9b0*/  FADD.FTZ R4, R117, R4 ;  /* 0x0000000475047221 */ /* 0x000fe20000010000 */
[----:B------:R-:W-:Y:S01]  /*d9c0*/  IADD3 R8, R8, -0x1, RZ ;  /* 0xffffffff08087810 */ /* 0x000fe20007ffe0ff */
        /* <DEDUP_REMOVED lines=16> */
[----:B------:R-:W-:-:S02]  /*dad0*/  IMAD.MOV.U32 R6, RZ, RZ, R153 ;  /* 0x000000ffff067224 */ /* 0x000fc400078e0099 */
[----:B------:R-:W-:Y:S02]  /*dae0*/  IMAD.MOV.U32 R7, RZ, RZ, R22 ;  /* 0x000000ffff077224 */ /* 0x000fe400078e0016 */
[----:B------:R-:W-:Y:S02]  /*daf0*/  IMAD.MOV.U32 R5, RZ, RZ, R10 ;  /* 0x000000ffff057224 */ /* 0x000fe400078e000a */
[----:B------:R-:W-:Y:S01]  /*db00*/  IMAD.MOV.U32 R9, RZ, RZ, R0 ;  /* 0x000000ffff097224 */ /* 0x000fe200078e0000 */
[----:B-1----:R-:W-:Y:S01]  /*db10*/  NOP ;  /* 0x0000000000007918 */ /* 0x002fe20000000000 */
[----:B0-----:R-:W-:Y:S05]  /*db20*/  @P2 BRA `(.L_x_422) ;  /* 0xffffffd0008c2947 */ /* 0x001fea000383ffff */
.L_x_411:
[----:B------:R-:W-:Y:S05]  /*db30*/  WARPSYNC.ALL ;  /* 0x0000000000007948 */ /* 0x000fea0003800000 */
[----:B------:R-:W-:Y:S06]  /*db40*/  BAR.ARV 0x8, 0x1a0 ;  /* 0x0206800000007b1d */ /* 0x000fec0000002000 */
[----:B------:R-:W-:Y:S05]  /*db50*/  @!P0 BRA `(.L_x_423) ;  /* 0x0000000000048947 */ /* 0x000fea0003800000 */
[----:B------:R-:W-:Y:S01]  /*db60*/  BPT.TRAP 0x1 ;  /* 0x000000040000795c */ /* 0x000fe20000300000 */
.L_x_423:
[----:B------:R-:W-:Y:S01]  /*db70*/  IMAD R12, R22, 0x8, R2 ;  /* 0x00000008160c7824 */ /* 0x000fe200078e0202 */
[----:B------:R-:W-:-:S04]  /*db80*/  SHF.L.U32 R5, R153, 0x1f, RZ ;  /* 0x0000001f99057819 */ /* 0x000fc800000006ff */
[----:B------:R0:W1:Y:S01]  /*db90*/  SYNCS.PHASECHK.TRANS64.TRYWAIT P2, [R12+URZ+0x30850], R5 ;  /* 0x030850050c0075a7 */ /* 0x000062000804017f */
[----:B------:R-:W-:Y:S05]  /*dba0*/  @!P0 BRA `(.L_x_424) ;  /* 0x0000000000048947 */ /* 0x000fea0003800000 */
[----:B------:R-:W-:Y:S01]  /*dbb0*/  BPT.TRAP 0x1 ;  /* 0x000000040000795c */ /* 0x000fe20000300000 */
.L_x_424:
[----:B------:R-:W2:Y:S01]  /*dbc0*/  LDL.LU R6, [R1+0x2c] ;  /* 0x00002c0001067983 */ /* 0x000ea20000300800 */
[----:B------:R-:W-:-:S05]  /*dbd0*/  VIADD R2, R2, 0x400 ;  /* 0x0000040002027836 */ /* 0x000fca0000000000 */
[----:B------:R-:W-:-:S04]  /*dbe0*/  SHF.R.U32.HI R2, RZ, 0x4, R2 ;  /* 0x00000004ff027819 */ /* 0x000fc80000011602 */
[----:B------:R-:W-:Y:S02]  /*dbf0*/  LOP3.LUT R9, R2, 0x3fff, RZ, 0xc0, !PT ;  /* 0x00003fff02097812 */ /* 0x000fe400078ec0ff */
[----:B--2---:R-:W-:-:S04]  /*dc00*/  IADD3 R6, R6, 0x1e800, RZ ;  /* 0x0001e80006067810 */ /* 0x004fc80007ffe0ff */
[----:B------:R-:W-:-:S04]  /*dc10*/  SHF.R.U32.HI R6, RZ, 0x4, R6 ;  /* 0x00000004ff067819 */ /* 0x000fc80000011606 */
[----:B------:R-:W-:Y:S01]  /*dc20*/  LOP3.LUT R6, R6, 0x3fff, RZ, 0xc0, !PT ;  /* 0x00003fff06067812 */ /* 0x000fe200078ec0ff */
[----:B-1----:R-:W-:Y:S06]  /*dc30*/  @P2 BRA `(.L_x_425) ;  /* 0x0000000000082947 */ /* 0x002fec0003800000 */
[----:B------:R-:W1:Y:S02]  /*dc40*/  SYNCS.PHASECHK.TRANS64.TRYWAIT P0, [R12+URZ+0x30850], R5 ;  /* 0x030850050c0075a7 */ /* 0x000e64000800017f */
[----:B-1----:R-:W-:Y:S05]  /*dc50*/  @!P0 BRA `(.L_x_426) ;  /* 0x00000078007c8947 */ /* 0x002fea0003800000 */
.L_x_425:
[----:B------:R-:W-:Y:S01]  /*dc60*/  IMAD R8, R22, 0x600, R9 ;  /* 0x0000060016087824 */ /* 0x000fe200078e0209 */
[----:B------:R-:W-:Y:S01]  /*dc70*/  LOP3.LUT R6, R6, 0x10000, RZ, 0xfc, !PT ;  /* 0x0001000006067812 */ /* 0x000fe200078efcff */
[----:B------:R-:W-:Y:S01]  /*dc80*/  IMAD.MOV.U32 R7, RZ, RZ, 0x40000040 ;  /* 0x40000040ff077424 */ /* 0x000fe200078e00ff */
[----:B------:R-:W2:Y:S01]  /*dc90*/  LDL.LU R24, [R1+0x50] ;  /* 0x0000500001187983 */ /* 0x000ea20000300800 */
[----:B------:R-:W-:Y:S01]  /*dca0*/  IMAD.MOV.U32 R9, RZ, RZ, 0x40000040 ;  /* 0x40000040ff097424 */ /* 0x000fe200078e00ff */
[----:B------:R-:W-:Y:S05]  /*dcb0*/  WARPSYNC.ALL ;  /* 0x0000000000007948 */ /* 0x000fea0003800000 */
[C---:B------:R-:W-:Y:S01]  /*dcc0*/  R2UR UR4, R6.reuse ;  /* 0x00000000060472ca */ /* 0x040fe200000e0000 */
[----:B------:R-:W-:Y:S01]  /*dcd0*/  WARPGROUP.ARRIVE ;  /* 0x00000000000079c5 */ /* 0x000fe20000000000 */
[----:B------:R-:W-:Y:S01]  /*dce0*/  R2UR UR5, R7 ;  /* 0x00000000070572ca */ /* 0x000fe200000e0000 */
[----:B------:R-:W-:Y:S01]  /*dcf0*/  VIADD R20, R6, 0x2 ;  /* 0x0000000206147836 */ /* 0x000fe20000000000 */
[C---:B------:R-:W-:Y:S01]  /*dd00*/  R2UR UR6, R8.reuse ;  /* 0x00000000080672ca */ /* 0x040fe200000e0000 */
[----:B------:R-:W-:Y:S01]  /*dd10*/  VIADD R14, R8, 0x80 ;  /* 0x00000080080e7836 */ /* 0x000fe20000000000 */
[----:B------:R-:W-:Y:S01]  /*dd20*/  R2UR UR7, R9 ;  /* 0x00000000090772ca */ /* 0x000fe200000e0000 */
[----:B------:R-:W-:Y:S01]  /*dd30*/  IMAD.MOV.U32 R15, RZ, RZ, 0x40000040 ;  /* 0x40000040ff0f7424 */ /* 0x000fe200078e00ff */
[----:B------:R-:W-:Y:S01]  /*dd40*/  MOV R21, 0x40000040 ;  /* 0x4000004000157802 */ /* 0x000fe20000000f00 */
[----:B------:R-:W-:Y:S01]  /*dd50*/  IMAD.MOV.U32 R7, RZ, RZ, 0x40000040 ;  /* 0x40000040ff077424 */ /* 0x000fe200078e00ff */
[----:B------:R-:W-:Y:S01]  /*dd60*/  SHFL.BFLY PT, R2, R11, 0x2, 0x1f ;  /* 0x0c401f000b027f89 */ /* 0x000fe200000e0000 */
[----:B------:R-:W-:Y:S01]  /*dd70*/  IMAD.MOV.U32 R9, RZ, RZ, 0x40000040 ;  /* 0x40000040ff097424 */ /* 0x000fe200078e00ff */
[----:B------:R-:W-:Y:S01]  /*dd80*/  IADD3 R22, R22, 0x1, RZ ;  /* 0x0000000116167810 */ /* 0x000fe20007ffe0ff */
[----:B------:R-:W-:Y:S01]  /*dd90*/  IMAD.MOV.U32 R27, RZ, RZ, RZ ;  /* 0x000000ffff1b7224 */ /* 0x000fe200078e00ff */
[----:B01----:R-:W0:Y:S01]  /*dda0*/  SHFL.BFLY PT, R5, R4, 0x2, 0x1f ;  /* 0x0c401f0004057f89 */ /* 0x003e2200000e0000 */
[----:B------:R-:W-:Y:S01]  /*ddb0*/  IMAD.MOV.U32 R28, RZ, RZ, -0x800000 ;  /* 0xff800000ff1c7424 */ /* 0x000fe200078e00ff */
[----:B------:R-:W-:-:S03]  /*ddc0*/  ISETP.NE.AND P0, PT, R22, 0x2, PT ;  /* 0x000000021600780c */ /* 0x000fc60003f05270 */
[----:B------:R-:W-:Y:S01]  /*ddd0*/  HGMMA.64x64x16.F32 R120, gdesc[UR4].tnspB, R120, gsb0 ;  /* 0x40e00000047879f0 */ /* 0x000fe20008000878 */
[----:B------:R-:W-:Y:S01]  /*dde0*/  R2UR UR4, R20 ;  /* 0x00000000140472ca */ /* 0x000fe200000e0000 */
[----:B------:R-:W-:Y:S01]  /*ddf0*/  VIADD R20, R6, 0x4 ;  /* 0x0000000406147836 */ /* 0x000fe20000000000 */
[----:B------:R-:W-:Y:S01]  /*de00*/  R2UR UR5, R21 ;  /* 0x00000000150572ca */ /* 0x000fe200000e0000 */
[----:B------:R-:W-:Y:S01]  /*de10*/  IMAD.MOV.U32 R21, RZ, RZ, 0x40000040 ;  /* 0x40000040ff157424 */ /* 0x000fe200078e00ff */
[----:B------:R-:W-:Y:S01]  /*de20*/  R2UR UR6, R14 ;  /* 0x000000000e0672ca */ /* 0x000fe200000e0000 */
[----:B------:R-:W-:Y:S01]  /*de30*/  VIADD R14, R8, 0x100 ;  /* 0x00000100080e7836 */ /* 0x000fe20000000000 */
[----:B------:R-:W-:Y:S01]  /*de40*/  R2UR UR7, R15 ;  /* 0x000000000f0772ca */ /* 0x000fe200000e0000 */
[----:B------:R-:W-:Y:S01]  /*de50*/  IMAD.MOV.U32 R15, RZ, RZ, 0x40000040 ;  /* 0x40000040ff0f7424 */ /* 0x000fe200078e00ff */
[----:B------:R-:W-:Y:S01]  /*de60*/  SEL R22, R22, RZ, P0 ;  /* 0x000000ff16167207 */ /* 0x000fe20000000000 */
[----:B0-----:R-:W-:Y:S01]  /*de70*/  FADD.FTZ R5, R5, R4 ;  /* 0x0000000405057221 */ /* 0x001fe20000010000 */
[----:B------:R-:W-:-:S04]  /*de80*/  SEL R4, RZ, 0x1, P0 ;  /* 0x00000001ff047807 */ /* 0x000fc80000000000 */
[----:B------:R-:W-:Y:S01]  /*de90*/  LOP3.LUT R153, R153, R4, RZ, 0x3c, !PT ;  /* 0x0000000499997212 */ /* 0x000fe200078e3cff */
[----:B------:R-:W-:Y:S01]  /*dea0*/  IMAD.MOV.U32 R4, RZ, RZ, RZ ;  /* 0x000000ffff047224 */ /* 0x000fe200078e00ff */
[----:B------:R-:W-:Y:S02]  /*deb0*/  WARPGROUP.DEPBAR.LE gsb0, 0x0 ;  /* 0x00008000000079c5 */ /* 0x000fe40000010000 */
[----:B------:R-:W-:-:S06]  /*dec0*/  WARPGROUP.ARRIVE ;  /* 0x00000000000079c5 */ /* 0x000fcc0000000000 */
[----:B------:R-:W-:Y:S01]  /*ded0*/  HGMMA.64x64x16.F32 R120, gdesc[UR4].tnspB, R120, gsb0 ;  /* 0x40e00000047879f0 */ /* 0x000fe20008000878 */
[----:B------:R-:W-:Y:S02]  /*dee0*/  R2UR UR4, R20 ;  /* 0x00000000140472ca */ /* 0x000fe400000e0000 */
[----:B------:R-:W-:Y:S01]  /*def0*/  R2UR UR5, R21 ;  /* 0x00000000150572ca */ /* 0x000fe200000e0000 */
[----:B------:R-:W-:Y:S01]  /*df00*/  IMAD.MOV.U32 R21, RZ, RZ, 0x40000040 ;  /* 0x40000040ff157424 */ /* 0x000fe200078e00ff */
[----:B------:R-:W-:Y:S01]  /*df10*/  R2UR UR6, R14 ;  /* 0x000000000e0672ca */ /* 0x000fe200000e0000 */
[----:B------:R-:W-:Y:S01]  /*df20*/  VIADD R14, R8, 0x180 ;  /* 0x00000180080e7836 */ /* 0x000fe20000000000 */
[----:B------:R-:W-:Y:S01]  /*df30*/  R2UR UR7, R15 ;  /* 0x000000000f0772ca */ /* 0x000fe200000e0000 */
[----:B------:R-:W-:Y:S01]  /*df40*/  IMAD.MOV.U32 R15, RZ, RZ, 0x40000040 ;  /* 0x40000040ff0f7424 */ /* 0x000fe200078e00ff */
[----:B------:R-:W-:Y:S01]  /*df50*/  IADD3 R20, R6, 0x6, RZ ;  /* 0x0000000606147810 */ /* 0x000fe20007ffe0ff */
[----:B------:R-:W-:-:S02]  /*df60*/  WARPGROUP.DEPBAR.LE gsb0, 0x0 ;  /* 0x00008000000079c5 */ /* 0x000fc40000010000 */
[----:B------:R-:W-:-:S08]  /*df70*/  WARPGROUP.ARRIVE ;  /* 0x00000000000079c5 */ /* 0x000fd00000000000 */
[----:B------:R-:W-:Y:S01]  /*df80*/  HGMMA.64x64x16.F32 R120, gdesc[UR4].tnspB, R120, gsb0 ;  /* 0x40e00000047879f0 */ /* 0x000fe20008000878 */
[----:B------:R-:W-:Y:S01]  /*df90*/  R2UR UR4, R20 ;  /* 0x00000000140472ca */ /* 0x000fe200000e0000 */
[----:B------:R-:W-:Y:S01]  /*dfa0*/  VIADD R20, R6, 0x600 ;  /* 0x0000060006147836 */ /* 0x000fe20000000000 */
[----:B------:R-:W-:Y:S02]  /*dfb0*/  R2UR UR5, R21 ;  /* 0x00000000150572ca */ /* 0x000fe400000e0000 */
[----:B------:R-:W-:Y:S01]  /*dfc0*/  R2UR UR6, R14 ;  /* 0x000000000e0672ca */ /* 0x000fe200000e0000 */
[----:B------:R-:W-:Y:S01]  /*dfd0*/  VIADD R14, R8, 0x200 ;  /* 0x00000200080e7836 */ /* 0x000fe20000000000 */
[----:B------:R-:W-:Y:S01]  /*dfe0*/  R2UR UR7, R15 ;  /* 0x000000000f0772ca */ /* 0x000fe200000e0000 */
[----:B------:R-:W-:Y:S01]  /*dff0*/  IMAD.MOV.U32 R15, RZ, RZ, 0x40000040 ;  /* 0x40000040ff0f7424 */ /* 0x000fe200078e00ff */
[----:B------:R-:W-:Y:S01]  /*e000*/  MOV R21, 0x40000040 ;  /* 0x4000004000157802 */ /* 0x000fe20000000f00 */
[----:B------:R-:W-:-:S02]  /*e010*/  WARPGROUP.DEPBAR.LE gsb0, 0x0 ;  /* 0x00008000000079c5 */ /* 0x000fc40000010000 */
[----:B------:R-:W-:-:S08]  /*e020*/  WARPGROUP.ARRIVE ;  /* 0x00000000000079c5 */ /* 0x000fd00000000000 */
        /* <DEDUP_REMOVED lines=9> */
[----:B--2---:R-:W-:-:S05]  /*e0c0*/  IADD3 R24, R24, 0x1, RZ ;  /* 0x0000000118187810 */ /* 0x004fca0007ffe0ff */
[----:B------:R-:W-:Y:S01]  /*e0d0*/  STL [R1+0x50], R24 ;  /* 0x0000501801007387 */ /* 0x000fe20000100800 */
        /* <DEDUP_REMOVED lines=33> */
[----:B------:R-:W-:Y:S02]  /*e2f0*/  WARPGROUP.DEPBAR.LE gsb0, 0x0 ;  /* 0x00008000000079c5 */ /* 0x000fe40000010000 */
[----:B------:R-:W-:-:S09]  /*e300*/  WARPGROUP.ARRIVE ;  /* 0x00000000000079c5 */ /* 0x000fd20000000000 */
        /* <DEDUP_REMOVED lines=13> */
[C---:B------:R-:W-:Y:S01]  /*e3e0*/  VIADD R20, R6.reuse, 0xc04 ;  /* 0x00000c0406147836 */ /* 0x040fe20000000000 */
[----:B------:R-:W-:Y:S01]  /*e3f0*/  R2UR UR5, R21 ;  /* 0x00000000150572ca */ /* 0x000fe200000e0000 */
[----:B------:R-:W-:Y:S01]  /*e400*/  VIADD R6, R6, 0xc06 ;  /* 0x00000c0606067836 */ /* 0x000fe20000000000 */
[----:B------:R-:W-:Y:S01]  /*e410*/  R2UR UR6, R14 ;  /* 0x000000000e0672ca */ /* 0x000fe200000e0000 */
[C---:B------:R-:W-:Y:S01]  /*e420*/  VIADD R14, R8.reuse, 0x500 ;  /* 0x00000500080e7836 */ /* 0x040fe20000000000 */
[----:B------:R-:W-:Y:S01]  /*e430*/  R2UR UR7, R15 ;  /* 0x000000000f0772ca */ /* 0x000fe200000e0000 */
[----:B------:R-:W-:Y:S01]  /*e440*/  IMAD.MOV.U32 R15, RZ, RZ, 0x40000040 ;  /* 0x40000040ff0f7424 */ /* 0x000fe200078e00ff */
[----:B------:R-:W-:Y:S01]  /*e450*/  MOV R21, 0x40000040 ;  /* 0x4000004000157802 */ /* 0x000fe20000000f00 */
[----:B------:R-:W-:Y:S01]  /*e460*/  VIADD R8, R8, 0x580 ;  /* 0x0000058008087836 */ /* 0x000fe20000000000 */
[----:B------:R-:W-:-:S02]  /*e470*/  WARPGROUP.DEPBAR.LE gsb0, 0x0 ;  /* 0x00008000000079c5 */ /* 0x000fc40000010000 */
[----:B------:R-:W-:-:S07]  /*e480*/  WARPGROUP.ARRIVE ;  /* 0x00000000000079c5 */ /* 0x000fce0000000000 */
[----:B------:R-:W-:Y:S01]  /*e490*/  HGMMA.64x64x16.F32 R120, gdesc[UR4].tnspB, R120, gsb0 ;  /* 0x40e00000047879f0 */ /* 0x000fe20008000878 */
[----:B------:R-:W-:Y:S02]  /*e4a0*/  R2UR UR4, R20 ;  /* 0x00000000140472ca */ /* 0x000fe400000e0000 */
[----:B------:R-:W-:Y:S01]  /*e4b0*/  R2UR UR5, R21 ;  /* 0x00000000150572ca */ /* 0x000fe200000e0000 */
[----:B------:R-:W-:Y:S01]  /*e4c0*/  IMAD.MOV.U32 R21, RZ, RZ, -0x800000 ;  /* 0xff800000ff157424 */ /* 0x000fe200078e00ff */
[----:B------:R-:W-:Y:S02]  /*e4d0*/  R2UR UR6, R14 ;  /* 0x000000000e0672ca */ /* 0x000fe400000e0000 */
[----:B------:R-:W-:Y:S01]  /*e4e0*/  R2UR UR7, R15 ;  /* 0x000000000f0772ca */ /* 0x000fe200000e0000 */
[----:B------:R-:W-:Y:S02]  /*e4f0*/  WARPGROUP.DEPBAR.LE gsb0, 0x0 ;  /* 0x00008000000079c5 */ /* 0x000fe40000010000 */
[----:B------:R-:W-:-:S10]  /*e500*/  WARPGROUP.ARRIVE ;  /* 0x00000000000079c5 */ /* 0x000fd40000000000 */
[----:B------:R-:W-:Y:S01]  /*e510*/  HGMMA.64x64x16.F32 R120, gdesc[UR4].tnspB, R120, gsb0 ;  /* 0x40e00000047879f0 */ /* 0x000fe20008000878 */
[----:B------:R-:W-:Y:S01]  /*e520*/  R2UR UR4, R6 ;  /* 0x00000000060472ca */ /* 0x000fe200000e0000 */
[----:B------:R-:W-:Y:S01]  /*e530*/  FADD.FTZ R6, R2, R11 ;  /* 0x0000000b02067221 */ /* 0x000fe20000010000 */
[----:B------:R-:W-:Y:S01]  /*e540*/  R2UR UR5, R7 ;  /* 0x00000000070572ca */ /* 0x000fe200000e0000 */
[----:B------:R-:W0:Y:S01]  /*e550*/  SHFL.BFLY PT, R2, R5, 0x1, 0x1f ;  /* 0x0c201f0005027f89 */ /* 0x000e2200000e0000 */
[----:B------:R-:W-:Y:S02]  /*e560*/  R2UR UR6, R8 ;  /* 0x00000000080672ca */ /* 0x000fe400000e0000 */
[----:B------:R-:W-:Y:S01]  /*e570*/  R2UR UR7, R9 ;  /* 0x00000000090772ca */ /* 0x000fe200000e0000 */
[----:B------:R-:W1:Y:S01]  /*e580*/  SHFL.BFLY PT, R7, R6, 0x1, 0x1f ;  /* 0x0c201f0006077f89 */ /* 0x000e6200000e0000 */
[----:B0-----:R-:W-:Y:S01]  /*e590*/  FADD.FTZ R8, R5, R2 ;  /* 0x0000000205087221 */ /* 0x001fe20000010000 */
[----:B-1----:R-:W-:-:S04]  /*e5a0*/  FADD.FTZ R9, R6, R7 ;  /* 0x0000000706097221 */ /* 0x002fc80000010000 */
[----:B------:R-:W-:Y:S01]  /*e5b0*/  FSETP.NE.FTZ.AND P2, PT, R8, RZ, PT ;  /* 0x000000ff0800720b */ /* 0x000fe20003f55000 */
[----:B------:R-:W-:Y:S01]  /*e5c0*/  @!P1 VIADD R6, R12, 0x30860 ;  /* 0x000308600c069836 */ /* 0x000fe20000000000 */
[----:B------:R-:W-:-:S04]  /*e5d0*/  FSETP.NE.FTZ.AND P3, PT, R9, RZ, PT ;  /* 0x000000ff0900720b */ /* 0x000fc80003f75000 */
[----:B------:R-:W-:-:S07]  /*e5e0*/  @!P1 PRMT R6, RZ, 0x654, R6 ;  /* 0x00000654ff069816 */ /* 0x000fce0000000006 */
[----:B------:R-:W0:Y:S01]  /*e5f0*/  @P2 MUFU.LG2 R2, R8 ;  /* 0x0000000800022308 */ /* 0x000e220000000c00 */
[C---:B------:R-:W-:Y:S01]  /*e600*/  @P2 FMUL.FTZ R5, R3.reuse, 0.69314718246459960938 ;  /* 0x3f31721803052820 */ /* 0x040fe20000410000 */
[----:B------:R-:W-:-:S06]  /*e610*/  @P3 FMUL.FTZ R12, R3, 0.69314718246459960938 ;  /* 0x3f317218030c3820 */ /* 0x000fcc0000410000 */
[----:B------:R-:W1:Y:S08]  /*e620*/  @P3 MUFU.LG2 R7, R9 ;  /* 0x0000000900073308 */ /* 0x000e700000000c00 */
[----:B------:R-:W2:Y:S01]  /*e630*/  @P2 MUFU.RCP R27, R8 ;  /* 0x00000008001b2308 */ /* 0x000ea20000001000 */
[----:B0-----:R-:W-:-:S04]  /*e640*/  @P2 FMUL.FTZ R2, R2, 0.69314718246459960938 ;  /* 0x3f31721802022820 */ /* 0x001fc80000410000 */
[----:B------:R-:W-:-:S03]  /*e650*/  @P2 FFMA.FTZ R21, R5, R0, R2 ;  /* 0x0000000005152223 */ /* 0x000fc60000010002 */
[----:B------:R-:W0:Y:S01]  /*e660*/  @P3 MUFU.RCP R4, R9 ;  /* 0x0000000900043308 */ /* 0x000e220000001000 */
[----:B-1----:R-:W-:-:S04]  /*e670*/  @P3 FMUL.FTZ R7, R7, 0.69314718246459960938 ;  /* 0x3f31721807073820 */ /* 0x002fc80000410000 */
[----:B------:R-:W-:Y:S01]  /*e680*/  @P3 FFMA.FTZ R28, R12, R10, R7 ;  /* 0x0000000a0c1c3223 */ /* 0x000fe20000010007 */
        /* <DEDUP_REMOVED lines=21> */
[----:B------:R-:W-:Y:S01]  /*e7e0*/  PLOP3.LUT P1, PT, PT, PT, PT, 0x8, 0x0 ;  /* 0x000000000000781c */ /* 0x000fe20003f2e170 */
[-C--:B0-----:R-:W-:Y:S01]  /*e7f0*/  FMUL.FTZ R58, R122, R4.reuse ;  /* 0x000000047a3a7220 */ /* 0x081fe20000410000 */
        /* <DEDUP_REMOVED lines=15> */
.L_x_371:
[----:B------:R-:W2:Y:S01]  /*e8f0*/  LDL R63, [R1+0x48] ;  /* 0x00004800013f7983 */ /* 0x000ea20000100800 */
[----:B------:R-:W-:Y:S05]  /*e900*/  WARPSYNC.ALL ;  /* 0x0000000000007948 */ /* 0x000fea0003800000 */
[----:B------:R-:W0:Y:S01]  /*e910*/  S2R R5, SR_TID.X ;  /* 0x0000000000057919 */ /* 0x000e220000002100 */
[----:B------:R-:W1:Y:S01]  /*e920*/  S2UR UR5, SR_CgaCtaId ;  /* 0x00000000000579c3 */ /* 0x000e620000008800 */
[----:B------:R-:W-:Y:S01]  /*e930*/  UMOV UR4, 0x400 ;  /* 0x0000040000047882 */ /* 0x000fe20000000000 */
[----:B------:R-:W-:Y:S01]  /*e940*/  BSSY B0, `(.L_x_427) ;  /* 0x00001a3000007945 */ /* 0x000fe20003800000 */
[----:B-1----:R-:W-:-:S06]  /*e950*/  ULEA UR4, UR5, UR4, 0x18 ;  /* 0x0000000405047291 */ /* 0x002fcc000f8ec03f */
[----:B------:R-:W-:Y:S01]  /*e960*/  IMAD.U32 R2, RZ, RZ, UR4 ;  /* 0x00000004ff027e24 */ /* 0x000fe2000f8e00ff */
[----:B------:R-:W-:Y:S01]  /*e970*/  BAR.SYNC.DEFER_BLOCKING 0x5, 0x1a0 ;  /* 0x0146800000007b1d */ /* 0x000fe20000010000 */
[----:B0-----:R-:W-:-:S05]  /*e980*/  VIADD R64, R5, 0xffffff80 ;  /* 0xffffff8005407836 */ /* 0x001fca0000000000 */
[----:B------:R-:W-:-:S04]  /*e990*/  SHF.R.S32.HI R4, RZ, 0x1f, R64 ;  /* 0x0000001fff047819 */ /* 0x000fc80000011440 */
[----:B------:R-:W-:-:S04]  /*e9a0*/  LEA.HI R20, R4, R64, RZ, 0x3 ;  /* 0x0000004004147211 */ /* 0x000fc800078f18ff */
[----:B------:R-:W-:Y:S02]  /*e9b0*/  LOP3.LUT R0, R20, 0x1ffffff8, RZ, 0xc0, !PT ;  /* 0x1ffffff814007812 */ /* 0x000fe400078ec0ff */
[----:B------:R-:W-:-:S03]  /*e9c0*/  SHF.R.S32.HI R20, RZ, 0x3, R20 ;  /* 0x00000003ff147819 */ /* 0x000fc60000011414 */
[----:B------:R-:W-:-:S04]  /*e9d0*/  IMAD.IADD R0, R64, 0x1, -R0 ;  /* 0x0000000140007824 */ /* 0x000fc800078e0a00 */
[----:B------:R-:W-:Y:S01]  /*e9e0*/  IMAD.SHL.U32 R0, R0, 0x8, RZ ;  /* 0x0000000800007824 */ /* 0x000fe200078e00ff */
[----:B------:R0:W1:Y:S01]  /*e9f0*/  LDS.128 R32, [R2+0x308d0] ;  /* 0x0308d00002207984 */ /* 0x0000620000000c00 */
[----:B------:R-:W-:Y:S06]  /*ea00*/  BAR.ARV 0x4, 0x1a0 ;  /* 0x0106800000007b1d */ /* 0x000fec0000002000 */
[----:B--2---:R-:W-:Y:S01]  /*ea10*/  SHF.R.S32.HI R3, RZ, 0x1f, R63 ;  /* 0x0000001fff037819 */ /* 0x004fe2000001143f */
[----:B------:R-:W-:-:S03]  /*ea20*/  IMAD.SHL.U32 R62, R63, 0x4, RZ ;  /* 0x000000043f3e7824 */ /* 0x000fc600078e00ff */
[----:B------:R-:W-:Y:S01]  /*ea30*/  SHF.L.U64.HI R60, R63, 0x2, R3 ;  /* 0x000000023f3c7819 */ /* 0x000fe20000010203 */
[----:B01----:R-:W-:Y:S06]  /*ea40*/  @P1 BRA `(.L_x_428) ;  /* 0x0000001000101947 */ /* 0x003fec0003800000 */
[----:B------:R-:W-:Y:S01]  /*ea50*/  IADD3 R6, R5, -0x80, RZ ;  /* 0xffffff8005067810 */ /* 0x000fe20007ffe0ff */
[----:B------:R-:W-:Y:S05]  /*ea60*/  WARPSYNC.ALL ;  /* 0x0000000000007948 */ /* 0x000fea0003800000 */
[----:B------:R-:W0:Y:S01]  /*ea70*/  S2R R5, SR_SWINHI ;  /* 0x0000000000057919 */ /* 0x000e220000002f00 */
[----:B------:R-:W-:Y:S01]  /*ea80*/  LEA.HI R4, R4, R64, RZ, 0x4 ;  /* 0x0000004004047211 */ /* 0x000fe200078f20ff */
[----:B------:R-:W-:Y:S01]  /*ea90*/  ULDC.64 UR4, c[0x0][0xbd8] ;  /* 0x0002f60000047ab9 */ /* 0x000fe20000000a00 */
[----:B------:R-:W-:Y:S01]  /*eaa0*/  SHF.R.S32.HI R8, RZ, 0x1f, R6 ;  /* 0x0000001fff087819 */ /* 0x000fe20000011406 */
[----:B------:R-:W1:Y:S01]  /*eab0*/  S2R R65, SR_TID.X ;  /* 0x0000000000417919 */ /* 0x000e620000002100 */
[----:B------:R-:W-:-:S02]  /*eac0*/  SHF.R.S32.HI R7, RZ, 0x4, R4 ;  /* 0x00000004ff077819 */ /* 0x000fc40000011404 */
[----:B------:R-:W-:Y:S02]  /*ead0*/  LEA.HI R8, R8, R6, RZ, 0x5 ;  /* 0x0000000608087211 */ /* 0x000fe400078f28ff */
[C---:B------:R-:W-:Y:S02]  /*eae0*/  LEA.HI R6, R4.reuse, R7, RZ, 0x1 ;  /* 0x0000000704067211 */ /* 0x040fe400078f08ff */
[----:B------:R-:W-:Y:S02]  /*eaf0*/  SHF.R.S32.HI R8, RZ, 0x5, R8 ;  /* 0x00000005ff087819 */ /* 0x000fe40000011408 */
[----:B------:R-:W-:Y:S02]  /*eb00*/  LOP3.LUT R4, R4, 0xfffffff0, RZ, 0xc0, !PT ;  /* 0xfffffff004047812 */ /* 0x000fe400078ec0ff */
[----:B------:R-:W-:Y:S01]  /*eb10*/  LOP3.LUT R6, R6, 0x1ffffffe, RZ, 0xc0, !PT ;  /* 0x1ffffffe06067812 */ /* 0x000fe200078ec0ff */
[----:B------:R-:W-:Y:S01]  /*eb20*/  IMAD.SHL.U32 R9, R8, 0x400, RZ ;  /* 0x0000040008097824 */ /* 0x000fe200078e00ff */
[----:B------:R-:W-:Y:S01]  /*eb30*/  F2FP.F16.F32.PACK_AB R12, R12, R55 ;  /* 0x000000370c0c723e */ /* 0x000fe200000000ff */
[----:B------:R-:W-:Y:S01]  /*eb40*/  IMAD.IADD R4, R64, 0x1, -R4 ;  /* 0x0000000140047824 */ /* 0x000fe200078e0a04 */
[----:B------:R-:W-:Y:S01]  /*eb50*/  F2FP.F16.F32.PACK_AB R13, R13, R58 ;  /* 0x0000003a0d0d723e */ /* 0x000fe200000000ff */
[----:B------:R-:W-:Y:S01]  /*eb60*/  IMAD.IADD R6, R7, 0x1, -R6 ;  /* 0x0000000107067824 */ /* 0x000fe200078e0a06 */
[----:B------:R-:W-:Y:S01]  /*eb70*/  F2FP.F16.F32.PACK_AB R14, R14, R53 ;  /* 0x000000350e0e723e */ /* 0x000fe200000000ff */
[----:B------:R-:W-:Y:S01]  /*eb80*/  IMAD R9, R4, 0x40, R9 ;  /* 0x0000004004097824 */ /* 0x000fe200078e0209 */
[----:B------:R-:W-:Y:S01]  /*eb90*/  F2FP.F16.F32.PACK_AB R15, R15, R56 ;  /* 0x000000380f0f723e */ /* 0x000fe200000000ff */
[----:B------:R-:W-:-:S05]  /*eba0*/  IMAD.SHL.U32 R6, R6, 0x8, RZ ;  /* 0x0000000806067824 */ /* 0x000fca00078e00ff */
[----:B------:R-:W-:Y:S02]  /*ebb0*/  IADD3 R9, R6, R9, RZ ;  /* 0x0000000906097210 */ /* 0x000fe40007ffe0ff */
[----:B-----5:R-:W-:Y:S02]  /*ebc0*/  MOV R24, R2 ;  /* 0x0000000200187202 */ /* 0x020fe40000000f00 */
[----:B0-----:R-:W-:Y:S01]  /*ebd0*/  MOV R25, R5 ;  /* 0x0000000500197202 */ /* 0x001fe20000000f00 */
[----:B-1----:R-:W-:Y:S02]  /*ebe0*/  VIADD R66, R65, 0xffffff80 ;  /* 0xffffff8041427836 */ /* 0x002fe40000000000 */
[----:B------:R-:W-:-:S03]  /*ebf0*/  IMAD.WIDE R10, R9, 0x2, R24 ;  /* 0x00000002090a7825 */ /* 0x000fc600078e0218 */
[C---:B------:R-:W-:Y:S01]  /*ec00*/  LOP3.LUT R9, R10.reuse, 0x380, RZ, 0xc0, !PT ;  /* 0x000003800a097812 */ /* 0x040fe200078ec0ff */
[----:B------:R-:W-:Y:S01]  /*ec10*/  BAR.SYNC.DEFER_BLOCKING 0x1, 0x180 ;  /* 0x0046000000007b1d */ /* 0x000fe20000010000 */
[C---:B------:R-:W-:Y:S02]  /*ec20*/  IADD3 R57, P2, R10.reuse, 0x20, RZ ;  /* 0x000000200a397810 */ /* 0x040fe40007f5e0ff */
[C---:B------:R-:W-:Y:S02]  /*ec30*/  IADD3 R61, P0, R10.reuse, 0x60, RZ ;  /* 0x000000600a3d7810 */ /* 0x040fe40007f1e0ff */
[----:B------:R-:W-:Y:S02]  /*ec40*/  IADD3 R59, P1, R10, 0x40, RZ ;  /* 0x000000400a3b7810 */ /* 0x000fe40007f3e0ff */
[----:B------:R-:W-:Y:S01]  /*ec50*/  SHF.R.U64 R9, R9, 0x3, RZ ;  /* 0x0000000309097819 */ /* 0x000fe200000012ff */
[--C-:B------:R-:W-:Y:S01]  /*ec60*/  IMAD.X R5, RZ, RZ, R11.reuse, P0 ;  /* 0x000000ffff057224 */ /* 0x100fe200000e060b */
[----:B------:R-:W-:Y:S01]  /*ec70*/  LOP3.LUT R4, R57, 0x380, RZ, 0xc0, !PT ;  /* 0x0000038039047812 */ /* 0x000fe200078ec0ff */
[----:B------:R-:W-:Y:S01]  /*ec80*/  IMAD.X R7, RZ, RZ, R11, P1 ;  /* 0x000000ffff077224 */ /* 0x000fe200008e060b */
[----:B------:R-:W-:-:S02]  /*ec90*/  LOP3.LUT R6, R59, 0x380, RZ, 0xc0, !PT ;  /* 0x000003803b067812 */ /* 0x000fc400078ec0ff */
[----:B------:R-:W-:Y:S02]  /*eca0*/  LOP3.LUT R32, R61, 0x380, RZ, 0xc0, !PT ;  /* 0x000003803d207812 */ /* 0x000fe400078ec0ff */
[----:B------:R-:W-:Y:S01]  /*ecb0*/  LOP3.LUT R10, R9, R10, RZ, 0x3c, !PT ;  /* 0x0000000a090a7212 */ /* 0x000fe200078e3cff */
[----:B------:R-:W-:Y:S01]  /*ecc0*/  IMAD.X R9, RZ, RZ, R11, P2 ;  /* 0x000000ffff097224 */ /* 0x000fe200010e060b */
[----:B------:R-:W-:Y:S02]  /*ecd0*/  SHF.R.U64 R4, R4, 0x3, RZ ;  /* 0x0000000304047819 */ /* 0x000fe400000012ff */
[----:B------:R-:W-:Y:S02]  /*ece0*/  SHF.R.U64 R6, R6, 0x3, RZ ;  /* 0x0000000306067819 */ /* 0x000fe400000012ff */
[----:B------:R-:W-:Y:S02]  /*ecf0*/  SHF.R.U64 R32, R32, 0x3, RZ ;  /* 0x0000000320207819 */ /* 0x000fe400000012ff */
[----:B------:R-:W-:-:S02]  /*ed00*/  MOV R10, R10 ;  /* 0x0000000a000a7202 */ /* 0x000fc40000000f00 */
[----:B------:R-:W-:Y:S02]  /*ed10*/  LOP3.LUT R8, R4, R57, RZ, 0x3c, !PT ;  /* 0x0000003904087212 */ /* 0x000fe400078e3cff */
[----:B------:R-:W-:Y:S01]  /*ed20*/  LOP3.LUT R6, R6, R59, RZ, 0x3c, !PT ;  /* 0x0000003b06067212 */ /* 0x000fe200078e3cff */
[----:B------:R0:W-:Y:S01]  /*ed30*/  STSM.16.M88.4 [R10], R12 ;  /* 0x0000000c0a007844 */ /* 0x0001e20000000200 */
[----:B------:R-:W-:Y:S02]  /*ed40*/  LOP3.LUT R4, R32, R61, RZ, 0x3c, !PT ;  /* 0x0000003d20047212 */ /* 0x000fe400078e3cff */
[----:B------:R-:W-:Y:S02]  /*ed50*/  MOV R53, R6 ;  /* 0x0000000600357202 */ /* 0x000fe40000000f00 */
[----:B------:R-:W-:Y:S02]  /*ed60*/  MOV R32, R4 ;  /* 0x0000000400207202 */ /* 0x000fe40000000f00 */
[----:B------:R-:W-:-:S02]  /*ed70*/  ISETP.NE.U32.AND P0, PT, RZ, UR4, PT ;  /* 0x00000004ff007c0c */ /* 0x000fc4000bf05070 */
[----:B------:R-:W-:Y:S02]  /*ed80*/  MOV R55, R8 ;  /* 0x0000000800377202 */ /* 0x000fe40000000f00 */
[----:B------:R-:W-:Y:S02]  /*ed90*/  F2FP.F16.F32.PACK_AB R4, R38, R37 ;  /* 0x000000252604723e */ /* 0x000fe400000000ff */
[----:B------:R-:W-:Y:S02]  /*eda0*/  F2FP.F16.F32.PACK_AB R5, R51, R54 ;  /* 0x000000363305723e */ /* 0x000fe400000000ff */
[----:B------:R-:W-:Y:S01]  /*edb0*/  F2FP.F16.F32.PACK_AB R6, R41, R36 ;  /* 0x000000242906723e */ /* 0x000fe200000000ff */
[----:B------:R-:W-:Y:S01]  /*edc0*/  IMAD.MOV.U32 R41, RZ, RZ, RZ ;  /* 0x000000ffff297224 */ /* 0x000fe200078e00ff */
[----:B0-----:R-:W-:Y:S02]  /*edd0*/  F2FP.F16.F32.PACK_AB R10, R39, R30 ;  /* 0x0000001e270a723e */ /* 0x001fe400000000ff */
[----:B------:R-:W-:-:S02]  /*ede0*/  IADD3 R30, P1, R62, UR4, RZ ;  /* 0x000000043e1e7c10 */ /* 0x000fc4000ff3e0ff */
[----:B------:R-:W-:Y:S02]  /*edf0*/  F2FP.F16.F32.PACK_AB R7, R49, R52 ;  /* 0x000000343107723e */ /* 0x000fe400000000ff */
[----:B------:R-:W-:Y:S02]  /*ee00*/  F2FP.F16.F32.PACK_AB R8, R42, R31 ;  /* 0x0000001f2a08723e */ /* 0x000fe400000000ff */
[----:B------:R-:W-:Y:S01]  /*ee10*/  F2FP.F16.F32.PACK_AB R9, R47, R50 ;  /* 0x000000322f09723e */ /* 0x000fe200000000ff */
[----:B------:R0:W-:Y:S01]  /*ee20*/  STSM.16.M88.4 [R55], R4 ;  /* 0x0000000437007844 */ /* 0x0001e20000000200 */
[----:B------:R-:W-:Y:S02]  /*ee30*/  F2FP.F16.F32.PACK_AB R11, R45, R48 ;  /* 0x000000302d0b723e */ /* 0x000fe400000000ff */
[----:B------:R-:W-:Y:S02]  /*ee40*/  F2FP.F16.F32.PACK_AB R12, R40, R29 ;  /* 0x0000001d280c723e */ /* 0x000fe400000000ff */
[----:B------:R-:W-:Y:S01]  /*ee50*/  F2FP.F16.F32.PACK_AB R13, R43, R46 ;  /* 0x0000002e2b0d723e */ /* 0x000fe200000000ff */
[----:B------:R1:W-:Y:S01]  /*ee60*/  STSM.16.M88.4 [R53], R8 ;  /* 0x0000000835007844 */ /* 0x0003e20000000200 */
[----:B------:R-:W-:-:S02]  /*ee70*/  F2FP.F16.F32.PACK_AB R14, R27, R26 ;  /* 0x0000001a1b0e723e */ /* 0x000fc400000000ff */
[----:B------:R-:W-:Y:S02]  /*ee80*/  F2FP.F16.F32.PACK_AB R15, R151, R44 ;  /* 0x0000002c970f723e */ /* 0x000fe400000000ff */
[----:B------:R-:W-:Y:S02]  /*ee90*/  ISETP.NE.AND.EX P0, PT, RZ, UR5, PT, P0 ;  /* 0x00000005ff007c0c */ /* 0x000fe4000bf05300 */
[----:B------:R-:W-:Y:S01]  /*eea0*/  IADD3.X R31, R60, UR5, RZ, P1, !PT ;  /* 0x000000053c1f7c10 */ /* 0x000fe20008ffe4ff */
[----:B------:R-:W-:Y:S01]  /*eeb0*/  ULDC.64 UR4, c[0x0][0xbe0] ;  /* 0x0002f80000047ab9 */ /* 0x000fe20000000a00 */
[----:B------:R1:W-:Y:S01]  /*eec0*/  STSM.16.M88.4 [R32], R12 ;  /* 0x0000000c20007844 */ /* 0x0003e20000000200 */
[----:B------:R-:W-:Y:S01]  /*eed0*/  BAR.SYNC.DEFER_BLOCKING 0x1, 0x180 ;  /* 0x0046000000007b1d */ /* 0x000fe20000010000 */
[----:B------:R-:W-:-:S04]  /*eee0*/  ISETP.NE.U32.AND P1, PT, RZ, UR4, PT ;  /* 0x00000004ff007c0c */ /* 0x000fc8000bf25070 */
[----:B------:R-:W-:-:S13]  /*eef0*/  ISETP.NE.AND.EX P1, PT, RZ, UR5, PT, P1 ;  /* 0x00000005ff007c0c */ /* 0x000fda000bf25310 */
[----:B------:R-:W-:Y:S01]  /*ef00*/  @P1 IADD3 R26, P2, R62, UR4, RZ ;  /* 0x000000043e1a1c10 */ /* 0x000fe2000ff5e0ff */
[----:B------:R-:W-:Y:S02]  /*ef10*/  ULDC UR4, c[0x0][0xa88] ;  /* 0x0002a20000047ab9 */ /* 0x000fe40000000800 */
[----:B------:R-:W-:Y:S01]  /*ef20*/  IMAD.U32 R29, RZ, RZ, UR4 ;  /* 0x00000004ff1d7e24 */ /* 0x000fe2000f8e00ff */
[----:B------:R-:W-:Y:S01]  /*ef30*/  @P1 IADD3.X R27, R60, UR5, RZ, P2, !PT ;  /* 0x000000053c1b1c10 */ /* 0x000fe200097fe4ff */
[----:B------:R1:W5:Y:S01]  /*ef40*/  @P0 LDG.E R41, desc[UR56][R30.64] ;  /* 0x000000381e290981 */ /* 0x000362000c1e1900 */
[----:B------:R-:W-:-:S03]  /*ef50*/  SHF.R.S32.HI R65, RZ, 0x1f, R66 ;  /* 0x0000001fff417819 */ /* 0x000fc60000011442 */
[----:B------:R1:W5:Y:S01]  /*ef60*/  @P1 LDG.E R29, desc[UR56][R26.64] ;  /* 0x000000381a1d1981 */ /* 0x000362000c1e1900 */
[----:B------:R-:W-:-:S04]  /*ef70*/  LEA.HI R65, R65, R66, RZ, 0x7 ;  /* 0x0000004241417211 */ /* 0x000fc800078f38ff */
[----:B------:R-:W-:-:S04]  /*ef80*/  LOP3.LUT R65, R65, 0xffffff80, RZ, 0xc0, !PT ;  /* 0xffffff8041417812 */ /* 0x000fc800078ec0ff */
[----:B------:R-:W-:-:S04]  /*ef90*/  IADD3 R65, R66, -R65, RZ ;  /* 0x8000004142417210 */ /* 0x000fc80007ffe0ff */
[----:B------:R-:W-:-:S04]  /*efa0*/  SHF.R.S32.HI R36, RZ, 0x1f, R65 ;  /* 0x0000001fff247819 */ /* 0x000fc80000011441 */
[----:B0-----:R-:W-:-:S04]  /*efb0*/  LEA.HI R4, R36, R65, RZ, 0x2 ;  /* 0x0000004124047211 */ /* 0x001fc800078f10ff */
[--C-:B------:R-:W-:Y:S02]  /*efc0*/  SHF.R.S32.HI R6, RZ, 0x2, R4.reuse ;  /* 0x00000002ff067819 */ /* 0x100fe40000011404 */
[----:B------:R-:W-:-:S04]  /*efd0*/  SHF.R.S32.HI R5, RZ, 0x1f, R4 ;  /* 0x0000001fff057819 */ /* 0x000fc80000011404 */
[----:B------:R-:W-:Y:S01]  /*efe0*/  LEA.HI R7, R5, R6, RZ, 0x3 ;  /* 0x0000000605077211 */ /* 0x000fe200078f18ff */
[----:B-1----:R-:W-:Y:S06]  /*eff0*/  @P1 BRA `(.L_x_429) ;  /* 0x0000000000101947 */ /* 0x002fec0003800000 */
[----:B------:R-:W-:Y:S05]  /*f000*/  @!P0 BRA `(.L_x_429) ;  /* 0x00000000000c8947 */ /* 0x000fea0003800000 */
[----:B------:R-:W2:Y:S04]  /*f010*/  LDG.E R4, desc[UR56][R30.64] ;  /* 0x000000381e047981 */ /* 0x000ea8000c1e1900 */
[----:B-----5:R-:W2:Y:S02]  /*f020*/  LDG.E R29, desc[UR56][R30.64+0x4] ;  /* 0x000004381e1d7981 */ /* 0x020ea4000c1e1900 */
[----:B--2---:R-:W-:-:S07]  /*f030*/  IMAD.IADD R29, R29, 0x1, -R4 ;  /* 0x000000011d1d7824 */ /* 0x004fce00078e0a04 */
.L_x_429:
[----:B------:R-:W2:Y:S01]  /*f040*/  LDL.LU R45, [R1+0x4c] ;  /* 0x00004c00012d7983 */ /* 0x000ea20000300800 */
[----:B------:R-:W-:Y:S01]  /*f050*/  SHF.R.S32.HI R8, RZ, 0x1f, R66 ;  /* 0x0000001fff087819 */ /* 0x000fe20000011442 */
[----:B------:R-:W-:Y:S02]  /*f060*/  ULDC.64 UR4, c[0x0][0xb70] ;  /* 0x0002dc0000047ab9 */ /* 0x000fe40000000a00 */
[----:B------:R-:W3:Y:S01]  /*f070*/  LDL.LU R44, [R1+0x58] ;  /* 0x00005800012c7983 */ /* 0x000ee20000300800 */
[----:B------:R-:W-:-:S04]  /*f080*/  LEA.HI R8, R8, R66, RZ, 0x7 ;  /* 0x0000004208087211 */ /* 0x000fc800078f38ff */
[----:B------:R-:W-:Y:S02]  /*f090*/  SHF.R.S32.HI R8, RZ, 0x7, R8 ;  /* 0x00000007ff087819 */ /* 0x000fe40000011408 */
[----:B------:R-:W-:Y:S02]  /*f0a0*/  LOP3.LUT R7, R7, 0xfffffff8, RZ, 0xc0, !PT ;  /* 0xfffffff807077812 */ /* 0x000fe400078ec0ff */
[----:B------:R-:W-:Y:S01]  /*f0b0*/  LEA.HI R36, R36, R65, RZ, 0x5 ;  /* 0x0000004124247211 */ /* 0x000fe200078f28ff */
[----:B------:R-:W-:Y:S01]  /*f0c0*/  IMAD.HI R5, R8, 0x55555556, RZ ;  /* 0x5555555608057827 */ /* 0x000fe200078e02ff */
[----:B-----5:R-:W-:Y:S02]  /*f0d0*/  SHF.R.S32.HI R31, RZ, 0x1f, R41 ;  /* 0x0000001fff1f7819 */ /* 0x020fe40000011429 */
[----:B------:R-:W-:Y:S01]  /*f0e0*/  SHF.R.S32.HI R36, RZ, 0x5, R36 ;  /* 0x00000005ff247819 */ /* 0x000fe20000011424 */
[----:B------:R-:W-:Y:S01]  /*f0f0*/  IMAD.IADD R9, R6, 0x1, -R7 ;  /* 0x0000000106097824 */ /* 0x000fe200078e0a07 */
[----:B------:R-:W-:Y:S01]  /*f100*/  LEA.HI R6, R5, R5, RZ, 0x1 ;  /* 0x0000000505067211 */ /* 0x000fe200078f08ff */
[----:B------:R-:W-:-:S02]  /*f110*/  IMAD.MOV.U32 R30, RZ, RZ, R41 ;  /* 0x000000ffff1e7224 */ /* 0x000fc400078e0029 */
[----:B------:R-:W-:Y:S02]  /*f120*/  IMAD R9, R36, 0x10, R9 ;  /* 0x0000001024097824 */ /* 0x000fe400078e0209 */
[----:B------:R-:W-:Y:S01]  /*f130*/  IMAD R6, R6, -0x3, R8 ;  /* 0xfffffffd06067824 */ /* 0x000fe200078e0208 */
[----:B------:R-:W-:Y:S02]  /*f140*/  SEL R42, R3, RZ, !P0 ;  /* 0x000000ff032a7207 */ /* 0x000fe40004000000 */
[----:B------:R-:W-:Y:S01]  /*f150*/  SEL R43, R63, RZ, !P0 ;  /* 0x000000ff3f2b7207 */ /* 0x000fe20004000000 */
[----:B------:R-:W-:Y:S02]  /*f160*/  IMAD R9, R6, 0x40, R9 ;  /* 0x0000004006097824 */ /* 0x000fe400078e0209 */
[----:B------:R-:W-:-:S04]  /*f170*/  IMAD R3, R20, 0x40, R0 ;  /* 0x0000004014037824 */ /* 0x000fc800078e0200 */
[----:B------:R-:W-:Y:S01]  /*f180*/  IMAD.WIDE R24, R3, 0x2, R24 ;  /* 0x0000000203187825 */ /* 0x000fe200078e0218 */
[----:B------:R-:W-:Y:S02]  /*f190*/  LOP3.LUT P0, RZ, R65, 0x3, RZ, 0xc0, !PT ;  /* 0x0000000341ff7812 */ /* 0x000fe4000780c0ff */
[----:B------:R-:W-:-:S05]  /*f1a0*/  IADD3 R10, P3, R24, 0x3000, RZ ;  /* 0x00003000180a7810 */ /* 0x000fca0007f7e0ff */
[----:B------:R-:W-:Y:S01]  /*f1b0*/  IMAD.X R13, RZ, RZ, R25, P3 ;  /* 0x000000ffff0d7224 */ /* 0x000fe200018e0619 */
[--C-:B------:R-:W-:Y:S01]  /*f1c0*/  SHF.R.S32.HI R37, RZ, 0x1f, R0.reuse ;  /* 0x0000001fff257819 */ /* 0x100fe20000011400 */
[----:B------:R-:W-:Y:S01]  /*f1d0*/  IMAD.MOV.U32 R36, RZ, RZ, R0 ;  /* 0x000000ffff247224 */ /* 0x000fe200078e0000 */
[----:B------:R-:W-:Y:S01]  /*f1e0*/  BSSY B1, `(.L_x_430) ;  /* 0x000005b000017945 */ /* 0x000fe20003800000 */
[----:B--2---:R-:W-:-:S05]  /*f1f0*/  SHF.R.S32.HI R40, RZ, 0x1f, R45 ;  /* 0x0000001fff287819 */ /* 0x004fca000001142d */
[----:B------:R-:W-:-:S04]  /*f200*/  IMAD R4, R40, UR4, RZ ;  /* 0x0000000428047c24 */ /* 0x000fc8000f8e02ff */
[C---:B------:R-:W-:Y:S02]  /*f210*/  IMAD R7, R45.reuse, UR5, R4 ;  /* 0x000000052d077c24 */ /* 0x040fe4000f8e0204 */
[----:B------:R-:W-:Y:S01]  /*f220*/  IMAD.WIDE.U32 R4, R45, UR4, R30 ;  /* 0x000000042d047c25 */ /* 0x000fe2000f8e001e */
[----:B------:R-:W-:-:S04]  /*f230*/  ULDC.64 UR4, c[0x0][0xb78] ;  /* 0x0002de0000047ab9 */ /* 0x000fc80000000a00 */
[----:B------:R-:W-:Y:S01]  /*f240*/  IADD3 R5, R5, R7, RZ ;  /* 0x0000000705057210 */ /* 0x000fe20007ffe0ff */
[----:B---3--:R-:W-:Y:S02]  /*f250*/  IMAD R9, R44, 0xc0, R9 ;  /* 0x000000c02c097824 */ /* 0x008fe400078e0209 */
[----:B------:R-:W-:Y:S02]  /*f260*/  IMAD R6, R42, UR4, RZ ;  /* 0x000000042a067c24 */ /* 0x000fe4000f8e02ff */
[----:B------:R-:W-:Y:S01]  /*f270*/  IMAD.WIDE.U32 R4, R43, UR4, R4 ;  /* 0x000000042b047c25 */ /* 0x000fe2000f8e0004 */
[----:B------:R-:W-:-:S03]  /*f280*/  SHF.R.S32.HI R7, RZ, 0x1f, R9 ;  /* 0x0000001fff077819 */ /* 0x000fc60000011409 */
[----:B------:R-:W-:Y:S01]  /*f290*/  IMAD R8, R43, UR5, R6 ;  /* 0x000000052b087c24 */ /* 0x000fe2000f8e0206 */
[----:B------:R-:W-:Y:S01]  /*f2a0*/  IADD3 R6, P1, R9, R4, RZ ;  /* 0x0000000409067210 */ /* 0x000fe20007f3e0ff */
[----:B------:R-:W-:-:S03]  /*f2b0*/  ULDC.64 UR4, c[0x0][0xb40] ;  /* 0x0002d00000047ab9 */ /* 0x000fc60000000a00 */
[----:B------:R-:W-:Y:S02]  /*f2c0*/  IADD3.X R7, R7, R5, R8, P1, !PT ;  /* 0x0000000507077210 */ /* 0x000fe40000ffe408 */
[----:B------:R-:W-:Y:S01]  /*f2d0*/  LEA R38, P2, R6, UR4, 0x2 ;  /* 0x0000000406267c11 */ /* 0x000fe2000f8410ff */
[----:B------:R-:W-:-:S03]  /*f2e0*/  VIADD R4, R9, 0x8 ;  /* 0x0000000809047836 */ /* 0x000fc60000000000 */
[----:B------:R-:W-:Y:S01]  /*f2f0*/  LEA.HI.X R39, R6, UR5, R7, 0x2, P2 ;  /* 0x0000000506277c11 */ /* 0x000fe200090f1407 */
[----:B------:R-:W-:Y:S01]  /*f300*/  ULDC.64 UR4, c[0x0][0xaa0] ;  /* 0x0002a80000047ab9 */ /* 0x000fe20000000a00 */
[C---:B------:R-:W-:Y:S02]  /*f310*/  IADD3 R11, P2, R24.reuse, 0x1800, RZ ;  /* 0x00001800180b7810 */ /* 0x040fe40007f5e0ff */
[C---:B------:R-:W-:Y:S02]  /*f320*/  IADD3 R6, P4, R24.reuse, 0x4800, RZ ;  /* 0x0000480018067810 */ /* 0x040fe40007f9e0ff */
[-C--:B------:R-:W-:Y:S02]  /*f330*/  ISETP.GE.OR P1, PT, R9, R29.reuse, P0 ;  /* 0x0000001d0900720c */ /* 0x080fe40000726670 */
[----:B------:R-:W-:Y:S02]  /*f340*/  LOP3.LUT R5, R24, 0x380, RZ, 0xc0, !PT ;  /* 0x0000038018057812 */ /* 0x000fe400078ec0ff */
[----:B------:R-:W-:-:S02]  /*f350*/  ISETP.GE.OR P0, PT, R4, R29, P0 ;  /* 0x0000001d0400720c */ /* 0x000fc40000706670 */
[----:B------:R-:W-:Y:S02]  /*f360*/  LOP3.LUT R8, R11, 0x380, RZ, 0xc0, !PT ;  /* 0x000003800b087812 */ /* 0x000fe400078ec0ff */
[----:B------:R-:W-:Y:S02]  /*f370*/  LOP3.LUT R7, R10, 0x380, RZ, 0xc0, !PT ;  /* 0x000003800a077812 */ /* 0x000fe400078ec0ff */
[----:B------:R-:W-:Y:S02]  /*f380*/  LOP3.LUT R3, R6, 0x380, RZ, 0xc0, !PT ;  /* 0x0000038006037812 */ /* 0x000fe400078ec0ff */
[----:B------:R-:W-:Y:S02]  /*f390*/  SHF.R.U64 R5, R5, 0x3, RZ ;  /* 0x0000000305057819 */ /* 0x000fe400000012ff */
[----:B------:R-:W-:Y:S02]  /*f3a0*/  SHF.R.U64 R8, R8, 0x3, RZ ;  /* 0x0000000308087819 */ /* 0x000fe400000012ff */
[----:B------:R-:W-:-:S02]  /*f3b0*/  SHF.R.U64 R7, R7, 0x3, RZ ;  /* 0x0000000307077819 */ /* 0x000fc400000012ff */
[----:B------:R-:W-:Y:S01]  /*f3c0*/  SHF.R.U64 R3, R3, 0x3, RZ ;  /* 0x0000000303037819 */ /* 0x000fe200000012ff */
[--C-:B------:R-:W-:Y:S01]  /*f3d0*/  IMAD.X R9, RZ, RZ, R25.reuse, P2 ;  /* 0x000000ffff097224 */ /* 0x100fe200010e0619 */
[----:B------:R-:W-:Y:S01]  /*f3e0*/  LOP3.LUT R4, R5, R24, RZ, 0x3c, !PT ;  /* 0x0000001805047212 */ /* 0x000fe200078e3cff */
[----:B------:R-:W-:Y:S01]  /*f3f0*/  IMAD.MOV.U32 R5, RZ, RZ, R25 ;  /* 0x000000ffff057224 */ /* 0x000fe200078e0019 */
[----:B------:R-:W-:Y:S02]  /*f400*/  IADD3.X R27, RZ, R25, RZ, P4, !PT ;  /* 0x00000019ff1b7210 */ /* 0x000fe400027fe4ff */
[----:B------:R-:W-:Y:S02]  /*f410*/  LOP3.LUT R8, R8, R11, RZ, 0x3c, !PT ;  /* 0x0000000b08087212 */ /* 0x000fe400078e3cff */
[----:B------:R-:W-:Y:S02]  /*f420*/  LOP3.LUT R12, R7, R10, RZ, 0x3c, !PT ;  /* 0x0000000a070c7212 */ /* 0x000fe400078e3cff */
[----:B------:R-:W-:Y:S01]  /*f430*/  LOP3.LUT R26, R3, R6, RZ, 0x3c, !PT ;  /* 0x00000006031a7212 */ /* 0x000fe200078e3cff */
[----:B------:R0:W-:Y:S01]  /*f440*/  @!P1 STG.E desc[UR56][R38.64], R21 ;  /* 0x0000001526009986 */ /* 0x0001e2000c101938 */
[----:B------:R-:W-:-:S03]  /*f450*/  IMAD R32, R31, UR4, RZ ;  /* 0x000000041f207c24 */ /* 0x000fc6000f8e02ff */
[----:B------:R1:W-:Y:S01]  /*f460*/  @!P0 STG.E desc[UR56][R38.64+0x20], R28 ;  /* 0x0000201c26008986 */ /* 0x0003e2000c101938 */
[C---:B------:R-:W-:Y:S01]  /*f470*/  IMAD.WIDE.U32 R30, R41.reuse, UR4, R36 ;  /* 0x00000004291e7c25 */ /* 0x040fe2000f8e0024 */
[----:B------:R-:W-:Y:S02]  /*f480*/  ULDC UR4, c[0x0][0xa8c] ;  /* 0x0002a30000047ab9 */ /* 0x000fe40000000800 */
[----:B------:R-:W5:Y:S04]  /*f490*/  LD.E.128 R4, desc[UR56][R4.64] ;  /* 0x0000003804047980 */ /* 0x000f68000c101d00 */
[----:B------:R-:W5:Y:S04]  /*f4a0*/  LD.E.128 R8, desc[UR56][R8.64] ;  /* 0x0000003808087980 */ /* 0x000f68000c101d00 */
[----:B------:R-:W5:Y:S04]  /*f4b0*/  LD.E.128 R12, desc[UR56][R12.64] ;  /* 0x000000380c0c7980 */ /* 0x000f68000c101d00 */
[----:B------:R-:W5:Y:S01]  /*f4c0*/  LD.E.128 R24, desc[UR56][R26.64] ;  /* 0x000000381a187980 */ /* 0x000f62000c101d00 */
[----:B------:R-:W-:Y:S01]  /*f4d0*/  @!PT LDS RZ, [RZ] ;  /* 0x00000000fffff984 */ /* 0x000fe20000000800 */
[----:B------:R-:W-:Y:S01]  /*f4e0*/  @!PT LDS RZ, [RZ] ;  /* 0x00000000fffff984 */ /* 0x000fe20000000800 */
[----:B------:R-:W-:Y:S01]  /*f4f0*/  @!PT LDS RZ, [RZ] ;  /* 0x00000000fffff984 */ /* 0x000fe20000000800 */
[----:B------:R-:W-:Y:S01]  /*f500*/  @!PT LDS RZ, [RZ] ;  /* 0x00000000fffff984 */ /* 0x000fe20000000800 */
[----:B------:R2:W-:Y:S06]  /*f510*/  MEMBAR.ALL.CTA ;  /* 0x0000000000007992 */ /* 0x0005ec0000008000 */
[----:B--2---:R-:W2:Y:S01]  /*f520*/  FENCE.VIEW.ASYNC.S ;  /* 0x00000000000073c6 */ /* 0x004ea20000000000 */
[----:B------:R-:W-:Y:S01]  /*f530*/  IMAD R41, R41, UR5, R32 ;  /* 0x0000000529297c24 */ /* 0x000fe2000f8e0220 */
[----:B------:R-:W-:Y:S01]  /*f540*/  ISETP.GE.AND P0, PT, R0, UR4, PT ;  /* 0x0000000400007c0c */ /* 0x000fe2000bf06270 */
[C---:B------:R-:W-:Y:S01]  /*f550*/  VIADD R0, R20.reuse, 0x30 ;  /* 0x0000003014007836 */ /* 0x040fe20000000000 */
[----:B0-----:R-:W-:Y:S01]  /*f560*/  IADD3 R21, R20, 0x90, RZ ;  /* 0x0000009014157810 */ /* 0x001fe20007ffe0ff */
[----:B------:R-:W-:Y:S01]  /*f570*/  IMAD R32, R44, -0xc0, R29 ;  /* 0xffffff402c207824 */ /* 0x000fe200078e021d */
[----:B------:R-:W-:Y:S01]  /*f580*/  ULDC.64 UR4, c[0x0][0xae0] ;  /* 0x0002b80000047ab9 */ /* 0x000fe20000000a00 */
[----:B------:R-:W-:-:S02]  /*f590*/  VIADD R3, R20, 0x60 ;  /* 0x0000006014037836 */ /* 0x000fc40000000000 */
[----:B-1----:R-:W-:Y:S01]  /*f5a0*/  IMAD R28, R40, UR4, RZ ;  /* 0x00000004281c7c24 */ /* 0x002fe2000f8e02ff */
[-C--:B------:R-:W-:Y:S01]  /*f5b0*/  ISETP.GE.OR P3, PT, R0, R32.reuse, P0 ;  /* 0x000000200000720c */ /* 0x080fe20000766670 */
[----:B------:R-:W-:Y:S01]  /*f5c0*/  IMAD.IADD R31, R31, 0x1, R41 ;  /* 0x000000011f1f7824 */ /* 0x000fe200078e0229 */
[-C--:B------:R-:W-:Y:S02]  /*f5d0*/  ISETP.GE.OR P1, PT, R3, R32.reuse, P0 ;  /* 0x000000200300720c */ /* 0x080fe40000726670 */
[-C--:B------:R-:W-:Y:S02]  /*f5e0*/  ISETP.GE.OR P2, PT, R21, R32.reuse, P0 ;  /* 0x000000201500720c */ /* 0x080fe40000746670 */
[----:B------:R-:W-:Y:S01]  /*f5f0*/  ISETP.GE.OR P0, PT, R20, R32, P0 ;  /* 0x000000201400720c */ /* 0x000fe20000706670 */
[C---:B------:R-:W-:Y:S02]  /*f600*/  IMAD R37, R45.reuse, UR5, R28 ;  /* 0x000000052d257c24 */ /* 0x040fe4000f8e021c */
[----:B------:R-:W-:Y:S01]  /*f610*/  IMAD.WIDE.U32 R28, R45, UR4, R30 ;  /* 0x000000042d1c7c25 */ /* 0x000fe2000f8e001e */
[----:B------:R-:W-:-:S03]  /*f620*/  ULDC.64 UR4, c[0x0][0xae8] ;  /* 0x0002ba0000047ab9 */ /* 0x000fc60000000a00 */
[----:B------:R-:W-:Y:S02]  /*f630*/  VIADD R0, R2, 0x30820 ;  /* 0x0003082002007836 */ /* 0x000fe40000000000 */
[----:B------:R-:W-:Y:S02]  /*f640*/  IMAD.IADD R29, R29, 0x1, R37 ;  /* 0x000000011d1d7824 */ /* 0x000fe400078e0225 */
[----:B------:R-:W-:Y:S01]  /*f650*/  IMAD R3, R42, UR4, RZ ;  /* 0x000000042a037c24 */ /* 0x000fe2000f8e02ff */
[----:B------:R-:W-:Y:S01]  /*f660*/  PRMT R0, RZ, 0x654, R0 ;  /* 0x00000654ff007816 */ /* 0x000fe20000000000 */
[C---:B------:R-:W-:Y:S01]  /*f670*/  IMAD.WIDE.U32 R36, R43.reuse, UR4, R28 ;  /* 0x000000042b247c25 */ /* 0x040fe2000f8e001c */
[----:B------:R-:W-:Y:S02]  /*f680*/  SHF.R.S32.HI R21, RZ, 0x1f, R20 ;  /* 0x0000001fff157819 */ /* 0x000fe40000011414 */
[----:B--2---:R0:W-:Y:S01]  /*f690*/  SYNCS.ARRIVE.TRANS64.RED.A1T0 RZ, [R0+URZ], RZ ;  /* 0x000000ff00ff79a7 */ /* 0x0041e2000810043f */
[----:B------:R-:W-:-:S02]  /*f6a0*/  IMAD R3, R43, UR5, R3 ;  /* 0x000000052b037c24 */ /* 0x000fc4000f8e0203 */
[----:B------:R-:W-:-:S04]  /*f6b0*/  IMAD.WIDE R30, R44, 0xc0, R20 ;  /* 0x000000c02c1e7825 */ /* 0x000fc800078e0214 */
[----:B------:R-:W-:Y:S01]  /*f6c0*/  IMAD.IADD R39, R37, 0x1, R3 ;  /* 0x0000000125277824 */ /* 0x000fe200078e0203 */
[----:B0-----:R-:W-:Y:S06]  /*f6d0*/  @P0 BRA `(.L_x_431) ;  /* 0x00000000002c0947 */ /* 0x001fec0003800000 */
[----:B------:R-:W-:Y:S01]  /*f6e0*/  ULDC.64 UR4, c[0x0][0xad8] ;  /* 0x0002b60000047ab9 */ /* 0x000fe20000000a00 */
[----:B------:R-:W-:Y:S02]  /*f6f0*/  IMAD.MOV.U32 R20, RZ, RZ, R36 ;  /* 0x000000ffff147224 */ /* 0x000fe400078e0024 */
[----:B------:R-:W-:Y:S02]  /*f700*/  IMAD R3, R31, UR4, RZ ;  /* 0x000000041f037c24 */ /* 0x000fe4000f8e02ff */
[----:B------:R-:W-:Y:S02]  /*f710*/  IMAD.MOV.U32 R21, RZ, RZ, R39 ;  /* 0x000000ffff157224 */ /* 0x000fe400078e0027 */
[C---:B------:R-:W-:Y:S02]  /*f720*/  IMAD R3, R30.reuse, UR5, R3 ;  /* 0x000000051e037c24 */ /* 0x040fe4000f8e0203 */
[----:B------:R-:W-:Y:S01]  /*f730*/  IMAD.WIDE.U32 R20, R30, UR4, R20 ;  /* 0x000000041e147c25 */ /* 0x000fe2000f8e0014 */
[----:B------:R-:W-:-:S02]  /*f740*/  ULDC.64 UR4, c[0x0][0xa80] ;  /* 0x0002a00000047ab9 */ /* 0x000fc40000000a00 */
[----:B------:R-:W-:Y:S02]  /*f750*/  LEA R28, P0, R20, UR4, 0x1 ;  /* 0x00000004141c7c11 */ /* 0x000fe4000f8008ff */
[----:B------:R-:W-:-:S04]  /*f760*/  IADD3 R3, R21, R3, RZ ;  /* 0x0000000315037210 */ /* 0x000fc80007ffe0ff */
[----:B------:R-:W-:-:S05]  /*f770*/  LEA.HI.X R29, R20, UR5, R3, 0x1, P0 ;  /* 0x00000005141d7c11 */ /* 0x000fca00080f0c03 */
[----:B-----5:R0:W-:Y:S02]  /*f780*/  STG.E.128 desc[UR56][R28.64], R4 ;  /* 0x000000041c007986 */ /* 0x0201e4000c101d38 */
.L_x_431:
[----:B------:R-:W-:Y:S05]  /*f790*/  BSYNC B1 ;  /* 0x0000000000017941 */ /* 0x000fea0003800000 */
.L_x_430:
[----:B------:R-:W-:Y:S04]  /*f7a0*/  BSSY B1, `(.L_x_432) ;  /* 0x000000f000017945 */ /* 0x000fe80003800000 */
[----:B------:R-:W-:Y:S05]  /*f7b0*/  @P3 BRA `(.L_x_433) ;  /* 0x0000000000343947 */ /* 0x000fea0003800000 */
[----:B------:R-:W-:Y:S01]  /*f7c0*/  IADD3 R3, P0, R30, 0x30, RZ ;  /* 0x000000301e037810 */ /* 0x000fe20007f1e0ff */
[----:B------:R-:W-:Y:S01]  /*f7d0*/  ULDC.64 UR4, c[0x0][0xad8] ;  /* 0x0002b60000047ab9 */ /* 0x000fe20000000a00 */
[----:B0----5:R-:W-:Y:S02]  /*f7e0*/  IMAD.MOV.U32 R4, RZ, RZ, R36 ;  /* 0x000000ffff047224 */ /* 0x021fe400078e0024 */
        /* <DEDUP_REMOVED lines=10> */
.L_x_433:
[----:B------:R-:W-:Y:S05]  /*f890*/  BSYNC B1 ;  /* 0x0000000000017941 */ /* 0x000fea0003800000 */
.L_x_432:
[----:B------:R-:W-:Y:S04]  /*f8a0*/  BSSY B1, `(.L_x_434) ;  /* 0x000000f000017945 */ /* 0x000fe80003800000 */
[----:B------:R-:W-:Y:S05]  /*f8b0*/  @P1 BRA `(.L_x_435) ;  /* 0x0000000000341947 */ /* 0x000fea0003800000 */
[----:B------:R-:W-:Y:S01]  /*f8c0*/  IADD3 R3, P0, R30, 0x60, RZ ;  /* 0x000000601e037810 */ /* 0x000fe20007f1e0ff */
[----:B------:R-:W-:Y:S01]  /*f8d0*/  ULDC.64 UR4, c[0x0][0xad8] ;  /* 0x0002b60000047ab9 */ /* 0x000fe20000000a00 */
[----:B0----5:R-:W-:Y:S01]  /*f8e0*/  MOV R4, R36 ;  /* 0x0000002400047202 */ /* 0x021fe20000000f00 */
        /* <DEDUP_REMOVED lines=9> */
[----:B------:R2:W-:Y:S02]  /*f980*/  STG.E.128 desc[UR56][R6.64], R12 ;  /* 0x0000000c06007986 */ /* 0x0005e4000c101d38 */
.L_x_435:
[----:B------:R-:W-:Y:S05]  /*f990*/  BSYNC B1 ;  /* 0x0000000000017941 */ /* 0x000fea0003800000 */
.L_x_434:
        /* <DEDUP_REMOVED lines=10> */
[----:B-12---:R-:W-:Y:S02]  /*fa40*/  LEA R6, P0, R4, UR4, 0x1 ;  /* 0x0000000404067c11 */ /* 0x006fe4000f8008ff */
[----:B------:R-:W-:-:S04]  /*fa50*/  IADD3 R3, R5, R3, RZ ;  /* 0x0000000305037210 */ /* 0x000fc80007ffe0ff */
[----:B------:R-:W-:-:S05]  /*fa60*/  LEA.HI.X R7, R4, UR5, R3, 0x1, P0 ;  /* 0x0000000504077c11 */ /* 0x000fca00080f0c03 */
[----:B------:R3:W-:Y:S01]  /*fa70*/  STG.E.128 desc[UR56][R6.64], R24 ;  /* 0x0000001806007986 */ /* 0x0007e2000c101d38 */
[----:B------:R-:W-:Y:S05]  /*fa80*/  BRA `(.L_x_436) ;  /* 0x0000000800387947 */ /* 0x000fea0003800000 */
.L_x_428:
[----:B------:R-:W-:Y:S01]  /*fa90*/  ULDC.64 UR4, c[0x0][0xbd8] ;  /* 0x0002f60000047ab9 */ /* 0x000fe20000000a00 */
[----:B------:R-:W-:Y:S01]  /*faa0*/  IMAD.MOV.U32 R9, RZ, RZ, RZ ;  /* 0x000000ffff097224 */ /* 0x000fe200078e00ff */
[----:B------:R-:W-:Y:S02]  /*fab0*/  ISETP.NE.U32.AND P0, PT, RZ, UR4, PT ;  /* 0x00000004ff007c0c */ /* 0x000fe4000bf05070 */
[----:B------:R-:W-:Y:S02]  /*fac0*/  IADD3 R4, P1, R62, UR4, RZ ;  /* 0x000000043e047c10 */ /* 0x000fe4000ff3e0ff */
[----:B------:R-:W-:Y:S02]  /*fad0*/  ISETP.NE.AND.EX P0, PT, RZ, UR5, PT, P0 ;  /* 0x00000005ff007c0c */ /* 0x000fe4000bf05300 */
[----:B------:R-:W-:Y:S01]  /*fae0*/  IADD3.X R5, R60, UR5, RZ, P1, !PT ;  /* 0x000000053c057c10 */ /* 0x000fe20008ffe4ff */
[----:B------:R-:W-:Y:S02]  /*faf0*/  ULDC.64 UR4, c[0x0][0xbe0] ;  /* 0x0002f80000047ab9 */ /* 0x000fe40000000a00 */
[----:B------:R-:W-:-:S04]  /*fb00*/  ISETP.NE.U32.AND P1, PT, RZ, UR4, PT ;  /* 0x00000004ff007c0c */ /* 0x000fc8000bf25070 */
[----:B------:R-:W-:-:S04]  /*fb10*/  ISETP.NE.AND.EX P1, PT, RZ, UR5, PT, P1 ;  /* 0x00000005ff007c0c */ /* 0x000fc8000bf25310 */
[----:B------:R0:W5:Y:S09]  /*fb20*/  @P0 LDG.E R9, desc[UR56][R4.64] ;  /* 0x0000003804090981 */ /* 0x000172000c1e1900 */
[----:B------:R-:W-:Y:S01]  /*fb30*/  @P1 IADD3 R6, P2, R62, UR4, RZ ;  /* 0x000000043e061c10 */ /* 0x000fe2000ff5e0ff */
[----:B------:R-:W-:-:S02]  /*fb40*/  ULDC UR4, c[0x0][0xa88] ;  /* 0x0002a20000047ab9 */ /* 0x000fc40000000800 */
[----:B------:R-:W-:Y:S01]  /*fb50*/  IMAD.U32 R8, RZ, RZ, UR4 ;  /* 0x00000004ff087e24 */ /* 0x000fe2000f8e00ff */
[----:B------:R-:W-:-:S05]  /*fb60*/  @P1 IADD3.X R7, R60, UR5, RZ, P2, !PT ;  /* 0x000000053c071c10 */ /* 0x000fca00097fe4ff */
[----:B------:R0:W5:Y:S01]  /*fb70*/  @P1 LDG.E R8, desc[UR56][R6.64] ;  /* 0x0000003806081981 */ /* 0x000162000c1e1900 */
[----:B------:R-:W-:Y:S01]  /*fb80*/  ISETP.GT.AND P2, PT, R64, 0xbf, PT ;  /* 0x000000bf4000780c */ /* 0x000fe20003f44270 */
[----:B------:R-:W-:-:S12]  /*fb90*/  @P1 BRA `(.L_x_437) ;  /* 0x0000000000101947 */ /* 0x000fd80003800000 */
[----:B------:R-:W-:Y:S05]  /*fba0*/  @!P0 BRA `(.L_x_437) ;  /* 0x00000000000c8947 */ /* 0x000fea0003800000 */
[----:B0-----:R-:W2:Y:S04]  /*fbb0*/  LDG.E R7, desc[UR56][R4.64] ;  /* 0x0000003804077981 */ /* 0x001ea8000c1e1900 */
[----:B-----5:R-:W2:Y:S02]  /*fbc0*/  LDG.E R8, desc[UR56][R4.64+0x4] ;  /* 0x0000043804087981 */ /* 0x020ea4000c1e1900 */
[----:B--2---:R-:W-:-:S07]  /*fbd0*/  IMAD.IADD R8, R8, 0x1, -R7 ;  /* 0x0000000108087824 */ /* 0x004fce00078e0a07 */
.L_x_437:
[----:B-----5:R-:W2:Y:S04]  /*fbe0*/  LDL R24, [R1+0x4c] ;  /* 0x00004c0001187983 */ /* 0x020ea80000100800 */
[----:B------:R1:W5:Y:S01]  /*fbf0*/  LDL R14, [R1+0x58] ;  /* 0x00005800010e7983 */ /* 0x0003620000100800 */
[----:B------:R-:W-:Y:S01]  /*fc00*/  BSSY B1, `(.L_x_438) ;  /* 0x000001d000017945 */ /* 0x000fe20003800000 */
[----:B------:R-:W-:Y:S02]  /*fc10*/  SHF.R.S32.HI R15, RZ, 0x1f, R0 ;  /* 0x0000001fff0f7819 */ /* 0x000fe40000011400 */
[----:B------:R-:W-:Y:S02]  /*fc20*/  SEL R13, R63, RZ, !P0 ;  /* 0x000000ff3f0d7207 */ /* 0x000fe40004000000 */
[----:B------:R-:W-:-:S02]  /*fc30*/  SEL R12, R3, RZ, !P0 ;  /* 0x000000ff030c7207 */ /* 0x000fc40004000000 */
[----:B------:R-:W-:Y:S02]  /*fc40*/  SHF.R.S32.HI R10, RZ, 0x1f, R9 ;  /* 0x0000001fff0a7819 */ /* 0x000fe40000011409 */
[----:B--2---:R-:W-:Y:S01]  /*fc50*/  SHF.R.S32.HI R11, RZ, 0x1f, R24 ;  /* 0x0000001fff0b7819 */ /* 0x004fe20000011418 */
[----:B-1----:R-:W-:Y:S06]  /*fc60*/  @P2 BRA `(.L_x_439) ;  /* 0x0000000000582947 */ /* 0x002fec0003800000 */
[----:B0-----:R-:W0:Y:S02]  /*fc70*/  S2R R4, SR_TID.X ;  /* 0x0000000000047919 */ /* 0x001e240000002100 */
[----:B0----5:R-:W-:-:S04]  /*fc80*/  IMAD R3, R14, 0xc0, R4 ;  /* 0x000000c00e037824 */ /* 0x021fc800078e0204 */
[----:B------:R-:W-:-:S05]  /*fc90*/  VIADD R3, R3, 0xffffff80 ;  /* 0xffffff8003037836 */ /* 0x000fca0000000000 */
[----:B------:R-:W-:-:S13]  /*fca0*/  ISETP.GE.AND P0, PT, R3, R8, PT ;  /* 0x000000080300720c */ /* 0x000fda0003f06270 */
[----:B------:R-:W-:Y:S05]  /*fcb0*/  @P0 BRA `(.L_x_439) ;  /* 0x0000000000440947 */ /* 0x000fea0003800000 */
[----:B------:R-:W-:Y:S01]  /*fcc0*/  IADD3 R4, P0, R3, R9, RZ ;  /* 0x0000000903047210 */ /* 0x000fe20007f1e0ff */
[----:B------:R-:W-:-:S03]  /*fcd0*/  ULDC.64 UR4, c[0x0][0xb70] ;  /* 0x0002dc0000047ab9 */ /* 0x000fc60000000a00 */
[----:B------:R-:W-:Y:S01]  /*fce0*/  LEA.HI.X.SX32 R5, R3, R10, 0x1, P0 ;  /* 0x0000000a03057211 */ /* 0x000fe200000f0eff */
[----:B------:R-:W-:-:S04]  /*fcf0*/  IMAD R3, R11, UR4, RZ ;  /* 0x000000040b037c24 */ /* 0x000fc8000f8e02ff */
[C---:B------:R-:W-:Y:S02]  /*fd00*/  IMAD R3, R24.reuse, UR5, R3 ;  /* 0x0000000518037c24 */ /* 0x040fe4000f8e0203 */
[----:B------:R-:W-:Y:S01]  /*fd10*/  IMAD.WIDE.U32 R4, R24, UR4, R4 ;  /* 0x0000000418047c25 */ /* 0x000fe2000f8e0004 */
[----:B------:R-:W-:-:S03]  /*fd20*/  ULDC.64 UR4, c[0x0][0xb78] ;  /* 0x0002de0000047ab9 */ /* 0x000fc60000000a00 */
[----:B------:R-:W-:Y:S02]  /*fd30*/  IMAD R6, R12, UR4, RZ ;  /* 0x000000040c067c24 */ /* 0x000fe4000f8e02ff */
[----:B------:R-:W-:Y:S02]  /*fd40*/  IMAD.IADD R5, R5, 0x1, R3 ;  /* 0x0000000105057824 */ /* 0x000fe400078e0203 */
[C---:B------:R-:W-:Y:S02]  /*fd50*/  IMAD R3, R13.reuse, UR5, R6 ;  /* 0x000000050d037c24 */ /* 0x040fe4000f8e0206 */
[----:B------:R-:W-:Y:S01]  /*fd60*/  IMAD.WIDE.U32 R4, R13, UR4, R4 ;  /* 0x000000040d047c25 */ /* 0x000fe2000f8e0004 */
[----:B------:R-:W-:-:S04]  /*fd70*/  ULDC.64 UR4, c[0x0][0xb40] ;  /* 0x0002d00000047ab9 */ /* 0x000fc80000000a00 */
[----:B------:R-:W-:Y:S02]  /*fd80*/  IADD3 R3, R5, R3, RZ ;  /* 0x0000000305037210 */ /* 0x000fe40007ffe0ff */
[----:B------:R-:W-:-:S04]  /*fd90*/  LEA R6, P0, R4, UR4, 0x2 ;  /* 0x0000000404067c11 */ /* 0x000fc8000f8010ff */
[----:B------:R-:W-:Y:S01]  /*fda0*/  LEA.HI.X R7, R4, UR5, R3, 0x2, P0 ;  /* 0x0000000504077c11 */ /* 0x000fe200080f1403 */
[----:B------:R-:W-:-:S05]  /*fdb0*/  IMAD.MOV.U32 R3, RZ, RZ, -0x800000 ;  /* 0xff800000ff037424 */ /* 0x000fca00078e00ff */
[----:B------:R1:W-:Y:S03]  /*fdc0*/  STG.E desc[UR56][R6.64], R3 ;  /* 0x0000000306007986 */ /* 0x0003e6000c101938 */
.L_x_439:
[----:B------:R-:W-:Y:S05]  /*fdd0*/  BSYNC B1 ;  /* 0x0000000000017941 */ /* 0x000fea0003800000 */
.L_x_438:
[----:B------:R-:W-:Y:S01]  /*fde0*/  ULDC.64 UR4, c[0x0][0xaa0] ;  /* 0x0002a80000047ab9 */ /* 0x000fe20000000a00 */
[----:B0-----:R-:W-:Y:S01]  /*fdf0*/  IMAD.MOV.U32 R4, RZ, RZ, R0 ;  /* 0x000000ffff047224 */ /* 0x001fe200078e0000 */
[----:B------:R-:W-:Y:S01]  /*fe00*/  ULDC.64 UR6, c[0x0][0xae0] ;  /* 0x0002b80000067ab9 */ /* 0x000fe20000000a00 */
[----:B------:R-:W-:Y:S01]  /*fe10*/  IMAD.MOV.U32 R5, RZ, RZ, R15 ;  /* 0x000000ffff057224 */ /* 0x000fe200078e000f */
[----:B------:R-:W-:Y:S01]  /*fe20*/  SHF.R.S32.HI R21, RZ, 0x1f, R20 ;  /* 0x0000001fff157819 */ /* 0x000fe20000011414 */
[----:B-1----:R-:W-:Y:S01]  /*fe30*/  IMAD R6, R10, UR4, RZ ;  /* 0x000000040a067c24 */ /* 0x002fe2000f8e02ff */
[----:B------:R-:W-:Y:S01]  /*fe40*/  BSSY B1, `(.L_x_440) ;  /* 0x0000024000017945 */ /* 0x000fe20003800000 */
[C---:B------:R-:W-:Y:S01]  /*fe50*/  IMAD.WIDE.U32 R4, R9.reuse, UR4, R4 ;  /* 0x0000000409047c25 */ /* 0x040fe2000f8e0004 */
[----:B------:R-:W-:Y:S02]  /*fe60*/  ULDC UR4, c[0x0][0xa8c] ;  /* 0x0002a30000047ab9 */ /* 0x000fe40000000800 */
[----:B------:R-:W-:Y:S01]  /*fe70*/  ISETP.GE.AND P0, PT, R0, UR4, PT ;  /* 0x0000000400007c0c */ /* 0x000fe2000bf06270 */
[----:B------:R-:W-:Y:S01]  /*fe80*/  IMAD R9, R9, UR5, R6 ;  /* 0x0000000509097c24 */ /* 0x000fe2000f8e0206 */
[----:B------:R-:W-:Y:S01]  /*fe90*/  ULDC.64 UR4, c[0x0][0xae8] ;  /* 0x0002ba0000047ab9 */ /* 0x000fe20000000a00 */
[----:B------:R-:W-:-:S02]  /*fea0*/  VIADD R6, R20, 0x30 ;  /* 0x0000003014067836 */ /* 0x000fc40000000000 */
[----:B-----5:R-:W-:Y:S02]  /*feb0*/  IMAD R7, R14, -0xc0, R8 ;  /* 0xffffff400e077824 */ /* 0x020fe400078e0208 */
[----:B------:R-:W-:Y:S02]  /*fec0*/  IMAD R0, R11, UR6, RZ ;  /* 0x000000060b007c24 */ /* 0x000fe4000f8e02ff */
[----:B------:R-:W-:Y:S01]  /*fed0*/  IMAD.IADD R5, R5, 0x1, R9 ;  /* 0x0000000105057824 */ /* 0x000fe200078e0209 */
[-C--:B------:R-:W-:Y:S01]  /*fee0*/  ISETP.GE.OR P3, PT, R6, R7.reuse, P0 ;  /* 0x000000070600720c */ /* 0x080fe20000766670 */
[----:B------:R-:W-:Y:S01]  /*fef0*/  IMAD R3, R24, UR7, R0 ;  /* 0x0000000718037c24 */ /* 0x000fe2000f8e0200 */
[C---:B------:R-:W-:Y:S01]  /*ff00*/  IADD3 R0, R20.reuse, 0x60, RZ ;  /* 0x0000006014007810 */ /* 0x040fe20007ffe0ff */
[----:B------:R-:W-:Y:S02]  /*ff10*/  VIADD R6, R20, 0x90 ;  /* 0x0000009014067836 */ /* 0x000fe40000000000 */
[----:B------:R-:W-:Y:S01]  /*ff20*/  IMAD.WIDE.U32 R4, R24, UR6, R4 ;  /* 0x0000000618047c25 */ /* 0x000fe2000f8e0004 */
[----:B------:R-:W-:-:S02]  /*ff30*/  ISETP.GE.OR P1, PT, R0, R7, P0 ;  /* 0x000000070000720c */ /* 0x000fc40000726670 */
[-C--:B------:R-:W-:Y:S01]  /*ff40*/  ISETP.GE.OR P2, PT, R6, R7.reuse, P0 ;  /* 0x000000070600720c */ /* 0x080fe20000746670 */
[----:B------:R-:W-:Y:S01]  /*ff50*/  IMAD.IADD R5, R5, 0x1, R3 ;  /* 0x0000000105057824 */ /* 0x000fe200078e0203 */
[----:B------:R-:W-:Y:S01]  /*ff60*/  ISETP.GE.OR P0, PT, R20, R7, P0 ;  /* 0x000000071400720c */ /* 0x000fe20000706670 */
[----:B------:R-:W-:Y:S02]  /*ff70*/  IMAD R0, R12, UR4, RZ ;  /* 0x000000040c007c24 */ /* 0x000fe4000f8e02ff */
[----:B------:R-:W-:-:S04]  /*ff80*/  IMAD.WIDE.U32 R6, R13, UR4, R4 ;  /* 0x000000040d067c25 */ /* 0x000fc8000f8e0004 */
[----:B------:R-:W-:Y:S02]  /*ff90*/  IMAD R3, R13, UR5, R0 ;  /* 0x000000050d037c24 */ /* 0x000fe4000f8e0200 */
[----:B------:R-:W-:-:S04]  /*ffa0*/  IMAD.WIDE R20, R14, 0xc0, R20 ;  /* 0x000000c00e147825 */ /* 0x000fc800078e0214 */
[----:B------:R-:W-:Y:S01]  /*ffb0*/  IMAD.IADD R9, R7, 0x1, R3 ;  /* 0x0000000107097824 */ /* 0x000fe200078e0203 */
[----:B------:R-:W-:Y:S06]  /*ffc0*/  @P0 BRA `(.L_x_441) ;  /* 0x00000000002c0947 */ /* 0x000fec0003800000 */
        /* <DEDUP_REMOVED lines=10> */
[----:B------:R0:W-:Y:S02]  /*10070*/  STG.E.128 desc[UR56][R10.64], RZ ;  /* 0x000000ff0a007986 */ /* 0x0001e4000c101d38 */
.L_x_441:
[----:B------:R-:W-:Y:S05]  /*10080*/  BSYNC B1 ;  /* 0x0000000000017941 */ /* 0x000fea0003800000 */
.L_x_440:
        /* <DEDUP_REMOVED lines=11> */
[----:B0-----:R-:W-:Y:S01]  /*10140*/  LEA R10, P0, R4, UR4, 0x1 ;  /* 0x00000004040a7c11 */ /* 0x001fe2000f8008ff */
[----:B------:R-:W-:-:S05]  /*10150*/  IMAD.IADD R3, R5, 0x1, R3 ;  /* 0x0000000105037824 */ /* 0x000fca00078e0203 */
[----:B------:R-:W-:-:S05]  /*10160*/  LEA.HI.X R11, R4, UR5, R3, 0x1, P0 ;  /* 0x00000005040b7c11 */ /* 0x000fca00080f0c03 */
[----:B------:R1:W-:Y:S02]  /*10170*/  STG.E.128 desc[UR56][R10.64], RZ ;  /* 0x000000ff0a007986 */ /* 0x0003e4000c101d38 */
.L_x_443:
[----:B------:R-:W-:Y:S05]  /*10180*/  BSYNC B1 ;  /* 0x0000000000017941 */ /* 0x000fea0003800000 */
.L_x_442:
[----:B------:R-:W-:Y:S04]  /*10190*/  BSSY B1, `(.L_x_444) ;  /* 0x000000f000017945 */ /* 0x000fe80003800000 */
[----:B------:R-:W-:Y:S05]  /*101a0*/  @P1 BRA `(.L_x_445) ;  /* 0x0000000000341947 */ /* 0x000fea0003800000 */
[----:B------:R-:W-:Y:S01]  /*101b0*/  IADD3 R3, P0, R20, 0x60, RZ ;  /* 0x0000006014037810 */ /* 0x000fe20007f1e0ff */
[----:B------:R-:W-:Y:S01]  /*101c0*/  ULDC.64 UR4, c[0x0][0xad8] ;  /* 0x0002b60000047ab9 */ /* 0x000fe20000000a00 */
[----:B------:R-:W-:Y:S01]  /*101d0*/  MOV R4, R6 ;  /* 0x0000000600047202 */ /* 0x000fe20000000f00 */
[----:B------:R-:W-:Y:S02]  /*101e0*/  IMAD.MOV.U32 R5, RZ, RZ, R9 ;  /* 0x000000ffff057224 */ /* 0x000fe400078e0009 */
[----:B------:R-:W-:Y:S02]  /*101f0*/  IMAD.X R0, RZ, RZ, R21, P0 ;  /* 0x000000ffff007224 */ /* 0x000fe400000e0615 */
[----:B------:R-:W-:-:S04]  /*10200*/  IMAD.WIDE.U32 R4, R3, UR4, R4 ;  /* 0x0000000403047c25 */ /* 0x000fc8000f8e0004 */
[----:B------:R-:W-:-:S04]  /*10210*/  IMAD R0, R0, UR4, RZ ;  /* 0x0000000400007c24 */ /* 0x000fc8000f8e02ff */
[----:B------:R-:W-:Y:S01]  /*10220*/  IMAD R3, R3, UR5, R0 ;  /* 0x0000000503037c24 */ /* 0x000fe2000f8e0200 */
[----:B------:R-:W-:Y:S02]  /*10230*/  ULDC.64 UR4, c[0x0][0xa80] ;  /* 0x0002a00000047ab9 */ /* 0x000fe40000000a00 */
[----:B01----:R-:W-:Y:S01]  /*10240*/  LEA R10, P0, R4, UR4, 0x1 ;  /* 0x00000004040a7c11 */ /* 0x003fe2000f8008ff */
[----:B------:R-:W-:-:S05]  /*10250*/  IMAD.IADD R3, R5, 0x1, R3 ;  /* 0x0000000105037824 */ /* 0x000fca00078e0203 */
[----:B------:R-:W-:-:S05]  /*10260*/  LEA.HI.X R11, R4, UR5, R3, 0x1, P0 ;  /* 0x00000005040b7c11 */ /* 0x000fca00080f0c03 */
[----:B------:R2:W-:Y:S02]  /*10270*/  STG.E.128 desc[UR56][R10.64], RZ ;  /* 0x000000ff0a007986 */ /* 0x0005e4000c101d38 */
.L_x_445:
[----:B------:R-:W-:Y:S05]  /*10280*/  BSYNC B1 ;  /* 0x0000000000017941 */ /* 0x000fea0003800000 */
.L_x_444:
        /* <DEDUP_REMOVED lines=10> */
[----:B------:R-:W-:Y:S02]  /*10330*/  LEA R6, P0, R4, UR4, 0x1 ;  /* 0x0000000404067c11 */ /* 0x000fe4000f8008ff */
[----:B------:R-:W-:-:S04]  /*10340*/  IADD3 R3, R5, R3, RZ ;  /* 0x0000000305037210 */ /* 0x000fc80007ffe0ff */
[----:B------:R-:W-:-:S05]  /*10350*/  LEA.HI.X R7, R4, UR5, R3, 0x1, P0 ;  /* 0x0000000504077c11 */ /* 0x000fca00080f0c03 */
[----:B------:R4:W-:Y:S02]  /*10360*/  STG.E.128 desc[UR56][R6.64], RZ ;  /* 0x000000ff06007986 */ /* 0x0009e4000c101d38 */
.L_x_436:
[----:B------:R-:W-:Y:S05]  /*10370*/  BSYNC B0 ;  /* 0x0000000000007941 */ /* 0x000fea0003800000 */
.L_x_427:
[----:B------:R-:W-:Y:S02]  /*10380*/  ULDC UR4, c[0x0][0xc14] ;  /* 0x0003050000047ab9 */ /* 0x000fe40000000800 */
[----:B------:R-:W-:-:S13]  /*10390*/  ISETP.GE.AND P0, PT, R35, UR4, PT ;  /* 0x0000000423007c0c */ /* 0x000fda000bf06270 */
[----:B------:R-:W-:Y:S05]  /*103a0*/  @!P0 BRA `(.L_x_446) ;  /* 0xffffff0c00188947 */ /* 0x000fea000383ffff */
[----:B------:R-:W-:Y:S05]  /*103b0*/  BRA `(.L_x_311) ;  /* 0x0000004800687947 */ /* 0x000fea0003800000 */
.L_x_309:
[----:B------:R-:W-:-:S08]  /*103c0*/  NOP ;  /* 0x0000000000007918 */ /* 0x000fd00000000000 */
[----:B--2---:R-:W0:-:S00]  /*103d0*/  USETMAXREG.DEALLOC.CTAPOOL 0x20 ;  /* 0x00000020000079c8 */ /* 0x004e0000080e0500 */
[----:B0-----:R-:W-:-:S06]  /*103e0*/  LOP3.LUT R0, R0, 0x3, RZ, 0xc0, !PT ;  /* 0x0000000300007812 */ /* 0x001fcc00078ec0ff */
[----:B------:R-:W0:Y:S02]  /*103f0*/  SHFL.IDX PT, R0, R0, RZ, 0x1f ;  /* 0x00001fff00007589 */ /* 0x000e2400000e0000 */
[----:B0-----:R-:W-:-:S13]  /*10400*/  ISETP.NE.AND P0, PT, R0, RZ, PT ;  /* 0x000000ff0000720c */ /* 0x001fda0003f05270 */
[----:B------:R-:W-:Y:S05]  /*10410*/  @P0 BRA `(.L_x_311) ;  /* 0x0000004800500947 */ /* 0x000fea0003800000 */
[----:B------:R-:W2:Y:S01]  /*10420*/  LDL.LU R7, [R1] ;  /* 0x0000000001077983 */ /* 0x000ea20000300800 */
[----:B------:R-:W-:Y:S01]  /*10430*/  ULDC UR5, c[0x0][0xc14] ;  /* 0x0003050000057ab9 */ /* 0x000fe20000000800 */
[----:B------:R-:W0:Y:S01]  /*10440*/  S2R R2, SR_TID.X ;  /* 0x0000000000027919 */ /* 0x000e220000002100 */
[----:B------:R-:W-:Y:S01]  /*10450*/  IMAD.MOV.U32 R0, RZ, RZ, RZ ;  /* 0x000000ffff007224 */ /* 0x000fe200078e00ff */
[----:B------:R-:W1:Y:S01]  /*10460*/  S2UR UR6, SR_CTAID.X ;  /* 0x00000000000679c3 */ /* 0x000e620000002500 */
[----:B------:R-:W-:Y:S01]  /*10470*/  ULDC UR4, c[0x0][0xc10] ;  /* 0x0003040000047ab9 */ /* 0x000fe20000000800 */
[----:B0-----:R-:W-:-:S04]  /*10480*/  LOP3.LUT R29, R2, 0x1f, RZ, 0xc0, !PT ;  /* 0x0000001f021d7812 */ /* 0x001fc800078ec0ff */
[----:B------:R-:W-:Y:S02]  /*10490*/  ISETP.NE.AND P0, PT, R29, 0x1f, PT ;  /* 0x0000001f1d00780c */ /* 0x000fe40003f05270 */
[----:B--2---:R-:W-:-:S11]  /*104a0*/  LOP3.LUT R7, R7, 0xffffffdf, RZ, 0xc0, !PT ;  /* 0xffffffdf07077812 */ /* 0x004fd600078ec0ff */
[----:B------:R-:W-:Y:S02]  /*104b0*/  @P0 LOP3.LUT R7, R7, 0x20, RZ, 0xfc, !PT ;  /* 0x0000002007070812 */ /* 0x000fe400078efcff */
[----:B------:R-:W-:-:S13]  /*104c0*/  ISETP.GE.OR P0, PT, R29, UR5, !P0 ;  /* 0x000000051d007c0c */ /* 0x000fda000c706670 */
[----:B------:R-:W0:Y:S02]  /*104d0*/  @!P0 LDC.64 R2, c[0x0][0xc58] ;  /* 0x00031600ff028b82 */ /* 0x000e240000000a00 */
[----:B0-----:R-:W-:-:S05]  /*104e0*/  @!P0 IMAD.WIDE.U32 R2, R29, 0x4, R2 ;  /* 0x000000041d028825 */ /* 0x001fca00078e0002 */
[----:B------:R-:W2:Y:S01]  /*104f0*/  @!P0 LDG.E R0, desc[UR56][R2.64] ;  /* 0x0000003802008981 */ /* 0x000ea2000c1e1900 */
[C---:B------:R-:W-:Y:S02]  /*10500*/  ISETP.NE.AND P1, PT, R29.reuse, RZ, PT ;  /* 0x000000ff1d00720c */ /* 0x040fe40003f25270 */
[----:B------:R-:W-:Y:S02]  /*10510*/  ISETP.GE.U32.AND P0, PT, R29, 0x2, PT ;  /* 0x000000021d00780c */ /* 0x000fe40003f06070 */
[----:B------:R-:W-:-:S09]  /*10520*/  LOP3.LUT R7, R7, 0xfffffffe, RZ, 0xc0, !PT ;  /* 0xfffffffe07077812 */ /* 0x000fd200078ec0ff */
[----:B------:R-:W-:-:S04]  /*10530*/  @P1 LOP3.LUT R7, R7, 0x1, RZ, 0xfc, !PT ;  /* 0x0000000107071812 */ /* 0x000fc800078efcff */
[----:B------:R-:W-:-:S04]  /*10540*/  LOP3.LUT R7, R7, 0xffffffef, RZ, 0xc0, !PT ;  /* 0xffffffef07077812 */ /* 0x000fc800078ec0ff */
[----:B------:R-:W-:-:S04]  /*10550*/  @P0 LOP3.LUT R7, R7, 0x10, RZ, 0xfc, !PT ;  /* 0x0000001007070812 */ /* 0x000fc800078efcff */
[----:B------:R-:W-:Y:S01]  /*10560*/  LOP3.LUT R7, R7, 0xfffffff7, RZ, 0xc0, !PT ;  /* 0xfffffff707077812 */ /* 0x000fe200078ec0ff */
[----:B------:R-:W-:Y:S01]  /*10570*/  IMAD.MOV.U32 R16, RZ, RZ, RZ ;  /* 0x000000ffff107224 */ /* 0x000fe200078e00ff */
[----:B--2---:R-:W0:Y:S02]  /*10580*/  SHFL.UP PT, R4, R0, 0x1, RZ ;  /* 0x0420000000047989 */ /* 0x004e2400000e00ff */
[----:B0-----:R-:W-:-:S05]  /*10590*/  SEL R5, R4, RZ, P1 ;  /* 0x000000ff04057207 */ /* 0x001fca0000800000 */
[----:B------:R-:W-:-:S05]  /*105a0*/  IMAD.IADD R5, R0, 0x1, R5 ;  /* 0x0000000100057824 */ /* 0x000fca00078e0205 */
[----:B------:R-:W0:Y:S02]  /*105b0*/  SHFL.UP PT, R4, R5, 0x2, RZ ;  /* 0x0440000005047989 */ /* 0x000e2400000e00ff */
[----:B0-----:R-:W-:-:S05]  /*105c0*/  SEL R4, R4, RZ, P0 ;  /* 0x000000ff04047207 */ /* 0x001fca0000000000 */
[----:B------:R-:W-:-:S05]  /*105d0*/  IMAD.IADD R4, R5, 0x1, R4 ;  /* 0x0000000105047824 */ /* 0x000fca00078e0204 */
[----:B------:R-:W0:Y:S01]  /*105e0*/  SHFL.UP PT, R6, R4, 0x4, RZ ;  /* 0x0480000004067989 */ /* 0x000e2200000e00ff */
[----:B------:R-:W-:-:S04]  /*105f0*/  ISETP.GE.U32.AND P0, PT, R29, 0x4, PT ;  /* 0x000000041d00780c */ /* 0x000fc80003f06070 */
[----:B0-----:R-:W-:-:S05]  /*10600*/  SEL R3, R6, RZ, P0 ;  /* 0x000000ff06037207 */ /* 0x001fca0000000000 */
[----:B------:R-:W-:-:S05]  /*10610*/  IMAD.IADD R3, R4, 0x1, R3 ;  /* 0x0000000104037824 */ /* 0x000fca00078e0203 */
[----:B------:R-:W0:Y:S01]  /*10620*/  SHFL.UP PT, R2, R3, 0x8, RZ ;  /* 0x0500000003027989 */ /* 0x000e2200000e00ff */
[----:B------:R-:W-:Y:S02]  /*10630*/  @P0 LOP3.LUT R7, R7, 0x8, RZ, 0xfc, !PT ;  /* 0x0000000807070812 */ /* 0x000fe400078efcff */
[----:B------:R-:W-:-:S04]  /*10640*/  ISETP.GE.U32.AND P0, PT, R29, 0x8, PT ;  /* 0x000000081d00780c */ /* 0x000fc80003f06070 */
[----:B0-----:R-:W-:-:S05]  /*10650*/  SEL R2, R2, RZ, P0 ;  /* 0x000000ff02027207 */ /* 0x001fca0000000000 */
[----:B------:R-:W-:-:S05]  /*10660*/  IMAD.IADD R2, R3, 0x1, R2 ;  /* 0x0000000103027824 */ /* 0x000fca00078e0202 */
[----:B------:R-:W0:Y:S01]  /*10670*/  SHFL.UP PT, R5, R2, 0x10, RZ ;  /* 0x0600000002057989 */ /* 0x000e2200000e00ff */
[----:B------:R-:W-:-:S04]  /*10680*/  LOP3.LUT R7, R7, 0xfffffffb, RZ, 0xc0, !PT ;  /* 0xfffffffb07077812 */ /* 0x000fc800078ec0ff */
[----:B------:R-:W-:Y:S02]  /*10690*/  @P0 LOP3.LUT R7, R7, 0x4, RZ, 0xfc, !PT ;  /* 0x0000000407070812 */ /* 0x000fe400078efcff */
[----:B------:R-:W-:-:S04]  /*106a0*/  ISETP.GE.U32.AND P0, PT, R29, 0x10, PT ;  /* 0x000000101d00780c */ /* 0x000fc80003f06070 */
[----:B0-----:R-:W-:-:S04]  /*106b0*/  SEL R5, R5, RZ, P0 ;  /* 0x000000ff05057207 */ /* 0x001fc80000000000 */
[----:B------:R-:W-:-:S05]  /*106c0*/  IADD3 R6, R2, R5, RZ ;  /* 0x0000000502067210 */ /* 0x000fca0007ffe0ff */
[----:B------:R-:W0:Y:S01]  /*106d0*/  SHFL.IDX PT, R5, R6, 0x1f, 0x1f ;  /* 0x03e01f0006057f89 */ /* 0x000e2200000e0000 */
[----:B------:R-:W-:-:S04]  /*106e0*/  LOP3.LUT R7, R7, 0xfffffffd, RZ, 0xc0, !PT ;  /* 0xfffffffd07077812 */ /* 0x000fc800078ec0ff */
[----:B------:R-:W-:-:S05]  /*106f0*/  @P0 LOP3.LUT R7, R7, 0x2, RZ, 0xfc, !PT ;  /* 0x0000000207070812 */ /* 0x000fca00078efcff */
[----:B------:R2:W-:Y:S01]  /*10700*/  STL [R1], R7 ;  /* 0x0000000701007387 */ /* 0x0005e20000100800 */
[----:B0-----:R-:W-:-:S05]  /*10710*/  IMAD R5, R5, UR4, RZ ;  /* 0x0000000405057c24 */ /* 0x001fca000f8e02ff */
[----:B-1----:R-:W-:Y:S01]  /*10720*/  ISETP.GT.AND P0, PT, R5, UR6, PT ;  /* 0x0000000605007c0c */ /* 0x002fe2000bf04270 */
[----:B------:R-:W-:Y:S02]  /*10730*/  IMAD.MOV.U32 R4, RZ, RZ, RZ ;  /* 0x000000ffff047224 */ /* 0x000fe400078e00ff */
[----:B------:R-:W-:-:S10]  /*10740*/  IMAD.MOV.U32 R2, RZ, RZ, R5 ;  /* 0x000000ffff027224 */ /* 0x000fd400078e0005 */
[----:B--2---:R-:W-:Y:S05]  /*10750*/  @P0 BRA `(.L_x_447) ;  /* 0x0000000000b00947 */ /* 0x004fea0003800000 */
[----:B------:R-:W-:Y:S01]  /*10760*/  IMAD.MOV.U32 R5, RZ, RZ, R2 ;  /* 0x000000ffff057224 */ /* 0x000fe200078e0002 */
[----:B------:R-:W-:Y:S01]  /*10770*/  ULDC UR5, c[0x0][0xc14] ;  /* 0x0003050000057ab9 */ /* 0x000fe20000000800 */
[----:B------:R-:W-:Y:S01]  /*10780*/  IMAD.MOV.U32 R4, RZ, RZ, RZ ;  /* 0x000000ffff047224 */ /* 0x000fe200078e00ff */
[----:B------:R-:W-:Y:S01]  /*10790*/  ULDC UR7, c[0x0][0xc14] ;  /* 0x0003050000077ab9 */ /* 0x000fe20000000800 */
[----:B------:R-:W-:-:S05]  /*107a0*/  ULDC UR4, c[0x0][0xc10] ;  /* 0x0003040000047ab9 */ /* 0x000fca0000000800 */
.L_x_451:
[----:B------:R-:W-:Y:S01]  /*107b0*/  IADD3 R4, R4, 0x1f, RZ ;  /* 0x0000001f04047810 */ /* 0x000fe20007ffe0ff */
        /* <DEDUP_REMOVED lines=12> */
.L_x_450:
[----:B------:R-:W-:Y:S05]  /*10880*/  BSYNC B0 ;  /* 0x0000000000007941 */ /* 0x000fea0003800000 */
.L_x_449:
        /* <DEDUP_REMOVED lines=12> */
[----:B------:R-:W-:Y:S02]  /*10950*/  ISETP.GE.U32.AND P0, PT, R29, 0x10, PT ;  /* 0x000000101d00780c */ /* 0x000fe40003f06070 */
[----:B------:R-:W-:-:S05]  /*10960*/  IADD3 R7, R2, R7, RZ ;  /* 0x0000000702077210 */ /* 0x000fca0007ffe0ff */
        /* <DEDUP_REMOVED lines=11> */
.L_x_447:
        /* <DEDUP_REMOVED lines=13> */
[----:B------:R-:W-:-:S05]  /*10af0*/  IADD3 R7, R19, -0x1, RZ ;  /* 0xffffffff13077810 */ /* 0x000fca0007ffe0ff */
[----:B------:R2:W3:Y:S02]  /*10b00*/  SHFL.IDX PT, R16, R6, R7, 0x1f ;  /* 0x00001f0706107589 */ /* 0x0004e400000e0000 */
.L_x_452:
        /* <DEDUP_REMOVED lines=16> */
[----:B------:R-:W-:Y:S01]  /*10c10*/  @!P0 IMAD.IADD R6, R6, 0x1, -R5 ;  /* 0x0000000106068824 */ /* 0x000fe200078e0a05 */
[----:B------:R-:W-:-:S04]  /*10c20*/  @!P0 IADD3 R2, R2, 0x1, RZ ;  /* 0x0000000102028810 */ /* 0x000fc80007ffe0ff */
[----:B------:R-:W-:-:S13]  /*10c30*/  ISETP.GE.U32.AND P0, PT, R6, R5, PT ;  /* 0x000000050600720c */ /* 0x000fda0003f06070 */
[----:B------:R-:W-:Y:S01]  /*10c40*/  @P0 VIADD R2, R2, 0x1 ;  /* 0x0000000102020836 */ /* 0x000fe20000000000 */
[----:B------:R-:W-:-:S13]  /*10c50*/  ISETP.GE.AND P0, PT, R3, RZ, PT ;  /* 0x000000ff0300720c */ /* 0x000fda0003f06270 */
[----:B------:R-:W-:Y:S01]  /*10c60*/  @!P0 IMAD.MOV R2, RZ, RZ, -R2 ;  /* 0x000000ffff028224 */ /* 0x000fe200078e0a02 */
[----:B------:R-:W-:-:S13]  /*10c70*/  ISETP.NE.AND P0, PT, R0, RZ, PT ;  /* 0x000000ff0000720c */ /* 0x000fda0003f05270 */
[----:B------:R-:W-:-:S04]  /*10c80*/  @!P0 LOP3.LUT R2, RZ, R0, RZ, 0x33, !PT ;  /* 0x00000000ff028212 */ /* 0x000fc800078e33ff */
[----:B------:R-:W-:Y:S01]  /*10c90*/  MOV R18, R2 ;  /* 0x0000000200127202 */ /* 0x000fe20000000f00 */
[----:B------:R-:W-:-:S04]  /*10ca0*/  IMAD.MOV R17, RZ, RZ, -R2 ;  /* 0x000000ffff117224 */ /* 0x000fc800078e0a02 */
[----:B------:R-:W-:Y:S01]  /*10cb0*/  IMAD R17, R0, R17, R9 ;  /* 0x0000001100117224 */ /* 0x000fe200078e0209 */
[----:B------:R-:W-:Y:S06]  /*10cc0*/  BRA `(.L_x_453) ;  /* 0x00000000000c7947 */ /* 0x000fec0003800000 */
.L_x_448:
[----:B------:R-:W-:Y:S02]  /*10cd0*/  IMAD.MOV.U32 R17, RZ, RZ, RZ ;  /* 0x000000ffff117224 */ /* 0x000fe400078e00ff */
[----:B------:R-:W-:Y:S02]  /*10ce0*/  IMAD.U32 R16, RZ, RZ, UR6 ;  /* 0x00000006ff107e24 */ /* 0x000fe4000f8e00ff */
[----:B------:R-:W-:-:S07]  /*10cf0*/  IMAD.MOV.U32 R18, RZ, RZ, RZ ;  /* 0x000000ffff127224 */ /* 0x000fce00078e00ff */
.L_x_453:
        /* <DEDUP_REMOVED lines=12> */
[----:B------:R-:W-:Y:S01]  /*10dc0*/  MOV R24, 0x1 ;  /* 0x0000000100187802 */ /* 0x000fe20000000f00 */
[----:B------:R-:W-:Y:S01]  /*10dd0*/  IMAD.MOV.U32 R22, RZ, RZ, RZ ;  /* 0x000000ffff167224 */ /* 0x000fe200078e00ff */
[----:B------:R-:W-:Y:S01]  /*10de0*/  ULDC.64 UR38, c[0x0][0x198] ;  /* 0x0000660000267ab9 */ /* 0x000fe20000000a00 */
[----:B------:R-:W-:Y:S01]  /*10df0*/  IMAD.MOV.U32 R27, RZ, RZ, 0x1 ;  /* 0x00000001ff1b7424 */ /* 0x000fe200078e00ff */
[----:B------:R-:W-:Y:S01]  /*10e00*/  ULDC UR36, c[0x0][0xc] ;  /* 0x0000030000247ab9 */ /* 0x000fe20000000800 */
[----:B------:R-:W-:-:S07]  /*10e10*/  IMAD.MOV.U32 R26, RZ, RZ, RZ ;  /* 0x000000ffff1a7224 */ /* 0x000fce00078e00ff */
.L_x_536:
[----:B--2---:R-:W2:Y:S02]  /*10e20*/  LDC.64 R2, c[0x0][0xc60] ;  /* 0x00031800ff027b82 */ /* 0x004ea40000000a00 */
[----:B--2---:R-:W-:-:S05]  /*10e30*/  IMAD.WIDE R2, R19, 0x4, R2 ;  /* 0x0000000413027825 */ /* 0x004fca00078e0202 */
[----:B------:R-:W0:Y:S01]  /*10e40*/  LDG.E R9, desc[UR56][R2.64] ;  /* 0x0000003802097981 */ /* 0x000e22000c1e1900 */
[----:B------:R-:W-:Y:S05]  /*10e50*/  YIELD ;  /* 0x0000000000007946 */ /* 0x000fea0003800000 */
[----:B------:R-:W-:Y:S01]  /*10e60*/  ULDC.64 UR4, c[0x0][0xa28] ;  /* 0x00028a0000047ab9 */ /* 0x000fe20000000a00 */
[----:B------:R-:W-:Y:S01]  /*10e70*/  IMAD.MOV.U32 R6, RZ, RZ, RZ ;  /* 0x000000ffff067224 */ /* 0x000fe200078e00ff */
[----:B------:R-:W-:Y:S01]  /*10e80*/  ISETP.NE.U32.AND P1, PT, RZ, UR4, PT ;  /* 0x00000004ff007c0c */ /* 0x000fe2000bf25070 */
[----:B------:R-:W-:Y:S01]  /*10e90*/  IMAD.MOV.U32 R23, RZ, RZ, RZ ;  /* 0x000000ffff177224 */ /* 0x000fe200078e00ff */
[----:B------:R-:W-:-:S02]  /*10ea0*/  ULDC.64 UR6, c[0x0][0xa10] ;  /* 0x0002840000067ab9 */ /* 0x000fc40000000a00 */
[----:B------:R-:W-:Y:S02]  /*10eb0*/  ISETP.NE.AND.EX P1, PT, RZ, UR5, PT, P1 ;  /* 0x00000005ff007c0c */ /* 0x000fe4000bf25310 */
[----:B0-----:R-:W-:Y:S01]  /*10ec0*/  SHF.R.S32.HI R0, RZ, 0x1f, R9 ;  /* 0x0000001fff007819 */ /* 0x001fe20000011409 */
[----:B------:R-:W-:Y:S10]  /*10ed0*/  STL [R1], R9 ;  /* 0x0000000901007387 */ /* 0x000ff40000100800 */
[----:B------:R-:W-:-:S04]  /*10ee0*/  @P1 LEA R4, P0, R9, UR4, 0x2 ;  /* 0x0000000409041c11 */ /* 0x000fc8000f8010ff */
[----:B------:R-:W-:Y:S01]  /*10ef0*/  @P1 LEA.HI.X R5, R9, UR5, R0, 0x2, P0 ;  /* 0x0000000509051c11 */ /* 0x000fe200080f1400 */
[----:B------:R-:W-:Y:S02]  /*10f00*/  ULDC.64 UR4, c[0x0][0xa00] ;  /* 0x0002800000047ab9 */ /* 0x000fe40000000a00 */
[----:B------:R-:W-:Y:S02]  /*10f10*/  ISETP.NE.U32.AND P0, PT, RZ, UR4, PT ;  /* 0x00000004ff007c0c */ /* 0x000fe4000bf05070 */
[----:B------:R0:W5:Y:S02]  /*10f20*/  @P1 LDG.E R23, desc[UR56][R4.64] ;  /* 0x0000003804171981 */ /* 0x000164000c1e1900 */
[----:B------:R-:W-:-:S13]  /*10f30*/  ISETP.NE.AND.EX P0, PT, RZ, UR5, PT, P0 ;  /* 0x00000005ff007c0c */ /* 0x000fda000bf05300 */
[----:B------:R-:W-:-:S04]  /*10f40*/  @P0 LEA R2, P2, R9, UR4, 0x2 ;  /* 0x0000000409020c11 */ /* 0x000fc8000f8410ff */
[----:B------:R-:W-:Y:S01]  /*10f50*/  @P0 LEA.HI.X R3, R9, UR5, R0, 0x2, P2 ;  /* 0x0000000509030c11 */ /* 0x000fe200090f1400 */
[----:B------:R-:W-:-:S04]  /*10f60*/  ULDC.64 UR4, c[0x0][0xa20] ;  /* 0x0002880000047ab9 */ /* 0x000fc80000000a00 */
[----:B------:R-:W2:Y:S01]  /*10f70*/  @P0 LDG.E R6, desc[UR56][R2.64] ;  /* 0x0000003802060981 */ /* 0x000ea2000c1e1900 */
[----:B------:R-:W-:-:S04]  /*10f80*/  ISETP.NE.U32.AND P1, PT, RZ, UR4, PT ;  /* 0x00000004ff007c0c */ /* 0x000fc8000bf25070 */
[----:B------:R-:W-:Y:S02]  /*10f90*/  ISETP.NE.AND.EX P1, PT, RZ, UR5, PT, P1 ;  /* 0x00000005ff007c0c */ /* 0x000fe4000bf25310 */
[C---:B0-----:R-:W-:Y:S02]  /*10fa0*/  SHF.L.U32 R4, R9.reuse, 0x2, RZ ;  /* 0x0000000209047819 */ /* 0x041fe400000006ff */
[----:B------:R-:W-:-:S03]  /*10fb0*/  SHF.L.U64.HI R0, R9, 0x2, R0 ;  /* 0x0000000209007819 */ /* 0x000fc60000010200 */
[----:B------:R-:W-:Y:S01]  /*10fc0*/  STL [R1+0x8], R4 ;  /* 0x0000080401007387 */ /* 0x000fe20000100800 */
[----:B------:R-:W-:-:S03]  /*10fd0*/  IMAD.MOV.U32 R8, RZ, RZ, RZ ;  /* 0x000000ffff087224 */ /* 0x000fc600078e00ff */
[----:B--2---:R0:W-:Y:S02]  /*10fe0*/  STL [R1+0x18], R6 ;  /* 0x0000180601007387 */ /* 0x0041e40000100800 */
[----:B0-----:R-:W-:-:S04]  /*10ff0*/  @P1 IADD3 R6, P0, R4, UR4, RZ ;  /* 0x0000000404061c10 */ /* 0x001fc8000ff1e0ff */
[----:B------:R-:W-:Y:S01]  /*11000*/  @P1 IADD3.X R7, R0, UR5, RZ, P0, !PT ;  /* 0x0000000500071c10 */ /* 0x000fe200087fe4ff */
[----:B------:R-:W-:Y:S02]  /*11010*/  ULDC.64 UR4, c[0x0][0xa08] ;  /* 0x0002820000047ab9 */ /* 0x000fe40000000a00 */
[----:B------:R-:W-:Y:S02]  /*11020*/  IADD3 R2, P0, R4, UR4, RZ ;  /* 0x0000000404027c10 */ /* 0x000fe4000ff1e0ff */
[----:B------:R-:W-:Y:S02]  /*11030*/  ISETP.NE.U32.AND P2, PT, RZ, UR4, PT ;  /* 0x00000004ff007c0c */ /* 0x000fe4000bf45070 */
[----:B------:R-:W-:Y:S02]  /*11040*/  IADD3.X R3, R0, UR5, RZ, P0, !PT ;  /* 0x0000000500037c10 */ /* 0x000fe400087fe4ff */
[----:B------:R-:W-:Y:S01]  /*11050*/  ISETP.NE.AND.EX P2, PT, RZ, UR5, PT, P2 ;  /* 0x00000005ff007c0c */ /* 0x000fe2000bf45320 */
[----:B------:R-:W-:-:S02]  /*11060*/  ULDC.64 UR4, c[0x0][0x3f8] ;  /* 0x0000fe0000047ab9 */ /* 0x000fc40000000a00 */
[----:B------:R-:W-:-:S03]  /*11070*/  UISETP.NE.U32.AND UP0, UPT, UR4, URZ, UPT ;  /* 0x0000003f0400728c */ /* 0x000fc6000bf05070 */
[----:B------:R-:W-:Y:S01]  /*11080*/  ULDC UR4, c[0x0][0x404] ;  /* 0x0001010000047ab9 */ /* 0x000fe20000000800 */
[----:B------:R-:W-:-:S03]  /*11090*/  UISETP.NE.AND.EX UP0, UPT, UR5, URZ, UPT, UP0 ;  /* 0x0000003f0500728c */ /* 0x000fc6000bf05300 */
[----:B------:R-:W-:Y:S01]  /*110a0*/  ULDC UR5, c[0x0][0x2e0] ;  /* 0x0000b80000057ab9 */ /* 0x000fe20000000800 */
[----:B------:R-:W-:Y:S02]  /*110b0*/  USEL UR4, UR4, 0x1, UP0 ;  /* 0x0000000104047887 */ /* 0x000fe40008000000 */
[----:B------:R0:W5:Y:S02]  /*110c0*/  @P2 LDG.E R8, desc[UR56][R2.64] ;  /* 0x0000003802082981 */ /* 0x000164000c1e1900 */
[----:B------:R-:W-:-:S06]  /*110d0*/  UIMAD UR4, UR4, UR5, URZ ;  /* 0x00000005040472a4 */ /* 0x000fcc000f8e023f */
[----:B------:R-:W-:-:S06]  /*110e0*/  IMAD.U32 R10, RZ, RZ, UR4 ;  /* 0x00000004ff0a7e24 */ /* 0x000fcc000f8e00ff */
[----:B------:R0:W5:Y:S01]  /*110f0*/  @P1 LDG.E R10, desc[UR56][R6.64] ;  /* 0x00000038060a1981 */ /* 0x000162000c1e1900 */
[----:B------:R-:W-:Y:S01]  /*11100*/  IADD3 R4, P0, R4, UR6, RZ ;  /* 0x0000000604047c10 */ /* 0x000fe2000ff1e0ff */
[----:B------:R-:W-:-:S03]  /*11110*/  ULDC UR4, c[0x0][0x338] ;  /* 0x0000ce0000047ab9 */ /* 0x000fc60000000800 */
[----:B------:R-:W-:Y:S02]  /*11120*/  IADD3.X R5, R0, UR7, RZ, P0, !PT ;  /* 0x0000000700057c10 */ /* 0x000fe400087fe4ff */
[----:B------:R-:W-:Y:S01]  /*11130*/  ISETP.NE.U32.AND P0, PT, RZ, UR6, PT ;  /* 0x00000006ff007c0c */ /* 0x000fe2000bf05070 */
[----:B------:R2:W-:Y:S03]  /*11140*/  STL [R1+0xc], R0 ;  /* 0x00000c0001007387 */ /* 0x0005e60000100800 */
[----:B------:R-:W-:Y:S01]  /*11150*/  ISETP.NE.AND.EX P0, PT, RZ, UR7, PT, P0 ;  /* 0x00000007ff007c0c */ /* 0x000fe2000bf05300 */
[----:B--2---:R-:W-:Y:S01]  /*11160*/  IMAD.U32 R0, RZ, RZ, UR4 ;  /* 0x00000004ff007e24 */ /* 0x004fe2000f8e00ff */
[----:B0-----:R-:W-:Y:S11]  /*11170*/  @P1 BRA `(.L_x_455) ;  /* 0x0000000000101947 */ /* 0x001ff60003800000 */
[----:B------:R-:W-:Y:S05]  /*11180*/  @!P2 BRA `(.L_x_455) ;  /* 0x00000000000ca947 */ /* 0x000fea0003800000 */
[----:B------:R-:W2:Y:S04]  /*11190*/  LDG.E R7, desc[UR56][R2.64] ;  /* 0x0000003802077981 */ /* 0x000ea8000c1e1900 */
[----:B-----5:R-:W2:Y:S02]  /*111a0*/  LDG.E R10, desc[UR56][R2.64+0x4] ;  /* 0x00000438020a7981 */ /* 0x020ea4000c1e1900 */
[----:B--2---:R-:W-:-:S07]  /*111b0*/  IMAD.IADD R10, R10, 0x1, -R7 ;  /* 0x000000010a0a7824 */ /* 0x004fce00078e0a07 */
.L_x_455:
[----:B------:R-:W2:Y:S04]  /*111c0*/  @P0 LDG.E R3, desc[UR56][R4.64] ;  /* 0x0000003804030981 */ /* 0x000ea8000c1e1900 */
[----:B------:R-:W2:Y:S02]  /*111d0*/  @P0 LDG.E R2, desc[UR56][R4.64+0x4] ;  /* 0x0000043804020981 */ /* 0x000ea4000c1e1900 */
[----:B--2---:R-:W-:Y:S01]  /*111e0*/  @P0 IMAD.IADD R0, R2, 0x1, -R3 ;  /* 0x0000000102000824 */ /* 0x004fe200078e0a03 */
[----:B-----5:R-:W-:-:S05]  /*111f0*/  IADD3 R3, -R23, R10, RZ ;  /* 0x0000000a17037210 */ /* 0x020fca0007ffe1ff */
[----:B------:R-:W-:-:S04]  /*11200*/  IMAD.IADD R6, R3, 0x1, R0 ;  /* 0x0000000103067824 */ /* 0x000fc800078e0200 */
[----:B------:R-:W-:Y:S01]  /*11210*/  VIADD R2, R6, 0xbf ;  /* 0x000000bf06027836 */ /* 0x000fe20000000000 */
[----:B------:R0:W-:Y:S03]  /*11220*/  STL [R1+0x14], R6 ;  /* 0x0000140601007387 */ /* 0x0001e60000100800 */
[----:B------:R-:W-:-:S05]  /*11230*/  IMAD.HI R2, R2, 0x2aaaaaab, RZ ;  /* 0x2aaaaaab02027827 */ /* 0x000fca00078e02ff */
[----:B------:R-:W-:-:S04]  /*11240*/  SHF.R.U32.HI R7, RZ, 0x1f, R2 ;  /* 0x0000001fff077819 */ /* 0x000fc80000011602 */
[----:B0-----:R-:W-:Y:S01]  /*11250*/  LEA.HI.SX32 R6, R2, R7, 0x1b ;  /* 0x0000000702067211 */ /* 0x001fe200078fdaff */
[----:B------:R-:W-:-:S04]  /*11260*/  IMAD.MOV R2, RZ, RZ, -R3 ;  /* 0x000000ffff027224 */ /* 0x000fc800078e0a03 */
[----:B------:R-:W-:Y:S01]  /*11270*/  IMAD R7, R6, 0xc0, -R3 ;  /* 0x000000c006077824 */ /* 0x000fe200078e0a03 */
[----:B------:R-:W-:Y:S01]  /*11280*/  VIMNMX R2, RZ, R2, !PT ;  /* 0x00000002ff027248 */ /* 0x000fe20007fe0100 */
[----:B------:R0:W-:Y:S03]  /*11290*/  STL [R1+0x4], R6 ;  /* 0x0000040601007387 */ /* 0x0001e60000100800 */
[----:B------:R-:W-:-:S04]  /*112a0*/  VIMNMX R7, R7, R0, PT ;  /* 0x0000000007077248 */ /* 0x000fc80003fe0100 */
[----:B------:R-:W-:Y:S01]  /*112b0*/  ISETP.GT.AND P1, PT, R7, R2, PT ;  /* 0x000000020700720c */ /* 0x000fe20003f24270 */
[----:B------:R-:W-:-:S05]  /*112c0*/  IMAD.WIDE.U32 R2, R2, -0x55555555, RZ ;  /* 0xaaaaaaab02027825 */ /* 0x000fca00078e00ff */
[----:B------:R-:W-:-:S05]  /*112d0*/  SHF.R.U32.HI R0, RZ, 0x7, R3 ;  /* 0x00000007ff007819 */ /* 0x000fca0000011603 */
[----:B------:R-:W-:Y:S02]  /*112e0*/  IMAD.MOV.U32 R2, RZ, RZ, R0 ;  /* 0x000000ffff027224 */ /* 0x000fe400078e0000 */
[----:B0-----:R-:W-:-:S04]  /*112f0*/  @P1 VIADD R6, R7, 0xbf ;  /* 0x000000bf07061836 */ /* 0x001fc80000000000 */
[----:B------:R-:W-:-:S05]  /*11300*/  @P1 IMAD.HI R6, R6, 0x2aaaaaab, RZ ;  /* 0x2aaaaaab06061827 */ /* 0x000fca00078e02ff */
[----:B------:R-:W-:-:S04]  /*11310*/  @P1 SHF.R.U32.HI R3, RZ, 0x1f, R6 ;  /* 0x0000001fff031819 */ /* 0x000fc80000011606 */
[----:B------:R-:W-:Y:S02]  /*11320*/  @P1 LEA.HI.SX32 R2, R6, R3, 0x1b ;  /* 0x0000000306021211 */ /* 0x000fe400078fdaff */
[----:B------:R-:W-:-:S06]  /*11330*/  MOV R3, RZ ;  /* 0x000000ff00037202 */ /* 0x000fcc0000000f00 */
[----:B------:R0:W5:Y:S01]  /*11340*/  @P0 LDG.E R3, desc[UR56][R4.64] ;  /* 0x0000003804030981 */ /* 0x000162000c1e1900 */
[----:B------:R-:W-:Y:S01]  /*11350*/  ISETP.GT.AND P1, PT, R2, R0, PT ;  /* 0x000000000200720c */ /* 0x000fe20003f24270 */
[----:B------:R-:W-:Y:S01]  /*11360*/  BSSY B0, `(.L_x_456) ;  /* 0x000009b000007945 */ /* 0x000fe20003800000 */
[----:B------:R-:W-:Y:S01]  /*11370*/  IMAD.IADD R23, R8, 0x1, R23 ;  /* 0x0000000108177824 */ /* 0x000fe200078e0217 */
[----:B------:R-:W-:-:S10]  /*11380*/  PLOP3.LUT P2, PT, PT, PT, PT, 0x80, 0x0 ;  /* 0x000000000000781c */ /* 0x000fd40003f4f070 */
[----:B0-----:R-:W-:Y:S05]  /*11390*/  @!P1 BRA `(.L_x_457) ;  /* 0x00000008005c9947 */ /* 0x001fea0003800000 */
[----:B------:R-:W0:Y:S01]  /*113a0*/  LDC R4, c[0x0][0x428] ;  /* 0x00010a00ff047b82 */ /* 0x000e220000000800 */
[----:B------:R-:W-:Y:S01]  /*113b0*/  UMOV UR4, 0xffffffff ;  /* 0xffffffff00047882 */ /* 0x000fe20000000000 */
[----:B0-----:R-:W-:-:S13]  /*113c0*/  ISETP.NE.AND P1, PT, R4, 0x1, PT ;  /* 0x000000010400780c */ /* 0x001fda0003f25270 */
[----:B------:R-:W0:Y:S08]  /*113d0*/  @P1 LDC R5, c[0x0][0x42c] ;  /* 0x00010b00ff051b82 */ /* 0x000e300000000800 */
[----:B------:R-:W2:Y:S01]  /*113e0*/  @P1 LDC R7, c[0x0][0x430] ;  /* 0x00010c00ff071b82 */ /* 0x000ea20000000800 */
[----:B0-----:R-:W-:-:S04]  /*113f0*/  @P1 IMAD.HI.U32 R4, R18, R5, RZ ;  /* 0x0000000512041227 */ /* 0x001fc800078e00ff */
[----:B------:R-:W-:Y:S01]  /*11400*/  IMAD.MOV.U32 R5, RZ, RZ, R18 ;  /* 0x000000ffff057224 */ /* 0x000fe200078e0012 */
[----:B--2---:R-:W-:Y:S02]  /*11410*/  @P1 SHF.R.U32.HI R5, RZ, R7, R4 ;  /* 0x00000007ff051219 */ /* 0x004fe40000011604 */
[----:B------:R-:W-:Y:S01]  /*11420*/  SEL R4, R9, RZ, !P0 ;  /* 0x000000ff09047207 */ /* 0x000fe20004000000 */
[----:B------:R-:W-:Y:S06]  /*11430*/  BRA.DIV UR4, `(.L_x_458) ;  /* 0x0000004204987947 */ /* 0x000fec000b800000 */
.L_x_582:
[----:B------:R-:W-:-:S03]  /*11440*/  UMOV UR4, 0xffffffff ;  /* 0xffffffff00047882 */ /* 0x000fc60000000000 */
[----:B------:R-:W-:Y:S05]  /*11450*/  BRA.DIV UR4, `(.L_x_459) ;  /* 0x0000004204c47947 */ /* 0x000fea000b800000 */
[----:B------:R-:W-:-:S13]  /*11460*/  ELECT P6, URZ, PT ;  /* 0x00000000003f782f */ /* 0x000fda00038c0000 */
.L_x_585:
[----:B------:R-:W2:Y:S01]  /*11470*/  LDL R6, [R1+0x10] ;  /* 0x0000100001067983 */ /* 0x000ea20000100800 */
[----:B------:R-:W-:Y:S01]  /*11480*/  BSSY B1, `(.L_x_460) ;  /* 0x000000b000017945 */ /* 0x000fe20003800000 */
[----:B------:R-:W0:Y:S01]  /*11490*/  S2R R9, SR_CgaCtaId ;  /* 0x0000000000097919 */ /* 0x000e220000008800 */
[----:B--2---:R-:W-:-:S05]  /*114a0*/  VIADD R7, R6, 0x1 ;  /* 0x0000000106077836 */ /* 0x004fca0000000000 */
[----:B------:R-:W-:-:S04]  /*114b0*/  LEA.HI R6, R7, R7, RZ, 0x1 ;  /* 0x0000000707067211 */ /* 0x000fc800078f08ff */
[----:B------:R-:W-:-:S05]  /*114c0*/  LOP3.LUT R6, R6, 0xfffffffe, RZ, 0xc0, !PT ;  /* 0xfffffffe06067812 */ /* 0x000fca00078ec0ff */
[----:B------:R-:W-:Y:S01]  /*114d0*/  IMAD.IADD R7, R7, 0x1, -R6 ;  /* 0x0000000107077824 */ /* 0x000fe200078e0a06 */
[----:B------:R-:W-:-:S04]  /*114e0*/  MOV R6, 0x400 ;  /* 0x0000040000067802 */ /* 0x000fc80000000f00 */
[----:B0-----:R-:W-:Y:S02]  /*114f0*/  LEA R6, R9, R6, 0x18 ;  /* 0x0000000609067211 */ /* 0x001fe400078ec0ff */
[----:B------:R-:W-:-:S04]  /*11500*/  SHF.L.U32 R7, R7, 0x1f, RZ ;  /* 0x0000001f07077819 */ /* 0x000fc800000006ff */
[----:B------:R-:W0:Y:S02]  /*11510*/  SYNCS.PHASECHK.TRANS64.TRYWAIT P0, [R6+URZ+0x30820], R7 ;  /* 0x03082007060075a7 */ /* 0x000e24000800017f */
[----:B0-----:R-:W-:Y:S05]  /*11520*/  @!P0 BRA `(.L_x_461) ;  /* 0x0000004000b08947 */ /* 0x001fea0003800000 */
.L_x_586:
[----:B------:R-:W-:Y:S05]  /*11530*/  BSYNC B1 ;  /* 0x0000000000017941 */ /* 0x000fea0003800000 */
.L_x_460:
[----:B------:R-:W-:Y:S04]  /*11540*/  BSSY B1, `(.L_x_462) ;  /* 0x0000035000017945 */ /* 0x000fe80003800000 */
[----:B------:R-:W-:Y:S05]  /*11550*/  @!P6 BRA `(.L_x_463) ;  /* 0x0000000000cce947 */ /* 0x000fea0003800000 */
[----:B0-----:R-:W-:Y:S01]  /*11560*/  IMAD R7, R26, 0x8, R6 ;  /* 0x000000081a077824 */ /* 0x001fe200078e0206 */
[----:B------:R-:W-:-:S04]  /*11570*/  SHF.L.U32 R8, R27, 0x1f, RZ ;  /* 0x0000001f1b087819 */ /* 0x000fc800000006ff */
[----:B------:R-:W0:Y:S02]  /*11580*/  SYNCS.PHASECHK.TRANS64.TRYWAIT P0, [R7+URZ+0x308a0], R8 ;  /* 0x0308a008070075a7 */ /* 0x000e24000800017f */
[----:B0-----:R-:W-:Y:S05]  /*11590*/  @!P0 BRA `(.L_x_464) ;  /* 0x0000004000a88947 */ /* 0x001fea0003800000 */
.L_x_587:
[----:B------:R-:W2:Y:S02]  /*115a0*/  S2R R9, SR_TID.X ;  /* 0x0000000000097919 */ /* 0x000ea40000002100 */
[----:B--2---:R-:W-:-:S04]  /*115b0*/  LOP3.LUT R9, R9, 0x7f, RZ, 0xc0, !PT ;  /* 0x0000007f09097812 */ /* 0x004fc800078ec0ff */
[----:B------:R-:W-:-:S13]  /*115c0*/  ISETP.NE.AND P1, PT, R9, RZ, PT ;  /* 0x000000ff0900720c */ /* 0x000fda0003f25270 */
[----:B------:R-:W-:Y:S05]  /*115d0*/  @P1 BRA `(.L_x_465) ;  /* 0x0000000000141947 */ /* 0x000fea0003800000 */
[----:B------:R-:W-:Y:S02]  /*115e0*/  ISETP.NE.AND P0, PT, R29, RZ, PT ;  /* 0x000000ff1d00720c */ /* 0x000fe40003f05270 */
[----:B------:R-:W-:-:S04]  /*115f0*/  MOV R9, 0x6000 ;  /* 0x0000600000097802 */ /* 0x000fc80000000f00 */
[----:B------:R2:W-:Y:S07]  /*11600*/  SYNCS.ARRIVE.TRANS64 RZ, [R7+URZ+0x30890], R9 ;  /* 0x0308900907ff79a7 */ /* 0x0005ee000800003f */
[----:B------:R-:W-:Y:S05]  /*11610*/  @!P0 BRA `(.L_x_465) ;  /* 0x0000000000048947 */ /* 0x000fea0003800000 */
[----:B------:R-:W-:Y:S01]  /*11620*/  BPT.TRAP 0x1 ;  /* 0x000000040000795c */ /* 0x000fe20000300000 */
.L_x_465:
[----:B--2---:R-:W-:Y:S01]  /*11630*/  IMAD R9, R26, 0x6000, R6 ;  /* 0x000060001a097824 */ /* 0x004fe200078e0206 */
[----:B------:R-:W-:Y:S01]  /*11640*/  R2UR UR9, R7 ;  /* 0x00000000070972ca */ /* 0x000fe200000e0000 */
[----:B-----5:R-:W-:Y:S01]  /*11650*/  IMAD R10, R2, 0xc0, R3 ;  /* 0x000000c0020a7824 */ /* 0x020fe200078e0203 */
[----:B------:R-:W-:Y:S01]  /*11660*/  R2UR UR12, R5 ;  /* 0x00000000050c72ca */ /* 0x000fe200000e0000 */
[----:B------:R-:W-:Y:S01]  /*11670*/  UIADD3 UR4, UP0, UR38, 0x570, URZ ;  /* 0x0000057026047890 */ /* 0x000fe2000ff1e03f */
[----:B------:R-:W-:Y:S01]  /*11680*/  R2UR UR8, R9 ;  /* 0x00000000090872ca */ /* 0x000fe200000e0000 */
[----:B------:R-:W-:Y:S01]  /*11690*/  VIADD R10, R10, 0xffffff40 ;  /* 0xffffff400a0a7836 */ /* 0x000fe20000000000 */
[----:B------:R-:W-:Y:S01]  /*116a0*/  R2UR UR13, R4 ;  /* 0x00000000040d72ca */ /* 0x000fe200000e0000 */
[----:B------:R-:W-:Y:S01]  /*116b0*/  UIADD3.X UR5, URZ, UR39, URZ, UP0, !UPT ;  /* 0x000000273f057290 */ /* 0x000fe200087fe43f */
[----:B------:R-:W-:Y:S02]  /*116c0*/  UMOV UR6, 0x0 ;  /* 0x0000000000067882 */ /* 0x000fe40000000000 */
[----:B------:R-:W-:Y:S01]  /*116d0*/  R2UR UR11, R10 ;  /* 0x000000000a0b72ca */ /* 0x000fe200000e0000 */
[----:B------:R-:W-:Y:S01]  /*116e0*/  UMOV UR7, 0x12f00000 ;  /* 0x12f0000000077882 */ /* 0x000fe20000000000 */
[----:B------:R-:W-:Y:S01]  /*116f0*/  UMOV UR10, URZ ;  /* 0x0000003f000a7c82 */ /* 0x000fe20008000000 */
[----:B------:R-:W-:-:S04]  /*11700*/  UIADD3 UR9, UR9, 0x30890, URZ ;  /* 0x0003089009097890 */ /* 0x000fc8000fffe03f */
[----:B------:R-:W-:-:S09]  /*11710*/  UIADD3 UR8, UR8, 0x12400, URZ ;  /* 0x0001240008087890 */ /* 0x000fd2000fffe03f */
[----:B------:R2:W-:Y:S01]  /*11720*/  UTMALDG.4D [UR8], [UR4], desc[UR6] ;  /* 0x00000608040075b4 */ /* 0x0005e20008019000 */
[----:B------:R-:W3:Y:S02]  /*11730*/  SYNCS.PHASECHK.TRANS64.TRYWAIT P0, [R7+URZ+0x308c0], R8 ;  /* 0x0308c008070075a7 */ /* 0x000ee4000800017f */
[----:B--23--:R-:W-:Y:S05]  /*11740*/  @!P0 BRA `(.L_x_466) ;  /* 0x0000004000508947 */ /* 0x00cfea0003800000 */
.L_x_588:
[----:B------:R-:W-:Y:S05]  /*11750*/  @P1 BRA `(.L_x_467) ;  /* 0x0000000000141947 */ /* 0x000fea0003800000 */
[----:B------:R-:W-:Y:S01]  /*11760*/  ISETP.NE.AND P0, PT, R29, RZ, PT ;  /* 0x000000ff1d00720c */ /* 0x000fe20003f05270 */
[----:B0-2---:R-:W-:-:S04]  /*11770*/  IMAD.MOV.U32 R8, RZ, RZ, 0x6000 ;  /* 0x00006000ff087424 */ /* 0x005fc800078e00ff */
[----:B------:R3:W-:Y:S08]  /*11780*/  SYNCS.ARRIVE.TRANS64 RZ, [R7+URZ+0x308b0], R8 ;  /* 0x0308b00807ff79a7 */ /* 0x0007f0000800003f */
[----:B------:R-:W-:Y:S05]  /*11790*/  @!P0 BRA `(.L_x_467) ;  /* 0x0000000000048947 */ /* 0x000fea0003800000 */
[----:B------:R-:W-:Y:S01]  /*117a0*/  BPT.TRAP 0x1 ;  /* 0x000000040000795c */ /* 0x000fe20000300000 */
.L_x_467:
        /* <DEDUP_REMOVED lines=10> */
[----:B------:R-:W-:Y:S02]  /*11850*/  UIADD3 UR8, UR8, 0x400, URZ ;  /* 0x0000040008087890 */ /* 0x000fe4000fffe03f */
[----:B------:R-:W-:-:S09]  /*11860*/  UIADD3 UR9, UR9, 0x308b0, URZ ;  /* 0x000308b009097890 */ /* 0x000fd2000fffe03f */
[----:B------:R4:W-:Y:S02]  /*11870*/  UTMALDG.4D [UR8], [UR4], desc[UR6] ;  /* 0x00000608040075b4 */ /* 0x0009e40008019000 */
[----:B----4-:R-:W-:Y:S01]  /*11880*/  NOP ;  /* 0x0000000000007918 */ /* 0x010fe20000000000 */
.L_x_463:
[----:B------:R-:W-:Y:S05]  /*11890*/  BSYNC B1 ;  /* 0x0000000000017941 */ /* 0x000fea0003800000 */
.L_x_462:
[----:B------:R-:W-:Y:S01]  /*118a0*/  VIADD R26, R26, 0x1 ;  /* 0x000000011a1a7836 */ /* 0x000fe20000000000 */
[----:B------:R-:W-:Y:S01]  /*118b0*/  PLOP3.LUT P2, PT, PT, PT, PT, 0x8, 0x0 ;  /* 0x000000000000781c */ /* 0x000fe20003f4e170 */
[----:B------:R-:W-:-:S03]  /*118c0*/  VIADD R2, R2, 0xfffffffe ;  /* 0xfffffffe02027836 */ /* 0x000fc60000000000 */
[----:B------:R-:W-:-:S04]  /*118d0*/  ISETP.NE.AND P0, PT, R26, 0x2, PT ;  /* 0x000000021a00780c */ /* 0x000fc80003f05270 */
[----:B------:R-:W-:Y:S02]  /*118e0*/  SEL R26, R26, RZ, P0 ;  /* 0x000000ff1a1a7207 */ /* 0x000fe40000000000 */
[----:B0-23--:R-:W-:Y:S02]  /*118f0*/  SEL R8, RZ, 0x1, P0 ;  /* 0x00000001ff087807 */ /* 0x00dfe40000000000 */
[----:B------:R-:W-:Y:S02]  /*11900*/  ISETP.GE.AND P0, PT, R2, R0, PT ;  /* 0x000000000200720c */ /* 0x000fe40003f06270 */
[----:B------:R-:W-:-:S11]  /*11910*/  LOP3.LUT R27, R27, R8, RZ, 0x3c, !PT ;  /* 0x000000081b1b7212 */ /* 0x000fd600078e3cff */
[----:B------:R-:W-:Y:S05]  /*11920*/  @!P0 BRA `(.L_x_457) ;  /* 0x0000000000f88947 */ /* 0x000fea0003800000 */
.L_x_474:
[----:B------:R-:W-:Y:S05]  /*11930*/  YIELD ;  /* 0x0000000000007946 */ /* 0x000fea0003800000 */
[----:B------:R-:W-:Y:S04]  /*11940*/  BSSY B1, `(.L_x_468) ;  /* 0x0000034000017945 */ /* 0x000fe80003800000 */
[----:B0-23--:R-:W-:Y:S05]  /*11950*/  @!P6 BRA `(.L_x_469) ;  /* 0x0000000000c8e947 */ /* 0x00dfea0003800000 */
[----:B------:R-:W-:Y:S01]  /*11960*/  IMAD R7, R26, 0x8, R6 ;  /* 0x000000081a077824 */ /* 0x000fe200078e0206 */
[----:B------:R-:W-:-:S04]  /*11970*/  SHF.L.U32 R10, R27, 0x1f, RZ ;  /* 0x0000001f1b0a7819 */ /* 0x000fc800000006ff */
[----:B------:R-:W0:Y:S02]  /*11980*/  SYNCS.PHASECHK.TRANS64.TRYWAIT P0, [R7+URZ+0x308a0], R10 ;  /* 0x0308a00a070075a7 */ /* 0x000e24000800017f */
[----:B0-----:R-:W-:Y:S05]  /*11990*/  @!P0 BRA `(.L_x_470) ;  /* 0x0000003c00d08947 */ /* 0x001fea0003800000 */
.L_x_589:
        /* <DEDUP_REMOVED lines=9> */
.L_x_471:
[----:B--2---:R-:W-:Y:S01]  /*11a30*/  IMAD R8, R26, 0x6000, R6 ;  /* 0x000060001a087824 */ /* 0x004fe200078e0206 */
[----:B------:R-:W-:Y:S01]  /*11a40*/  R2UR UR9, R7 ;  /* 0x00000000070972ca */ /* 0x000fe200000e0000 */
[----:B-----5:R-:W-:Y:S01]  /*11a50*/  IMAD R9, R2, 0xc0, R3 ;  /* 0x000000c002097824 */ /* 0x020fe200078e0203 */
        /* <DEDUP_REMOVED lines=8> */
[----:B------:R-:W-:-:S03]  /*11ae0*/  UMOV UR10, URZ ;  /* 0x0000003f000a7c82 */ /* 0x000fc60008000000 */
[----:B------:R-:W-:-:S04]  /*11af0*/  UIADD3 UR9, UR9, 0x30890, URZ ;  /* 0x0003089009097890 */ /* 0x000fc8000fffe03f */
[----:B------:R-:W-:-:S09]  /*11b00*/  UIADD3 UR8, UR8, 0x12400, URZ ;  /* 0x0001240008087890 */ /* 0x000fd2000fffe03f */
[----:B------:R2:W-:Y:S01]  /*11b10*/  UTMALDG.4D [UR8], [UR4], desc[UR6] ;  /* 0x00000608040075b4 */ /* 0x0005e20008019000 */
[----:B------:R-:W3:Y:S02]  /*11b20*/  SYNCS.PHASECHK.TRANS64.TRYWAIT P1, [R7+URZ+0x308c0], R10 ;  /* 0x0308c00a070075a7 */ /* 0x000ee4000802017f */
[----:B--23--:R-:W-:Y:S05]  /*11b30*/  @!P1 BRA `(.L_x_472) ;  /* 0x0000003c007c9947 */ /* 0x00cfea0003800000 */
.L_x_590:
[----:B------:R-:W-:Y:S05]  /*11b40*/  @P0 BRA `(.L_x_473) ;  /* 0x0000000000140947 */ /* 0x000fea0003800000 */
[----:B------:R-:W-:Y:S01]  /*11b50*/  ISETP.NE.AND P1, PT, R29, RZ, PT ;  /* 0x000000ff1d00720c */ /* 0x000fe20003f25270 */
[----:B0-2---:R-:W-:-:S04]  /*11b60*/  IMAD.MOV.U32 R10, RZ, RZ, 0x6000 ;  /* 0x00006000ff0a7424 */ /* 0x005fc800078e00ff */
[----:B------:R3:W-:Y:S08]  /*11b70*/  SYNCS.ARRIVE.TRANS64 RZ, [R7+URZ+0x308b0], R10 ;  /* 0x0308b00a07ff79a7 */ /* 0x0007f0000800003f */
[----:B------:R-:W-:Y:S05]  /*11b80*/  @!P1 BRA `(.L_x_473) ;  /* 0x0000000000049947 */ /* 0x000fea0003800000 */
[----:B------:R-:W-:Y:S01]  /*11b90*/  BPT.TRAP 0x1 ;  /* 0x000000040000795c */ /* 0x000fe20000300000 */
.L_x_473:
        /* <DEDUP_REMOVED lines=14> */
.L_x_469:
[----:B------:R-:W-:Y:S05]  /*11c80*/  BSYNC B1 ;  /* 0x0000000000017941 */ /* 0x000fea0003800000 */
.L_x_468:
[----:B------:R-:W-:-:S05]  /*11c90*/  VIADD R26, R26, 0x1 ;  /* 0x000000011a1a7836 */ /* 0x000fca0000000000 */
[----:B------:R-:W-:-:S04]  /*11ca0*/  ISETP.NE.AND P0, PT, R26, 0x2, PT ;  /* 0x000000021a00780c */ /* 0x000fc80003f05270 */
[----:B------:R-:W-:Y:S02]  /*11cb0*/  SEL R8, RZ, 0x1, P0 ;  /* 0x00000001ff087807 */ /* 0x000fe40000000000 */
[----:B------:R-:W-:Y:S02]  /*11cc0*/  SEL R26, R26, RZ, P0 ;  /* 0x000000ff1a1a7207 */ /* 0x000fe40000000000 */
[C---:B------:R-:W-:Y:S01]  /*11cd0*/  ISETP.GT.AND P0, PT, R2.reuse, R0, PT ;  /* 0x000000000200720c */ /* 0x040fe20003f04270 */
[----:B------:R-:W-:Y:S01]  /*11ce0*/  VIADD R2, R2, 0xffffffff ;  /* 0xffffffff02027836 */ /* 0x000fe20000000000 */
[----:B------:R-:W-:-:S11]  /*11cf0*/  LOP3.LUT R27, R27, R8, RZ, 0x3c, !PT ;  /* 0x000000081b1b7212 */ /* 0x000fd600078e3cff */
[----:B------:R-:W-:Y:S05]  /*11d00*/  @P0 BRA `(.L_x_474) ;  /* 0xfffffffc00080947 */ /* 0x000fea000383ffff */
.L_x_457:
[----:B------:R-:W-:Y:S05]  /*11d10*/  BSYNC B0 ;  /* 0x0000000000007941 */ /* 0x000fea0003800000 */
.L_x_456:
[----:B0-23--:R-:W2:Y:S01]  /*11d20*/  LDL R7, [R1+0x14] ;  /* 0x0000140001077983 */ /* 0x00dea20000100800 */
[----:B------:R-:W-:Y:S05]  /*11d30*/  @!P2 WARPSYNC.ALL ;  /* 0x000000000000a948 */ /* 0x000fea0003800000 */
[----:B------:R-:W-:Y:S01]  /*11d40*/  BSSY B6, `(.L_x_475) ;  /* 0x0000233000067945 */ /* 0x000fe20003800000 */
[----:B------:R-:W-:Y:S01]  /*11d50*/  @!P2 BAR.SYNC.DEFER_BLOCKING 0xc, 0x1a0 ;  /* 0x030680000000ab1d */ /* 0x000fe20000010000 */
[----:B--2---:R-:W-:-:S13]  /*11d60*/  ISETP.GT.AND P0, PT, R7, RZ, PT ;  /* 0x000000ff0700720c */ /* 0x004fda0003f04270 */
[----:B------:R-:W-:Y:S05]  /*11d70*/  @P0 BRA `(.L_x_476) ;  /* 0x00000000003c0947 */ /* 0x000fea0003800000 */
[----:B------:R-:W-:-:S13]  /*11d80*/  ISETP.NE.AND P1, PT, R29, RZ, PT ;  /* 0x000000ff1d00720c */ /* 0x000fda0003f25270 */
[----:B------:R-:W-:Y:S05]  /*11d90*/  @P1 BRA `(.L_x_477) ;  /* 0x0000002000b41947 */ /* 0x000fea0003800000 */
[----:B------:R-:W0:Y:S01]  /*11da0*/  S2R R7, SR_LANEID ;  /* 0x0000000000077919 */ /* 0x000e220000000000 */
[----:B------:R-:W-:Y:S01]  /*11db0*/  VOTEU.ANY UR4, UPT, PT ;  /* 0x0000000000047886 */ /* 0x000fe200038e0100 */
[----:B-----5:R-:W2:Y:S01]  /*11dc0*/  LDC.64 R2, c[0x0][0xc38] ;  /* 0x00030e00ff027b82 */ /* 0x020ea20000000a00 */
        /* <DEDUP_REMOVED lines=10> */
.L_x_476:
[----:B-----5:R-:W0:Y:S01]  /*11e70*/  S2R R3, SR_CgaCtaId ;  /* 0x0000000000037919 */ /* 0x020e220000008800 */
        /* <DEDUP_REMOVED lines=9> */
[----:B------:R-:W-:Y:S01]  /*11f10*/  IMAD.U32 R4, RZ, RZ, UR6 ;  /* 0x00000006ff047e24 */ /* 0x000fe2000f8e00ff */
[----:B------:R-:W-:Y:S01]  /*11f20*/  MOV R5, UR7 ;  /* 0x0000000700057c02 */ /* 0x000fe20008000f00 */
[----:B------:R-:W0:Y:S01]  /*11f30*/  LDC.64 R2, c[0x4][R2] ;  /* 0x0100000002027b82 */ /* 0x000e220000000a00 */
[----:B------:R-:W-:Y:S01]  /*11f40*/  IMAD.U32 R6, RZ, RZ, UR8 ;  /* 0x00000008ff067e24 */ /* 0x000fe2000f8e00ff */
[----:B------:R-:W-:Y:S01]  /*11f50*/  MOV R12, 0x1 ;  /* 0x00000001000c7802 */ /* 0x000fe20000000f00 */
[----:B------:R-:W-:Y:S02]  /*11f60*/  IMAD.U32 R7, RZ, RZ, UR9 ;  /* 0x00000009ff077e24 */ /* 0x000fe4000f8e00ff */
[----:B------:R-:W-:-:S02]  /*11f70*/  IMAD.U32 R10, RZ, RZ, UR4 ;  /* 0x00000004ff0a7e24 */ /* 0x000fc4000f8e00ff */
[----:B------:R-:W-:Y:S02]  /*11f80*/  IMAD.U32 R11, RZ, RZ, UR5 ;  /* 0x00000005ff0b7e24 */ /* 0x000fe4000f8e00ff */
[----:B------:R-:W-:Y:S02]  /*11f90*/  IMAD.MOV.U32 R8, RZ, RZ, 0x70 ;  /* 0x00000070ff087424 */ /* 0x000fe400078e00ff */
[----:B------:R-:W-:-:S07]  /*11fa0*/  IMAD.MOV.U32 R13, RZ, RZ, RZ ;  /* 0x000000ffff0d7224 */ /* 0x000fce00078e00ff */
[----:B------:R-:W-:-:S07]  /*11fb0*/  LEPC R20, `(.L_x_478) ;  /* 0x000000001014794e */ /* 0x000fce0000000000 */
[----:B01----:R-:W-:Y:S05]  /*11fc0*/  CALL.ABS.NOINC R2 ;  /* 0x0000000002007343 */ /* 0x003fea0003c00000 */
.L_x_478:
        /* <DEDUP_REMOVED lines=19> */
.L_x_480:
[----:B------:R-:W-:Y:S01]  /*12100*/  MOV R2, 0x0 ;  /* 0x0000000000027802 */ /* 0x000fe20000000f00 */
[----:B------:R-:W-:Y:S01]  /*12110*/  ULDC.64 UR4, c[0x4][0xa8] ;  /* 0x01002a0000047ab9 */ /* 0x000fe20000000a00 */
[----:B------:R-:W-:Y:S01]  /*12120*/  ULDC.64 UR6, c[0x4][0xb0] ;  /* 0x01002c0000067ab9 */ /* 0x000fe20000000a00 */
[----:B------:R-:W-:Y:S01]  /*12130*/  ULDC.64 UR8, c[0x4][0x40] ;  /* 0x0100100000087ab9 */ /* 0x000fe20000000a00 */
[----:B------:R-:W-:Y:S01]  /*12140*/  MOV R4, UR4 ;  /* 0x0000000400047c02 */ /* 0x000fe20008000f00 */
[----:B------:R-:W-:Y:S01]  /*12150*/  IMAD.U32 R5, RZ, RZ, UR5 ;  /* 0x00000005ff057e24 */ /* 0x000fe2000f8e00ff */
        /* <DEDUP_REMOVED lines=9> */
[----:B0-----:R-:W-:Y:S05]  /*121f0*/  CALL.ABS.NOINC R2 ;  /* 0x0000000002007343 */ /* 0x001fea0003c00000 */
.L_x_479:
[----:B------:R-:W2:Y:S01]  /*12200*/  LDL.LU R2, [R1+0x8] ;  /* 0x0000080001027983 */ /* 0x000ea20000300800 */
[----:B------:R-:W-:-:S03]  /*12210*/  ULDC.64 UR4, c[0x0][0x9f8] ;  /* 0x00027e0000047ab9 */ /* 0x000fc60000000a00 */
[----:B------:R-:W3:Y:S04]  /*12220*/  LDL.LU R0, [R1+0xc] ;  /* 0x00000c0001007983 */ /* 0x000ee80000300800 */
[----:B------:R-:W4:Y:S04]  /*12230*/  LDL.LU R21, [R1] ;  /* 0x0000000001157983 */ /* 0x000f280000300800 */
[----:B------:R-:W4:Y:S01]  /*12240*/  LDL.LU R20, [R1+0x18] ;  /* 0x0000180001147983 */ /* 0x000f220000300800 */
[----:B------:R-:W-:-:S04]  /*12250*/  ISETP.NE.U32.AND P0, PT, RZ, UR4, PT ;  /* 0x00000004ff007c0c */ /* 0x000fc8000bf05070 */
        /* <DEDUP_REMOVED lines=8> */
[----:B------:R-:W-:Y:S01]  /*122e0*/  ULDC.64 UR4, c[0x0][0xa00] ;  /* 0x0002800000047ab9 */ /* 0x000fe20000000a00 */
[----:B------:R-:W0:Y:S01]  /*122f0*/  LDC R0, c[0x0][0x428] ;  /* 0x00010a00ff007b82 */ /* 0x000e220000000800 */
[----:B----4-:R-:W-:-:S06]  /*12300*/  IMAD.MOV.U32 R6, RZ, RZ, R21 ;  /* 0x000000ffff067224 */ /* 0x010fcc00078e0015 */
[----:B------:R2:W5:Y:S01]  /*12310*/  @P0 LDG.E R6, desc[UR56][R2.64] ;  /* 0x0000003802060981 */ /* 0x000562000c1e1900 */
[----:B------:R-:W-:Y:S01]  /*12320*/  IMAD R17, R17, 0xc0, R20 ;  /* 0x000000c011117824 */ /* 0x000fe200078e0214 */
[----:B------:R-:W-:Y:S02]  /*12330*/  PLOP3.LUT P1, PT, P6, PT, PT, 0x8, 0x0 ;  /* 0x000000000000781c */ /* 0x000fe4000372e170 */
[----:B0-----:R-:W-:Y:S01]  /*12340*/  ISETP.NE.AND P0, PT, R0, 0x1, PT ;  /* 0x000000010000780c */ /* 0x001fe20003f05270 */
[----:B------:R-:W-:-:S12]  /*12350*/  IMAD.MOV.U32 R0, RZ, RZ, R18 ;  /* 0x000000ffff007224 */ /* 0x000fd800078e0012 */
[----:B------:R-:W0:Y:S08]  /*12360*/  @P0 LDC R5, c[0x0][0x42c] ;  /* 0x00010b00ff050b82 */ /* 0x000e300000000800 */
[----:B------:R-:W3:Y:S01]  /*12370*/  @P0 LDC R4, c[0x0][0x430] ;  /* 0x00010c00ff040b82 */ /* 0x000ee20000000800 */
[----:B0-----:R-:W-:-:S05]  /*12380*/  @P0 IMAD.HI.U32 R5, R18, R5, RZ ;  /* 0x0000000512050227 */ /* 0x001fca00078e00ff */
[----:B---3--:R-:W-:Y:S02]  /*12390*/  @P0 SHF.R.U32.HI R0, RZ, R4, R5 ;  /* 0x00000004ff000219 */ /* 0x008fe40000011605 */
[----:B------:R-:W-:-:S04]  /*123a0*/  ISETP.NE.U32.AND P0, PT, RZ, UR4, PT ;  /* 0x00000004ff007c0c */ /* 0x000fc8000bf05070 */
[----:B------:R-:W-:-:S04]  /*123b0*/  ISETP.NE.AND.EX P0, PT, RZ, UR5, PT, P0 ;  /* 0x00000005ff007c0c */ /* 0x000fc8000bf05300 */
[----:B--2---:R-:W-:-:S09]  /*123c0*/  SEL R8, R21, RZ, !P0 ;  /* 0x000000ff15087207 */ /* 0x004fd20004000000 */
.L_x_481:
        /* <DEDUP_REMOVED lines=17> */
.L_x_593:
[----:B------:R-:W2:Y:S01]  /*124e0*/  LDL R4, [R1+0x4] ;  /* 0x0000040001047983 */ /* 0x000ea20000100800 */
[----:B------:R-:W-:Y:S01]  /*124f0*/  UMOV UR4, 0xffffffff ;  /* 0xffffffff00047882 */ /* 0x000fe20000000000 */
[----:B------:R-:W-:Y:S01]  /*12500*/  SHF.R.S32.HI R11, RZ, 0x1f, R6 ;  /* 0x0000001fff0b7819 */ /* 0x000fe20000011406 */
[----:B--2---:R-:W-:Y:S01]  /*12510*/  VIADD R9, R4, 0xffffffff ;  /* 0xffffffff04097836 */ /* 0x004fe20000000000 */
[----:B------:R-:W-:Y:S06]  /*12520*/  BRA.DIV UR4, `(.L_x_483) ;  /* 0x0000003604487947 */ /* 0x000fec000b800000 */
[----:B------:R-:W-:-:S13]  /*12530*/  ELECT P6, URZ, PT ;  /* 0x00000000003f782f */ /* 0x000fda00038c0000 */
.L_x_596:
[----:B------:R-:W-:Y:S05]  /*12540*/  @!P6 BRA `(.L_x_484) ;  /* 0x0000000000cce947 */ /* 0x000fea0003800000 */
[----:B------:R-:W-:Y:S02]  /*12550*/  ISETP.NE.U32.AND P0, PT, R2, RZ, PT ;  /* 0x000000ff0200720c */ /* 0x000fe40003f05070 */
[----:B------:R-:W-:Y:S02]  /*12560*/  MOV R25, R9 ;  /* 0x0000000900197202 */ /* 0x000fe40000000f00 */
[----:B------:R-:W-:-:S13]  /*12570*/  ISETP.NE.AND.EX P0, PT, R3, RZ, PT, P0 ;  /* 0x000000ff0300720c */ /* 0x000fda0003f05300 */
[----:B------:R-:W-:Y:S05]  /*12580*/  @!P0 BRA `(.L_x_485) ;  /* 0x0000000000448947 */ /* 0x000fea0003800000 */
[----:B------:R-:W0:Y:S01]  /*12590*/  LDC R10, c[0x0][0x41c] ;  /* 0x00010700ff0a7b82 */ /* 0x000e220000000800 */
[----:B------:R-:W-:Y:S02]  /*125a0*/  ULDC.64 UR4, c[0x0][0x408] ;  /* 0x0001020000047ab9 */ /* 0x000fe40000000a00 */
[----:B------:R-:W-:-:S04]  /*125b0*/  IMAD R7, R11, UR4, RZ ;  /* 0x000000040b077c24 */ /* 0x000fc8000f8e02ff */
[----:B------:R-:W-:Y:S01]  /*125c0*/  IMAD R7, R6, UR5, R7 ;  /* 0x0000000506077c24 */ /* 0x000fe2000f8e0207 */
[----:B0-----:R-:W-:-:S13]  /*125d0*/  ISETP.NE.AND P0, PT, R10, 0x1, PT ;  /* 0x000000010a00780c */ /* 0x001fda0003f05270 */
[----:B------:R-:W0:Y:S02]  /*125e0*/  @P0 LDC.64 R4, c[0x0][0x420] ;  /* 0x00010800ff040b82 */ /* 0x000e240000000a00 */
[----:B0-----:R-:W-:-:S04]  /*125f0*/  @P0 IMAD.HI.U32 R12, R9, R4, RZ ;  /* 0x00000004090c0227 */ /* 0x001fc800078e00ff */
[----:B------:R-:W-:Y:S01]  /*12600*/  IMAD.MOV.U32 R4, RZ, RZ, R9 ;  /* 0x000000ffff047224 */ /* 0x000fe200078e0009 */
[----:B------:R-:W-:-:S04]  /*12610*/  @P0 SHF.R.U32.HI R4, RZ, R5, R12 ;  /* 0x00000005ff040219 */ /* 0x000fc8000001160c */
[--C-:B------:R-:W-:Y:S01]  /*12620*/  SHF.R.S32.HI R5, RZ, 0x1f, R4.reuse ;  /* 0x0000001fff057819 */ /* 0x100fe20000011404 */
[--C-:B------:R-:W-:Y:S02]  /*12630*/  IMAD.MOV R25, RZ, RZ, -R4.reuse ;  /* 0x000000ffff197224 */ /* 0x100fe400078e0a04 */
[----:B------:R-:W-:-:S04]  /*12640*/  IMAD.WIDE.U32 R4, R6, UR4, R4 ;  /* 0x0000000406047c25 */ /* 0x000fc8000f8e0004 */
[----:B------:R-:W-:Y:S01]  /*12650*/  IMAD.IADD R7, R5, 0x1, R7 ;  /* 0x0000000105077824 */ /* 0x000fe200078e0207 */
[----:B------:R-:W-:Y:S01]  /*12660*/  LEA R12, P0, R4, R2, 0x2 ;  /* 0x00000002040c7211 */ /* 0x000fe200078010ff */
[----:B------:R-:W-:-:S03]  /*12670*/  IMAD R25, R10, R25, R9 ;  /* 0x000000190a197224 */ /* 0x000fc600078e0209 */
[----:B------:R-:W-:-:S05]  /*12680*/  LEA.HI.X R13, R4, R3, R7, 0x2, P0 ;  /* 0x00000003040d7211 */ /* 0x000fca00000f1407 */
[----:B------:R0:W5:Y:S04]  /*12690*/  LDG.E R7, desc[UR56][R12.64] ;  /* 0x000000380c077981 */ /* 0x000168000c1e1900 */
.L_x_485:
[----:B------:R-:W-:Y:S01]  /*126a0*/  IMAD R5, R22, 0x8, R28 ;  /* 0x0000000816057824 */ /* 0x000fe200078e021c */
[----:B------:R-:W-:-:S04]  /*126b0*/  SHF.L.U32 R4, R24, 0x1f, RZ ;  /* 0x0000001f18047819 */ /* 0x000fc800000006ff */
[----:B------:R-:W2:Y:S02]  /*126c0*/  SYNCS.PHASECHK.TRANS64.TRYWAIT P0, [R5+URZ+0x30840], R4 ;  /* 0x03084004050075a7 */ /* 0x000ea4000800017f */
[----:B--2---:R-:W-:Y:S05]  /*126d0*/  @!P0 BRA `(.L_x_486) ;  /* 0x0000003000fc8947 */ /* 0x004fea0003800000 */
.L_x_597:
        /* <DEDUP_REMOVED lines=9> */
.L_x_487:
        /* <DEDUP_REMOVED lines=17> */
.L_x_484:
        /* <DEDUP_REMOVED lines=14> */
[----:B------:R-:W-:Y:S01]  /*12960*/  @P0 MOV R5, 0x6000 ;  /* 0x0000600000050802 */ /* 0x000fe20000000f00 */
        /* <DEDUP_REMOVED lines=12> */
.L_x_598:
[----:B------:R-:W-:Y:S05]  /*12a30*/  BSYNC B0 ;  /* 0x0000000000007941 */ /* 0x000fea0003800000 */
.L_x_488:
[----:B------:R-:W3:Y:S01]  /*12a40*/  LDL.LU R4, [R1+0x14] ;  /* 0x0000140001047983 */ /* 0x000ee20000300800 */
[----:B------:R-:W-:Y:S01]  /*12a50*/  BSSY B0, `(.L_x_490) ;  /* 0x000012b000007945 */ /* 0x000fe20003800000 */
[----:B---3--:R-:W-:-:S13]  /*12a60*/  ISETP.GE.AND P0, PT, R4, 0xc1, PT ;  /* 0x000000c10400780c */ /* 0x008fda0003f06270 */
[----:B------:R-:W-:Y:S05]  /*12a70*/  @!P0 BRA `(.L_x_491) ;  /* 0x0000001000a08947 */ /* 0x000fea0003800000 */
[----:B------:R-:W0:Y:S01]  /*12a80*/  LDL R8, [R1+0x4] ;  /* 0x0000040001087983 */ /* 0x000e220000100800 */
[----:B------:R-:W-:Y:S01]  /*12a90*/  IMAD.MOV.U32 R4, RZ, RZ, 0x1 ;  /* 0x00000001ff047424 */ /* 0x000fe200078e00ff */
[----:B------:R-:W-:Y:S01]  /*12aa0*/  BSSY B1, `(.L_x_492) ;  /* 0x0000067000017945 */ /* 0x000fe20003800000 */
[----:B0-----:R-:W-:-:S05]  /*12ab0*/  IMAD.MOV R13, RZ, RZ, -R8 ;  /* 0x000000ffff0d7224 */ /* 0x001fca00078e0a08 */
[----:B------:R-:W-:-:S05]  /*12ac0*/  VIADDMNMX R13, R13, R4, 0xffffffff, !PT ;  /* 0xffffffff0d0d7446 */ /* 0x000fca0007800104 */
[C---:B------:R-:W-:Y:S01]  /*12ad0*/  IMAD.IADD R4, R8.reuse, 0x1, R13 ;  /* 0x0000000108047824 */ /* 0x040fe200078e020d */
[----:B------:R-:W-:-:S04]  /*12ae0*/  IADD3 R8, R8, -0x2, RZ ;  /* 0xfffffffe08087810 */ /* 0x000fc80007ffe0ff */
[----:B------:R-:W-:-:S04]  /*12af0*/  LOP3.LUT R4, R4, 0x1, RZ, 0xc0, !PT ;  /* 0x0000000104047812 */ /* 0x000fc800078ec0ff */
[----:B------:R-:W-:-:S13]  /*12b00*/  ISETP.NE.U32.AND P0, PT, R4, 0x1, PT ;  /* 0x000000010400780c */ /* 0x000fda0003f05070 */
[----:B------:R-:W-:Y:S05]  /*12b10*/  @P0 BRA `(.L_x_493) ;  /* 0x00000004007c0947 */ /* 0x000fea0003800000 */
[----:B------:R-:W-:Y:S01]  /*12b20*/  VIADD R10, R22, 0x1 ;  /* 0x00000001160a7836 */ /* 0x000fe20000000000 */
[----:B------:R-:W-:Y:S04]  /*12b30*/  BSSY B2, `(.L_x_494) ;  /* 0x0000059000027945 */ /* 0x000fe80003800000 */
[----:B------:R-:W-:-:S04]  /*12b40*/  ISETP.NE.AND P0, PT, R10, 0x2, PT ;  /* 0x000000020a00780c */ /* 0x000fc80003f05270 */
[----:B--2---:R-:W-:Y:S02]  /*12b50*/  SEL R5, RZ, 0x1, P0 ;  /* 0x00000001ff057807 */ /* 0x004fe40000000000 */
        /* <DEDUP_REMOVED lines=21> */
[----:B------:R-:W-:Y:S02]  /*12cb0*/  LEA.HI.X R3, R4, R3, R15, 0x2, P0 ;  /* 0x0000000304037211 */ /* 0x000fe400000f140f */
[----:B------:R-:W-:-:S05]  /*12cc0*/  IADD3 R4, -R12, RZ, RZ ;  /* 0x000000ff0c047210 */ /* 0x000fca0007ffe1ff */
[----:B------:R-:W-:Y:S02]  /*12cd0*/  IMAD R8, R17, R4, R8 ;  /* 0x0000000411087224 */ /* 0x000fe400078e0208 */
[----:B------:R0:W5:Y:S05]  /*12ce0*/  LDG.E R4, desc[UR56][R2.64] ;  /* 0x0000003802047981 */ /* 0x00016a000c1e1900 */
.L_x_496:
[----:B0-----:R-:W-:Y:S01]  /*12cf0*/  IMAD R3, R10, 0x8, R28 ;  /* 0x000000080a037824 */ /* 0x001fe200078e021c */
[----:B------:R-:W-:-:S04]  /*12d00*/  SHF.L.U32 R2, R14, 0x1f, RZ ;  /* 0x0000001f0e027819 */ /* 0x000fc800000006ff */
[----:B------:R-:W0:Y:S02]  /*12d10*/  SYNCS.PHASECHK.TRANS64.TRYWAIT P0, [R3+URZ+0x30840], R2 ;  /* 0x03084002030075a7 */ /* 0x000e24000800017f */
[----:B0-----:R-:W-:Y:S05]  /*12d20*/  @!P0 BRA `(.L_x_497) ;  /* 0x0000002c00908947 */ /* 0x001fea0003800000 */
.L_x_599:
[----:B------:R-:W2:Y:S02]  /*12d30*/  S2R R5, SR_TID.X ;  /* 0x0000000000057919 */ /* 0x000ea40000002100 */
        /* <DEDUP_REMOVED lines=8> */
.L_x_498:
        /* <DEDUP_REMOVED lines=21> */
.L_x_600:
[----:B------:R-:W-:Y:S05]  /*12f10*/  @P1 BRA `(.L_x_500) ;  /* 0x0000000000181947 */ /* 0x000fea0003800000 */
[----:B------:R-:W-:Y:S01]  /*12f20*/  ISETP.NE.AND P0, PT, R29, RZ, PT ;  /* 0x000000ff1d00720c */ /* 0x000fe20003f05270 */
[----:B------:R-:W-:Y:S01]  /*12f30*/  IMAD.MOV.U32 R3, RZ, RZ, 0x6000 ;  /* 0x00006000ff037424 */ /* 0x000fe200078e00ff */
[----:B0-----:R-:W-:-:S04]  /*12f40*/  LEA R2, R22, R28, 0x3 ;  /* 0x0000001c16027211 */ /* 0x001fc800078e18ff */
[----:B------:R2:W-:Y:S07]  /*12f50*/  SYNCS.ARRIVE.TRANS64 RZ, [R2+URZ+0x30850], R3 ;  /* 0x0308500302ff79a7 */ /* 0x0005ee000800003f */
[----:B------:R-:W-:Y:S05]  /*12f60*/  @!P0 BRA `(.L_x_500) ;  /* 0x0000000000048947 */ /* 0x000fea0003800000 */
[----:B------:R-:W-:Y:S01]  /*12f70*/  BPT.TRAP 0x1 ;  /* 0x000000040000795c */ /* 0x000fe20000300000 */
.L_x_500:
        /* <DEDUP_REMOVED lines=20> */
.L_x_495:
[----:B------:R-:W-:Y:S05]  /*130c0*/  BSYNC B2 ;  /* 0x0000000000027941 */ /* 0x000fea0003800000 */
.L_x_494:
[----:B------:R-:W2:Y:S01]  /*130d0*/  LDL.LU R2, [R1+0x4] ;  /* 0x0000040001027983 */ /* 0x000ea20000300800 */
[----:B------:R-:W-:Y:S02]  /*130e0*/  IMAD.MOV.U32 R22, RZ, RZ, R10 ;  /* 0x000000ffff167224 */ /* 0x000fe400078e000a */
[----:B------:R-:W-:Y:S01]  /*130f0*/  IMAD.MOV.U32 R24, RZ, RZ, R14 ;  /* 0x000000ffff187224 */ /* 0x000fe200078e000e */
[----:B--2---:R-:W-:-:S07]  /*13100*/  IADD3 R8, R2, -0x3, RZ ;  /* 0xfffffffd02087810 */ /* 0x004fce0007ffe0ff */
.L_x_493:
[----:B------:R-:W-:Y:S05]  /*13110*/  BSYNC B1 ;  /* 0x0000000000017941 */ /* 0x000fea0003800000 */
.L_x_492:
[----:B------:R-:W-:-:S05]  /*13120*/  IMAD.MOV R2, RZ, RZ, -R13 ;  /* 0x000000ffff027224 */ /* 0x000fca00078e0a0d */
[----:B------:R-:W-:-:S13]  /*13130*/  ISETP.NE.AND P0, PT, R9, R2, PT ;  /* 0x000000020900720c */ /* 0x000fda0003f05270 */
[----:B------:R-:W-:Y:S05]  /*13140*/  @!P0 BRA `(.L_x_491) ;  /* 0x0000000800ec8947 */ /* 0x000fea0003800000 */
[----:B------:R-:W-:-:S07]  /*13150*/  IMAD.MOV.U32 R4, RZ, RZ, R7 ;  /* 0x000000ffff047224 */ /* 0x000fce00078e0007 */
.L_x_515:
[----:B------:R-:W-:Y:S01]  /*13160*/  IADD3 R9, R22, 0x1, RZ ;  /* 0x0000000116097810 */ /* 0x000fe20007ffe0ff */
        /* <DEDUP_REMOVED lines=8> */
[----:B------:R-:W-:Y:S01]  /*131f0*/  IMAD.MOV.U32 R12, RZ, RZ, R8 ;  /* 0x000000ffff0c7224 */ /* 0x000fe200078e0008 */
        /* <DEDUP_REMOVED lines=17> */
[----:B------:R-:W-:Y:S02]  /*13310*/  LEA.HI.X R5, R2, UR5, R3, 0x2, P0 ;  /* 0x0000000502057c11 */ /* 0x000fe400080f1403 */
[----:B------:R-:W-:-:S03]  /*13320*/  IADD3 R3, -R13, RZ, RZ ;  /* 0x000000ff0d037210 */ /* 0x000fc60007ffe1ff */
[----:B------:R0:W5:Y:S02]  /*13330*/  LDG.E R4, desc[UR56][R4.64] ;  /* 0x0000003804047981 */ /* 0x000164000c1e1900 */
[----:B------:R-:W-:-:S07]  /*13340*/  IMAD R12, R12, R3, R8 ;  /* 0x000000030c0c7224 */ /* 0x000fce00078e0208 */
.L_x_503:
[----:B------:R-:W-:Y:S01]  /*13350*/  IMAD R3, R9, 0x8, R28 ;  /* 0x0000000809037824 */ /* 0x000fe200078e021c */
[----:B------:R-:W-:-:S04]  /*13360*/  SHF.L.U32 R2, R10, 0x1f, RZ ;  /* 0x0000001f0a027819 */ /* 0x000fc800000006ff */
[----:B------:R-:W3:Y:S02]  /*13370*/  SYNCS.PHASECHK.TRANS64.TRYWAIT P0, [R3+URZ+0x30840], R2 ;  /* 0x03084002030075a7 */ /* 0x000ee4000800017f */
[----:B---3--:R-:W-:Y:S05]  /*13380*/  @!P0 BRA `(.L_x_504) ;  /* 0x0000002800208947 */ /* 0x008fea0003800000 */
.L_x_601:
        /* <DEDUP_REMOVED lines=9> */
.L_x_505:
        /* <DEDUP_REMOVED lines=21> */
.L_x_602:
[----:B------:R-:W-:Y:S05]  /*13570*/  @P0 BRA `(.L_x_507) ;  /* 0x0000000000140947 */ /* 0x000fea0003800000 */
[----:B------:R-:W-:Y:S02]  /*13580*/  ISETP.NE.AND P1, PT, R29, RZ, PT ;  /* 0x000000ff1d00720c */ /* 0x000fe40003f25270 */
[----:B------:R-:W-:-:S04]  /*13590*/  MOV R2, 0x6000 ;  /* 0x0000600000027802 */ /* 0x000fc80000000f00 */
[----:B------:R2:W-:Y:S07]  /*135a0*/  SYNCS.ARRIVE.TRANS64 RZ, [R3+URZ+0x50], R2 ;  /* 0x0000500203ff79a7 */ /* 0x0005ee000800003f */
[----:B------:R-:W-:Y:S05]  /*135b0*/  @!P1 BRA `(.L_x_507) ;  /* 0x0000000000049947 */ /* 0x000fea0003800000 */
[----:B------:R-:W-:Y:S01]  /*135c0*/  BPT.TRAP 0x1 ;  /* 0x000000040000795c */ /* 0x000fe20000300000 */
.L_x_507:
        /* <DEDUP_REMOVED lines=19> */
.L_x_502:
[----:B------:R-:W-:Y:S05]  /*13700*/  BSYNC B1 ;  /* 0x0000000000017941 */ /* 0x000fea0003800000 */
.L_x_501:
[----:B------:R-:W-:Y:S01]  /*13710*/  VIADD R22, R9, 0x1 ;  /* 0x0000000109167836 */ /* 0x000fe20000000000 */
[----:B------:R-:W-:Y:S04]  /*13720*/  BSSY B1, `(.L_x_508) ;  /* 0x0000059000017945 */ /* 0x000fe80003800000 */
[----:B------:R-:W-:-:S04]  /*13730*/  ISETP.NE.AND P0, PT, R22, 0x2, PT ;  /* 0x000000021600780c */ /* 0x000fc80003f05270 */
[----:B0-2---:R-:W-:Y:S02]  /*13740*/  SEL R3, RZ, 0x1, P0 ;  /* 0x00000001ff037807 */ /* 0x005fe40000000000 */
        /* <DEDUP_REMOVED lines=9> */
[----:B------:R-:W-:Y:S01]  /*137e0*/  MOV R14, R13 ;  /* 0x0000000d000e7202 */ /* 0x000fe20000000f00 */
        /* <DEDUP_REMOVED lines=12> */
[----:B------:R-:W-:Y:S01]  /*138b0*/  LEA.HI.X R5, R2, UR5, R3, 0x2, P0 ;  /* 0x0000000502057c11 */ /* 0x000fe200080f1403 */
[----:B------:R-:W-:-:S04]  /*138c0*/  IMAD.MOV R2, RZ, RZ, -R14 ;  /* 0x000000ffff027224 */ /* 0x000fc800078e0a0e */
[----:B------:R0:W5:Y:S01]  /*138d0*/  LDG.E R4, desc[UR56][R4.64] ;  /* 0x0000003804047981 */ /* 0x000162000c1e1900 */
[----:B------:R-:W-:-:S07]  /*138e0*/  IMAD R13, R12, R2, R13 ;  /* 0x000000020c0d7224 */ /* 0x000fce00078e020d */
.L_x_510:
[----:B------:R-:W-:Y:S01]  /*138f0*/  IMAD R2, R22, 0x8, R28 ;  /* 0x0000000816027824 */ /* 0x000fe200078e021c */
[----:B------:R-:W-:-:S04]  /*13900*/  SHF.L.U32 R3, R24, 0x1f, RZ ;  /* 0x0000001f18037819 */ /* 0x000fc800000006ff */
[----:B------:R-:W2:Y:S02]  /*13910*/  SYNCS.PHASECHK.TRANS64.TRYWAIT P0, [R2+URZ+0x30840], R3 ;  /* 0x03084003020075a7 */ /* 0x000ea4000800017f */
[----:B--2---:R-:W-:Y:S05]  /*13920*/  @!P0 BRA `(.L_x_511) ;  /* 0x0000002000e08947 */ /* 0x004fea0003800000 */
.L_x_603:
[----:B0-----:R-:W0:Y:S02]  /*13930*/  S2R R5, SR_TID.X ;  /* 0x0000000000057919 */ /* 0x001e240000002100 */
[----:B0-----:R-:W-:-:S04]  /*13940*/  LOP3.LUT R5, R5, 0x7f, RZ, 0xc0, !PT ;  /* 0x0000007f05057812 */ /* 0x001fc800078ec0ff */
[----:B------:R-:W-:-:S13]  /*13950*/  ISETP.NE.AND P0, PT, R5, RZ, PT ;  /* 0x000000ff0500720c */ /* 0x000fda0003f05270 */
[----:B------:R-:W-:Y:S05]  /*13960*/  @P0 BRA `(.L_x_512) ;  /* 0x0000000000140947 */ /* 0x000fea0003800000 */
[----:B------:R-:W-:Y:S02]  /*13970*/  ISETP.NE.AND P1, PT, R29, RZ, PT ;  /* 0x000000ff1d00720c */ /* 0x000fe40003f25270 */
[----:B--2---:R-:W-:-:S04]  /*13980*/  MOV R3, 0x6000 ;  /* 0x0000600000037802 */ /* 0x004fc80000000f00 */
[----:B------:R0:W-:Y:S07]  /*13990*/  SYNCS.ARRIVE.TRANS64 RZ, [R2+URZ+0x30830], R3 ;  /* 0x0308300302ff79a7 */ /* 0x0001ee000800003f */
[----:B------:R-:W-:Y:S05]  /*139a0*/  @!P1 BRA `(.L_x_512) ;  /* 0x0000000000049947 */ /* 0x000fea0003800000 */
[----:B------:R-:W-:Y:S01]  /*139b0*/  BPT.TRAP 0x1 ;  /* 0x000000040000795c */ /* 0x000fe20000300000 */
.L_x_512:
[----:B0-2---:R-:W-:Y:S01]  /*139c0*/  IMAD R2, R22, 0x6000, R28 ;  /* 0x0000600016027824 */ /* 0x005fe200078e021c */
[----:B------:R-:W-:Y:S01]  /*139d0*/  R2UR UR11, R13 ;  /* 0x000000000d0b72ca */ /* 0x000fe200000e0000 */
[----:B------:R-:W-:Y:S01]  /*139e0*/  UIADD3 UR6, UP0, UR38, 0x370, URZ ;  /* 0x0000037026067890 */ /* 0x000fe2000ff1e03f */
[----:B------:R-:W-:Y:S01]  /*139f0*/  R2UR UR4, R23 ;  /* 0x00000000170472ca */ /* 0x000fe200000e0000 */
[----:B------:R-:W-:Y:S01]  /*13a00*/  UMOV UR5, 0x14f00000 ;  /* 0x14f0000000057882 */ /* 0x000fe20000000000 */
[----:B------:R-:W-:Y:S01]  /*13a10*/  R2UR UR8, R2 ;  /* 0x00000000020872ca */ /* 0x000fe200000e0000 */
[----:B------:R-:W-:Y:S01]  /*13a20*/  VIADD R2, R28, 0x30800 ;  /* 0x000308001c027836 */ /* 0x000fe20000000000 */
[----:B------:R-:W-:Y:S01]  /*13a30*/  R2UR UR12, R0 ;  /* 0x00000000000c72ca */ /* 0x000fe200000e0000 */
[----:B------:R-:W-:Y:S01]  /*13a40*/  UIADD3.X UR7, URZ, UR39, URZ, UP0, !UPT ;  /* 0x000000273f077290 */ /* 0x000fe200087fe43f */
[----:B-----5:R-:W-:Y:S01]  /*13a50*/  R2UR UR13, R4 ;  /* 0x00000000040d72ca */ /* 0x020fe200000e0000 */
[--C-:B------:R-:W-:Y:S01]  /*13a60*/  IMAD R3, R22, 0x8, R2.reuse ;  /* 0x0000000816037824 */ /* 0x100fe200078e0202 */
[----:B------:R-:W-:Y:S01]  /*13a70*/  UMOV UR10, URZ ;  /* 0x0000003f000a7c82 */ /* 0x000fe20008000000 */
[----:B------:R-:W-:-:S03]  /*13a80*/  IMAD R2, R9, 0x8, R2 ;  /* 0x0000000809027824 */ /* 0x000fc600078e0202 */
[----:B------:R-:W-:Y:S01]  /*13a90*/  R2UR UR9, R3 ;  /* 0x00000000030972ca */ /* 0x000fe200000e0000 */
[----:B------:R-:W-:Y:S01]  /*13aa0*/  UIMAD UR11, UR11, 0xc0, UR4 ;  /* 0x000000c00b0b78a4 */ /* 0x000fe2000f8e0204 */
[----:B------:R-:W-:Y:S01]  /*13ab0*/  SHF.L.U32 R3, R10, 0x1f, RZ ;  /* 0x0000001f0a037819 */ /* 0x000fe200000006ff */
[----:B------:R-:W-:Y:S01]  /*13ac0*/  UIADD3 UR8, UR8, 0x12400, URZ ;  /* 0x0001240008087890 */ /* 0x000fe2000fffe03f */
[----:B------:R-:W-:-:S09]  /*13ad0*/  UMOV UR4, 0x0 ;  /* 0x0000000000047882 */ /* 0x000fd20000000000 */
[----:B------:R-:W-:-:S09]  /*13ae0*/  UIADD3 UR9, UR9, 0x30, URZ ;  /* 0x0000003009097890 */ /* 0x000fd2000fffe03f */
[----:B------:R0:W-:Y:S01]  /*13af0*/  UTMALDG.4D [UR8], [UR6], desc[UR4] ;  /* 0x00000408060075b4 */ /* 0x0001e20008019000 */
[----:B------:R-:W2:Y:S02]  /*13b00*/  SYNCS.PHASECHK.TRANS64.TRYWAIT P1, [R2+URZ+0x60], R3 ;  /* 0x00006003020075a7 */ /* 0x000ea4000802017f */
[----:B0-2---:R-:W-:Y:S05]  /*13b10*/  @!P1 BRA `(.L_x_513) ;  /* 0x0000002000789947 */ /* 0x005fea0003800000 */
.L_x_604:
[----:B------:R-:W-:Y:S05]  /*13b20*/  @P0 BRA `(.L_x_514) ;  /* 0x0000000000140947 */ /* 0x000fea0003800000 */
[----:B------:R-:W-:Y:S01]  /*13b30*/  ISETP.NE.AND P1, PT, R29, RZ, PT ;  /* 0x000000ff1d00720c */ /* 0x000fe20003f25270 */
[----:B0-----:R-:W-:-:S04]  /*13b40*/  IMAD.MOV.U32 R3, RZ, RZ, 0x6000 ;  /* 0x00006000ff037424 */ /* 0x001fc800078e00ff */
[----:B------:R2:W-:Y:S08]  /*13b50*/  SYNCS.ARRIVE.TRANS64 RZ, [R2+URZ+0x50], R3 ;  /* 0x0000500302ff79a7 */ /* 0x0005f0000800003f */
[----:B------:R-:W-:Y:S05]  /*13b60*/  @!P1 BRA `(.L_x_514) ;  /* 0x0000000000049947 */ /* 0x000fea0003800000 */
[----:B------:R-:W-:Y:S01]  /*13b70*/  BPT.TRAP 0x1 ;  /* 0x000000040000795c */ /* 0x000fe20000300000 */
.L_x_514:
        /* <DEDUP_REMOVED lines=11> */
[----:B------:R-:W-:-:S02]  /*13c30*/  R2UR UR12, R0 ;  /* 0x00000000000c72ca */ /* 0x000fc400000e0000 */
[----:B------:R-:W-:-:S03]  /*13c40*/  MOV R25, R13 ;  /* 0x0000000d00197202 */ /* 0x000fc60000000f00 */
[----:B------:R-:W-:Y:S02]  /*13c50*/  UIADD3 UR9, UR9, 0x50, URZ ;  /* 0x0000005009097890 */ /* 0x000fe4000fffe03f */
[----:B------:R-:W-:Y:S02]  /*13c60*/  UIADD3 UR8, UR8, 0x400, URZ ;  /* 0x0000040008087890 */ /* 0x000fe4000fffe03f */
[----:B------:R-:W-:-:S03]  /*13c70*/  UIMAD UR11, UR11, 0xc0, UR4 ;  /* 0x000000c00b0b78a4 */ /* 0x000fc6000f8e0204 */
[----:B------:R-:W-:-:S06]  /*13c80*/  UMOV UR4, 0x0 ;  /* 0x0000000000047882 */ /* 0x000fcc0000000000 */
[----:B------:R3:W-:Y:S02]  /*13c90*/  UTMALDG.4D [UR8], [UR6], desc[UR4] ;  /* 0x00000408060075b4 */ /* 0x0007e40008019000 */
[----:B---3--:R-:W-:Y:S01]  /*13ca0*/  NOP ;  /* 0x0000000000007918 */ /* 0x008fe20000000000 */
.L_x_509:
[----:B------:R-:W-:Y:S05]  /*13cb0*/  BSYNC B1 ;  /* 0x0000000000017941 */ /* 0x000fea0003800000 */
.L_x_508:
[C---:B------:R-:W-:Y:S01]  /*13cc0*/  ISETP.GT.AND P0, PT, R8.reuse, 0x1, PT ;  /* 0x000000010800780c */ /* 0x040fe20003f04270 */
[----:B0-2---:R-:W-:-:S04]  /*13cd0*/  VIADD R2, R8, 0xfffffffe ;  /* 0xfffffffe08027836 */ /* 0x005fc80000000000 */
[----:B------:R-:W-:-:S08]  /*13ce0*/  IMAD.MOV.U32 R8, RZ, RZ, R2 ;  /* 0x000000ffff087224 */ /* 0x000fd000078e0002 */
[----:B------:R-:W-:Y:S05]  /*13cf0*/  @P0 BRA `(.L_x_515) ;  /* 0xfffffff400180947 */ /* 0x000fea000383ffff */
.L_x_491:
[----:B------:R-:W-:Y:S05]  /*13d00*/  BSYNC B0 ;  /* 0x0000000000007941 */ /* 0x000fea0003800000 */
.L_x_490:
        /* <DEDUP_REMOVED lines=15> */
.L_x_517:
[----:B------:R-:W-:Y:S05]  /*13e00*/  BSYNC B0 ;  /* 0x0000000000007941 */ /* 0x000fea0003800000 */
.L_x_516:
[----:B------:R-:W-:Y:S04]  /*13e10*/  BSSY B0, `(.L_x_518) ;  /* 0x0000020000007945 */ /* 0x000fe80003800000 */
[----:B------:R-:W-:Y:S05]  /*13e20*/  @!P6 BRA `(.L_x_519) ;  /* 0x000000000078e947 */ /* 0x000fea0003800000 */
[----:B------:R-:W-:Y:S01]  /*13e30*/  IMAD R3, R22, 0x8, R28 ;  /* 0x0000000816037824 */ /* 0x000fe200078e021c */
[----:B------:R-:W-:-:S04]  /*13e40*/  SHF.L.U32 R2, R24, 0x1f, RZ ;  /* 0x0000001f18027819 */ /* 0x000fc800000006ff */
[----:B------:R-:W3:Y:S02]  /*13e50*/  SYNCS.PHASECHK.TRANS64.TRYWAIT P0, [R3+URZ+0x30860], R2 ;  /* 0x03086002030075a7 */ /* 0x000ee4000800017f */
[----:B---3--:R-:W-:Y:S05]  /*13e60*/  @!P0 BRA `(.L_x_520) ;  /* 0x0000001c00b88947 */ /* 0x008fea0003800000 */
.L_x_605:
[----:B------:R-:W4:Y:S02]  /*13e70*/  S2R R4, SR_TID.X ;  /* 0x0000000000047919 */ /* 0x000f240000002100 */
[----:B----4-:R-:W-:-:S04]  /*13e80*/  LOP3.LUT R4, R4, 0x7f, RZ, 0xc0, !PT ;  /* 0x0000007f04047812 */ /* 0x010fc800078ec0ff */
[----:B------:R-:W-:-:S13]  /*13e90*/  ISETP.NE.AND P0, PT, R4, RZ, PT ;  /* 0x000000ff0400720c */ /* 0x000fda0003f05270 */
[----:B------:R-:W-:Y:S05]  /*13ea0*/  @P0 BRA `(.L_x_521) ;  /* 0x0000000000140947 */ /* 0x000fea0003800000 */
[----:B------:R-:W-:Y:S02]  /*13eb0*/  ISETP.NE.AND P1, PT, R29, RZ, PT ;  /* 0x000000ff1d00720c */ /* 0x000fe40003f25270 */
[----:B---3--:R-:W-:-:S04]  /*13ec0*/  MOV R2, 0x6000 ;  /* 0x0000600000027802 */ /* 0x008fc80000000f00 */
[----:B------:R4:W-:Y:S07]  /*13ed0*/  SYNCS.ARRIVE.TRANS64 RZ, [R3+URZ+0x30850], R2 ;  /* 0x0308500203ff79a7 */ /* 0x0009ee000800003f */
[----:B------:R-:W-:Y:S05]  /*13ee0*/  @!P1 BRA `(.L_x_521) ;  /* 0x0000000000049947 */ /* 0x000fea0003800000 */
[----:B------:R-:W-:Y:S01]  /*13ef0*/  BPT.TRAP 0x1 ;  /* 0x000000040000795c */ /* 0x000fe20000300000 */
.L_x_521:
        /* <DEDUP_REMOVED lines=17> */
.L_x_519:
[----:B------:R-:W-:Y:S05]  /*14010*/  BSYNC B0 ;  /* 0x0000000000007941 */ /* 0x000fea0003800000 */
.L_x_518:
[----:B------:R-:W-:-:S05]  /*14020*/  VIADD R22, R22, 0x1 ;  /* 0x0000000116167836 */ /* 0x000fca0000000000 */
[----:B------:R-:W-:-:S04]  /*14030*/  ISETP.NE.AND P0, PT, R22, 0x2, PT ;  /* 0x000000021600780c */ /* 0x000fc80003f05270 */
[----:B---34-:R-:W-:Y:S02]  /*14040*/  SEL R3, RZ, 0x1, P0 ;  /* 0x00000001ff037807 */ /* 0x018fe40000000000 */
[----:B------:R-:W-:Y:S02]  /*14050*/  SEL R22, R22, RZ, P0 ;  /* 0x000000ff16167207 */ /* 0x000fe40000000000 */
[----:B------:R-:W-:-:S07]  /*14060*/  LOP3.LUT R24, R24, R3, RZ, 0x3c, !PT ;  /* 0x0000000318187212 */ /* 0x000fce00078e3cff */
.L_x_477:
[----:B------:R-:W-:Y:S05]  /*14070*/  BSYNC B6 ;  /* 0x0000000000067941 */ /* 0x000fea0003800000 */
.L_x_475:
[----:B------:R-:W-:-:S03]  /*14080*/  UMOV UR4, 0xffffffff ;  /* 0xffffffff00047882 */ /* 0x000fc60000000000 */
[----:B------:R-:W-:Y:S05]  /*14090*/  BRA.DIV UR4, `(.L_x_522) ;  /* 0x0000001e04407947 */ /* 0x000fea000b800000 */
[----:B--2---:R2:W3:Y:S04]  /*140a0*/  SHFL.IDX PT, R5, R16, RZ, 0x1f ;  /* 0x00001fff10057589 */ /* 0x0044e800000e0000 */
[----:B------:R2:W4:Y:S02]  /*140b0*/  SHFL.IDX PT, R4, R16, 0x1, 0x1f ;  /* 0x00201f0010047f89 */ /* 0x00052400000e0000 */
.L_x_609:
        /* <DEDUP_REMOVED lines=8> */
[----:B-----5:R-:W0:Y:S02]  /*14140*/  LDC.64 R2, c[0x0][0xc58] ;  /* 0x00031600ff027b82 */ /* 0x020e240000000a00 */
[----:B0-----:R-:W-:-:S06]  /*14150*/  IMAD.WIDE R2, R7, 0x4, R2 ;  /* 0x0000000407027825 */ /* 0x001fcc00078e0202 */
[----:B------:R0:W5:Y:S02]  /*14160*/  LDG.E R2, desc[UR56][R2.64] ;  /* 0x0000003802027981 */ /* 0x000164000c1e1900 */
.L_x_524:
[----:B------:R-:W-:Y:S05]  /*14170*/  BSYNC B0 ;  /* 0x0000000000007941 */ /* 0x000fea0003800000 */
.L_x_523:
[----:B------:R-:W-:-:S03]  /*14180*/  UMOV UR4, 0xffffffff ;  /* 0xffffffff00047882 */ /* 0x000fc60000000000 */
[----:B------:R-:W-:Y:S05]  /*14190*/  BRA.DIV UR4, `(.L_x_525) ;  /* 0x0000001e044c7947 */ /* 0x000fea000b800000 */
[----:B-----5:R-:W0:Y:S01]  /*141a0*/  SHFL.UP PT, R14, R2, 0x1, RZ ;  /* 0x04200000020e7989 */ /* 0x020e2200000e00ff */
[C---:B------:R-:W-:Y:S02]  /*141b0*/  ISETP.NE.AND P0, PT, R29.reuse, RZ, PT ;  /* 0x000000ff1d00720c */ /* 0x040fe40003f05270 */
[C---:B------:R-:W-:Y:S02]  /*141c0*/  ISETP.GE.U32.AND P1, PT, R29.reuse, 0x2, PT ;  /* 0x000000021d00780c */ /* 0x040fe40003f26070 */
[----:B0-----:R-:W-:Y:S02]  /*141d0*/  SEL R13, R14, RZ, P0 ;  /* 0x000000ff0e0d7207 */ /* 0x001fe40000000000 */
[----:B------:R-:W-:Y:S02]  /*141e0*/  ISETP.GE.U32.AND P0, PT, R29, 0x4, PT ;  /* 0x000000041d00780c */ /* 0x000fe40003f06070 */
[----:B------:R-:W-:-:S05]  /*141f0*/  IADD3 R13, R2, R13, RZ ;  /* 0x0000000d020d7210 */ /* 0x000fca0007ffe0ff */
        /* <DEDUP_REMOVED lines=15> */
.L_x_617:
[----:B------:R-:W-:Y:S02]  /*142f0*/  ULDC UR4, c[0x0][0xc10] ;  /* 0x0003040000047ab9 */ /* 0x000fe40000000800 */
[----:B--2---:R-:W-:-:S05]  /*14300*/  MOV R16, UR4 ;  /* 0x0000000400107c02 */ /* 0x004fca0008000f00 */
[----:B0-----:R-:W-:-:S04]  /*14310*/  IMAD R7, R14, R16, RZ ;  /* 0x000000100e077224 */ /* 0x001fc800078e02ff */
[----:B----4-:R-:W-:-:S05]  /*14320*/  IMAD.IADD R4, R4, 0x1, R7 ;  /* 0x0000000104047824 */ /* 0x010fca00078e0207 */
[----:B---3--:R-:W-:-:S13]  /*14330*/  ISETP.GT.AND P0, PT, R4, R5, PT ;  /* 0x000000050400720c */ /* 0x008fda0003f04270 */
[----:B------:R-:W-:Y:S05]  /*14340*/  @P0 BRA `(.L_x_526) ;  /* 0x0000000000ac0947 */ /* 0x000fea0003800000 */
[----:B------:R-:W0:Y:S02]  /*14350*/  LDC R0, c[0x0][0xc14] ;  /* 0x00030500ff007b82 */ /* 0x000e240000000800 */
.L_x_531:
        /* <DEDUP_REMOVED lines=12> */
.L_x_529:
[----:B------:R-:W-:Y:S05]  /*14420*/  BSYNC B0 ;  /* 0x0000000000007941 */ /* 0x000fea0003800000 */
.L_x_528:
[----:B------:R-:W-:-:S03]  /*14430*/  UMOV UR4, 0xffffffff ;  /* 0xffffffff00047882 */ /* 0x000fc60000000000 */
[----:B------:R-:W-:Y:S05]  /*14440*/  BRA.DIV UR4, `(.L_x_530) ;  /* 0x0000001e04707947 */ /* 0x000fea000b800000 */
[----:B-----5:R-:W2:Y:S01]  /*14450*/  SHFL.UP PT, R14, R2, 0x1, RZ ;  /* 0x04200000020e7989 */ /* 0x020ea200000e00ff */
[C---:B------:R-:W-:Y:S02]  /*14460*/  ISETP.NE.AND P0, PT, R29.reuse, RZ, PT ;  /* 0x000000ff1d00720c */ /* 0x040fe40003f05270 */
[C---:B------:R-:W-:Y:S02]  /*14470*/  ISETP.GE.U32.AND P1, PT, R29.reuse, 0x2, PT ;  /* 0x000000021d00780c */ /* 0x040fe40003f26070 */
[----:B--2---:R-:W-:Y:S02]  /*14480*/  SEL R13, R14, RZ, P0 ;  /* 0x000000ff0e0d7207 */ /* 0x004fe40000000000 */
[----:B------:R-:W-:Y:S02]  /*14490*/  ISETP.GE.U32.AND P0, PT, R29, 0x4, PT ;  /* 0x000000041d00780c */ /* 0x000fe40003f06070 */
[----:B------:R-:W-:-:S05]  /*144a0*/  IADD3 R13, R2, R13, RZ ;  /* 0x0000000d020d7210 */ /* 0x000fca0007ffe0ff */
[----:B------:R-:W2:Y:S02]  /*144b0*/  SHFL.UP PT, R14, R13, 0x2, RZ ;  /* 0x044000000d0e7989 */ /* 0x000ea400000e00ff */
[----:B--2---:R-:W-:Y:S02]  /*144c0*/  SEL R14, R14, RZ, P1 ;  /* 0x000000ff0e0e7207 */ /* 0x004fe40000800000 */
[----:B------:R-:W-:-:S03]  /*144d0*/  ISETP.GE.U32.AND P1, PT, R29, 0x8, PT ;  /* 0x000000081d00780c */ /* 0x000fc60003f26070 */
[----:B0-----:R-:W-:-:S05]  /*144e0*/  IMAD.IADD R3, R13, 0x1, R14 ;  /* 0x000000010d037824 */ /* 0x001fca00078e020e */
        /* <DEDUP_REMOVED lines=10> */
[----:B------:R0:W2:Y:S02]  /*14590*/  SHFL.IDX PT, R14, R3, 0x1f, 0x1f ;  /* 0x03e01f00030e7f89 */ /* 0x0000a400000e0000 */
.L_x_625:
[----:B------:R-:W-:Y:S02]  /*145a0*/  ULDC UR4, c[0x0][0xc10] ;  /* 0x0003040000047ab9 */ /* 0x000fe40000000800 */
[----:B------:R-:W-:-:S05]  /*145b0*/  MOV R16, UR4 ;  /* 0x0000000400107c02 */ /* 0x000fca0008000f00 */
[----:B--2---:R-:W-:-:S04]  /*145c0*/  IMAD R7, R14, R16, RZ ;  /* 0x000000100e077224 */ /* 0x004fc800078e02ff */
[----:B------:R-:W-:-:S05]  /*145d0*/  IMAD.IADD R4, R7, 0x1, R4 ;  /* 0x0000000107047824 */ /* 0x000fca00078e0204 */
[----:B------:R-:W-:-:S13]  /*145e0*/  ISETP.GT.AND P0, PT, R4, R5, PT ;  /* 0x000000050400720c */ /* 0x000fda0003f04270 */
[----:B------:R-:W-:Y:S05]  /*145f0*/  @!P0 BRA `(.L_x_531) ;  /* 0xfffffffc00588947 */ /* 0x000fea000383ffff */
.L_x_526:
[----:B------:R-:W-:Y:S01]  /*14600*/  IMAD.IADD R7, R4, 0x1, -R7 ;  /* 0x0000000104077824 */ /* 0x000fe200078e0a07 */
[----:B------:R-:W-:-:S03]  /*14610*/  UMOV UR4, 0xffffffff ;  /* 0xffffffff00047882 */ /* 0x000fc60000000000 */
[----:B------:R-:W-:-:S05]  /*14620*/  IMAD R4, R3, R16, R7 ;  /* 0x0000001003047224 */ /* 0x000fca00078e0207 */
[----:B------:R-:W-:Y:S01]  /*14630*/  ISETP.GT.AND P6, PT, R4, R5, PT ;  /* 0x000000050400720c */ /* 0x000fe20003fc4270 */
[----:B------:R-:W-:-:S12]  /*14640*/  BRA.DIV UR4, `(.L_x_532) ;  /* 0x0000001e04c07947 */ /* 0x000fd8000b800000 */
[----:B------:R-:W-:-:S04]  /*14650*/  VOTE.ANY R6, PT, !P6 ;  /* 0x0000000000067806 */ /* 0x000fc800070e0100 */
[----:B------:R-:W2:Y:S02]  /*14660*/  POPC R4, R6 ;  /* 0x0000000600047309 */ /* 0x000ea40000000000 */
[----:B--2---:R2:W3:Y:S02]  /*14670*/  SHFL.IDX PT, R17, R2, R4, 0x1f ;  /* 0x00001f0402117589 */ /* 0x0044e400000e0000 */
.L_x_629:
[----:B------:R-:W-:Y:S01]  /*14680*/  ISETP.NE.AND P0, PT, R6, RZ, PT ;  /* 0x000000ff0600720c */ /* 0x000fe20003f05270 */
[----:B------:R-:W-:-:S12]  /*14690*/  IMAD.MOV.U32 R14, RZ, RZ, RZ ;  /* 0x000000ffff0e7224 */ /* 0x000fd800078e00ff */
[----:B------:R-:W-:Y:S05]  /*146a0*/  @!P0 BRA `(.L_x_533) ;  /* 0x0000000000108947 */ /* 0x000fea0003800000 */
[----:B------:R-:W-:Y:S01]  /*146b0*/  UMOV UR4, 0xffffffff ;  /* 0xffffffff00047882 */ /* 0x000fe20000000000 */
[----:B------:R-:W-:Y:S02]  /*146c0*/  VIADD R12, R4, 0xffffffff ;  /* 0xffffffff040c7836 */ /* 0x000fe40000000000 */
[----:B------:R-:W-:Y:S05]  /*146d0*/  BRA.DIV UR4, `(.L_x_534) ;  /* 0x0000001e04e47947 */ /* 0x000fea000b800000 */
[----:B------:R4:W0:Y:S02]  /*146e0*/  SHFL.IDX PT, R14, R3, R12, 0x1f ;  /* 0x00001f0c030e7589 */ /* 0x00082400000e0000 */
.L_x_533:
[----:B---3--:R-:W-:Y:S01]  /*146f0*/  IABS R6, R17 ;  /* 0x0000001100067213 */ /* 0x008fe20000000000 */
[----:B0-----:R-:W-:Y:S01]  /*14700*/  IMAD R16, R14, R16, R7 ;  /* 0x000000100e107224 */ /* 0x001fe200078e0207 */
[----:B------:R-:W-:Y:S02]  /*14710*/  IADD3 R19, R4, R19, RZ ;  /* 0x0000001304137210 */ /* 0x000fe40007ffe0ff */
[----:B------:R-:W0:Y:S01]  /*14720*/  I2F.RP R8, R6 ;  /* 0x0000000600087306 */ /* 0x000e220000209400 */
[----:B------:R-:W-:Y:S01]  /*14730*/  IMAD.IADD R10, R5, 0x1, -R16 ;  /* 0x00000001050a7824 */ /* 0x000fe200078e0a10 */
[----:B------:R-:W-:-:S05]  /*14740*/  IABS R5, R17 ;  /* 0x0000001100057213 */ /* 0x000fca0000000000 */
[----:B------:R-:W-:Y:S01]  /*14750*/  IMAD.MOV R5, RZ, RZ, -R5 ;  /* 0x000000ffff057224 */ /* 0x000fe200078e0a05 */
[----:B0-----:R-:W2:Y:S02]  /*14760*/  MUFU.RCP R8, R8 ;  /* 0x0000000800087308 */ /* 0x001ea40000001000 */
[----:B--2---:R-:W-:-:S06]  /*14770*/  IADD3 R2, R8, 0xffffffe, RZ ;  /* 0x0ffffffe08027810 */ /* 0x004fcc0007ffe0ff */
[----:B----4-:R0:W2:Y:S02]  /*14780*/  F2I.FTZ.U32.TRUNC.NTZ R3, R2 ;  /* 0x0000000200037305 */ /* 0x0100a4000021f000 */
        /* <DEDUP_REMOVED lines=9> */
[----:B------:R-:W-:Y:S01]  /*14820*/  @!P0 IADD3 R5, R5, -R6, RZ ;  /* 0x8000000605058210 */ /* 0x000fe20007ffe0ff */
        /* <DEDUP_REMOVED lines=11> */
.L_x_527:
[----:B------:R-:W-:Y:S01]  /*148e0*/  UMOV UR4, URZ ;  /* 0x0000003f00047c82 */ /* 0x000fe20008000000 */
[----:B------:R-:W-:Y:S01]  /*148f0*/  UMOV UR5, URZ ;  /* 0x0000003f00057c82 */ /* 0x000fe20008000000 */
[----:B------:R-:W-:Y:S01]  /*14900*/  ULDC UR6, c[0x0][0xc14] ;  /* 0x0003050000067ab9 */ /* 0x000fe20000000800 */
[----:B------:R-:W-:Y:S01]  /*14910*/  IMAD.MOV.U32 R16, RZ, RZ, R5 ;  /* 0x000000ffff107224 */ /* 0x000fe200078e0005 */
[----:B------:R-:W-:Y:S01]  /*14920*/  MOV R19, UR6 ;  /* 0x0000000600137c02 */ /* 0x000fe20008000f00 */
[----:B------:R-:W-:Y:S02]  /*14930*/  IMAD.U32 R17, RZ, RZ, UR4 ;  /* 0x00000004ff117e24 */ /* 0x000fe4000f8e00ff */
[----:B------:R-:W-:-:S07]  /*14940*/  IMAD.U32 R18, RZ, RZ, UR5 ;  /* 0x00000005ff127e24 */ /* 0x000fce000f8e00ff */
.L_x_535:
        /* <DEDUP_REMOVED lines=10> */
.L_x_454:
[----:B0-----:R-:W3:Y:S01]  /*149f0*/  LDL.LU R0, [R1+0x10] ;  /* 0x0000100001007983 */ /* 0x001ee20000300800 */
[----:B------:R-:W-:Y:S01]  /*14a00*/  BSSY B0, `(.L_x_537) ;  /* 0x000000b000007945 */ /* 0x000fe20003800000 */
[----:B------:R-:W0:Y:S01]  /*14a10*/  S2R R5, SR_CgaCtaId ;  /* 0x0000000000057919 */ /* 0x000e220000008800 */
[----:B---3--:R-:W-:-:S05]  /*14a20*/  VIADD R0, R0, 0x1 ;  /* 0x0000000100007836 */ /* 0x008fca0000000000 */
[----:B--2---:R-:W-:-:S04]  /*14a30*/  LEA.HI R2, R0, R0, RZ, 0x1 ;  /* 0x0000000000027211 */ /* 0x004fc800078f08ff */
[----:B------:R-:W-:Y:S02]  /*14a40*/  LOP3.LUT R3, R2, 0xfffffffe, RZ, 0xc0, !PT ;  /* 0xfffffffe02037812 */ /* 0x000fe400078ec0ff */
[----:B------:R-:W-:-:S03]  /*14a50*/  MOV R2, 0x400 ;  /* 0x0000040000027802 */ /* 0x000fc60000000f00 */
[----:B------:R-:W-:Y:S01]  /*14a60*/  IMAD.IADD R0, R0, 0x1, -R3 ;  /* 0x0000000100007824 */ /* 0x000fe200078e0a03 */
[----:B0-----:R-:W-:-:S04]  /*14a70*/  LEA R9, R5, R2, 0x18 ;  /* 0x0000000205097211 */ /* 0x001fc800078ec0ff */
[----:B------:R-:W-:-:S04]  /*14a80*/  SHF.L.U32 R0, R0, 0x1f, RZ ;  /* 0x0000001f00007819 */ /* 0x000fc800000006ff */
[----:B------:R-:W0:Y:S02]  /*14a90*/  SYNCS.PHASECHK.TRANS64.TRYWAIT P0, [R9+URZ+0x30820], R0 ;  /* 0x03082000090075a7 */ /* 0x000e24000800017f */
[----:B0-----:R-:W-:Y:S05]  /*14aa0*/  @!P0 BRA `(.L_x_538) ;  /* 0x0000001c00148947 */ /* 0x001fea0003800000 */
.L_x_632:
[----:B------:R-:W-:Y:S05]  /*14ab0*/  BSYNC B0 ;  /* 0x0000000000007941 */ /* 0x000fea0003800000 */
.L_x_537:
[----:B------:R-:W-:-:S03]  /*14ac0*/  UMOV UR4, 0xffffffff ;  /* 0xffffffff00047882 */ /* 0x000fc60000000000 */
[----:B------:R-:W-:Y:S05]  /*14ad0*/  BRA.DIV UR4, `(.L_x_539) ;  /* 0x0000001e041c7947 */ /* 0x000fea000b800000 */
[----:B0-----:R-:W0:Y:S02]  /*14ae0*/  S2R R0, SR_TID.X ;  /* 0x0000000000007919 */ /* 0x001e240000002100 */
[----:B0-----:R-:W-:-:S04]  /*14af0*/  SHF.R.U32.HI R0, RZ, 0x5, R0 ;  /* 0x00000005ff007819 */ /* 0x001fc80000011600 */
[----:B------:R-:W-:-:S05]  /*14b00*/  LOP3.LUT R0, R0, 0x3, RZ, 0xc0, !PT ;  /* 0x0000000300007812 */ /* 0x000fca00078ec0ff */
[----:B------:R0:W2:Y:S02]  /*14b10*/  SHFL.IDX PT, R14, R0, RZ, 0x1f ;  /* 0x00001fff000e7589 */ /* 0x0000a400000e0000 */
.L_x_635:
[----:B--2---:R-:W-:-:S13]  /*14b20*/  ISETP.NE.AND P0, PT, R14, RZ, PT ;  /* 0x000000ff0e00720c */ /* 0x004fda0003f05270 */
[----:B------:R-:W-:Y:S05]  /*14b30*/  @P0 BRA `(.L_x_311) ;  /* 0x0000000000880947 */ /* 0x000fea0003800000 */
[----:B------:R-:W-:-:S03]  /*14b40*/  UMOV UR4, 0xffffffff ;  /* 0xffffffff00047882 */ /* 0x000fc60000000000 */
[----:B------:R-:W-:Y:S05]  /*14b50*/  BRA.DIV UR4, `(.L_x_540) ;  /* 0x0000001e04307947 */ /* 0x000fea000b800000 */
[----:B------:R-:W-:-:S13]  /*14b60*/  ELECT P6, URZ, PT ;  /* 0x00000000003f782f */ /* 0x000fda00038c0000 */
.L_x_638:
[----:B------:R-:W-:Y:S05]  /*14b70*/  @!P6 BRA `(.L_x_311) ;  /* 0x000000000078e947 */ /* 0x000fea0003800000 */
[----:B0-----:R-:W2:Y:S02]  /*14b80*/  LDL.LU R0, [R1+0x1c] ;  /* 0x00001c0001007983 */ /* 0x001ea40000300800 */
[----:B--2---:R-:W-:-:S04]  /*14b90*/  LOP3.LUT R0, R0, 0x2, RZ, 0xfc, !PT ;  /* 0x0000000200007812 */ /* 0x004fc800078efcff */
[----:B------:R-:W-:-:S13]  /*14ba0*/  ISETP.NE.AND P2, PT, R0, 0x3, PT ;  /* 0x000000030000780c */ /* 0x000fda0003f45270 */
[----:B------:R-:W-:Y:S05]  /*14bb0*/  @!P2 BRA `(.L_x_541) ;  /* 0x000000000004a947 */ /* 0x000fea0003800000 */
[----:B------:R-:W-:Y:S01]  /*14bc0*/  BPT.TRAP 0x1 ;  /* 0x000000040000795c */ /* 0x000fe20000300000 */
.L_x_541:
[----:B------:R-:W-:Y:S01]  /*14bd0*/  VIADD R3, R9, 0x30840 ;  /* 0x0003084009037836 */ /* 0x000fe20000000000 */
[----:B------:R-:W-:Y:S02]  /*14be0*/  SHF.L.U32 R2, R24, 0x1f, RZ ;  /* 0x0000001f18027819 */ /* 0x000fe400000006ff */
[C---:B------:R-:W-:Y:S01]  /*14bf0*/  IADD3 R0, R22.reuse, 0x1, RZ ;  /* 0x0000000116007810 */ /* 0x040fe20007ffe0ff */
        /* <DEDUP_REMOVED lines=9> */
.L_x_639:
[----:B------:R-:W2:Y:S02]  /*14c90*/  SYNCS.PHASECHK.TRANS64.TRYWAIT P0, [R3+URZ], R0 ;  /* 0x00000000030075a7 */ /* 0x000ea4000800017f */
[----:B--2---:R-:W-:Y:S05]  /*14ca0*/  @!P0 BRA `(.L_x_543) ;  /* 0x0000001c00108947 */ /* 0x004fea0003800000 */
.L_x_640:
[----:B------:R-:W-:Y:S05]  /*14cb0*/  @!P2 BRA `(.L_x_544) ;  /* 0x000000000004a947 */ /* 0x000fea0003800000 */
[----:B------:R-:W-:Y:S01]  /*14cc0*/  BPT.TRAP 0x1 ;  /* 0x000000040000795c */ /* 0x000fe20000300000 */
.L_x_544:
[----:B--2---:R-:W-:-:S04]  /*14cd0*/  VIADD R3, R9, 0x30860 ;  /* 0x0003086009037836 */ /* 0x004fc80000000000 */
[----:B------:R-:W-:-:S04]  /*14ce0*/  IMAD R5, R22, 0x8, R3 ;  /* 0x0000000816057824 */ /* 0x000fc800078e0203 */
[----:B------:R-:W2:Y:S02]  /*14cf0*/  SYNCS.PHASECHK.TRANS64.TRYWAIT P0, [R5+URZ], R2 ;  /* 0x00000002050075a7 */ /* 0x000ea4000800017f */
[----:B--2---:R-:W-:Y:S05]  /*14d00*/  @!P0 BRA `(.L_x_545) ;  /* 0x0000001c000c8947 */ /* 0x004fea0003800000 */
.L_x_641:
[----:B------:R-:W-:-:S07]  /*14d10*/  IMAD R3, R4, 0x8, R3 ;  /* 0x0000000804037824 */ /* 0x000fce00078e0203 */
.L_x_546:
[----:B---3--:R3:W4:Y:S02]  /*14d20*/  SYNCS.PHASECHK.TRANS64.TRYWAIT P0, [R3+URZ], R0 ;  /* 0x00000000030075a7 */ /* 0x008724000800017f */
[----:B----4-:R-:W-:Y:S05]  /*14d30*/  @!P0 NANOSLEEP.SYNCS 0x989680 ;  /* 0x009896800000895d */ /* 0x010fea0003900000 */
[----:B------:R-:W4:Y:S02]  /*14d40*/  @!P0 SYNCS.PHASECHK.TRANS64 P0, [R3+URZ], R0 ;  /* 0x00000000030085a7 */ /* 0x000f24000800007f */
[----:B----4-:R-:W-:Y:S05]  /*14d50*/  @!P0 BRA `(.L_x_546) ;  /* 0xfffffffc00f08947 */ /* 0x010fea000383ffff */
.L_x_311:
[----:B------:R-:W-:Y:S05]  /*14d60*/  BSYNC B7 ;  /* 0x0000000000077941 */ /* 0x000fea0003800000 */
.L_x_308:
[----:B------:R-:W-:Y:S05]  /*14d70*/  EXIT ;  /* 0x000000000000794d */ /* 0x000fea0003800000 */
.L_x_329:
[----:B0-----:R0:W1:Y:S02]  /*14d80*/  SYNCS.PHASECHK.TRANS64.TRYWAIT P6, [R83+URZ+0x30890], R95 ;  /* 0x0308905f530075a7 */ /* 0x00106400080c017f */
[----:B-1----:R-:W-:Y:S05]  /*14d90*/  @!P6 NANOSLEEP.SYNCS 0x989680 ;  /* 0x009896800000e95d */ /* 0x002fea0003900000 */
[----:B------:R-:W1:Y:S02]  /*14da0*/  @!P6 SYNCS.PHASECHK.TRANS64 P6, [R83+URZ+0x30890], R95 ;  /* 0x0308905f5300e5a7 */ /* 0x000e6400080c007f */
[----:B-1----:R-:W-:Y:S05]  /*14db0*/  @!P6 BRA `(.L_x_329) ;  /* 0xfffffffc00f0e947 */ /* 0x002fea000383ffff */
[----:B------:R-:W-:Y:S05]  /*14dc0*/  BRA `(.L_x_547) ;  /* 0xfffffedc00707947 */ /* 0x000fea000383ffff */
.L_x_349:
[----:B0-----:R0:W1:Y:S02]  /*14dd0*/  SYNCS.PHASECHK.TRANS64.TRYWAIT P5, [R83+URZ+0x30890], R95 ;  /* 0x0308905f530075a7 */ /* 0x00106400080a017f */
[----:B-1----:R-:W-:Y:S05]  /*14de0*/  @!P5 NANOSLEEP.SYNCS 0x989680 ;  /* 0x009896800000d95d */ /* 0x002fea0003900000 */
[----:B------:R-:W1:Y:S02]  /*14df0*/  @!P5 SYNCS.PHASECHK.TRANS64 P5, [R83+URZ+0x30890], R95 ;  /* 0x0308905f5300d5a7 */ /* 0x000e6400080a007f */
[----:B-1----:R-:W-:Y:S05]  /*14e00*/  @!P5 BRA `(.L_x_349) ;  /* 0xfffffffc00f0d947 */ /* 0x002fea000383ffff */
[----:B------:R-:W-:Y:S05]  /*14e10*/  BRA `(.L_x_548) ;  /* 0xfffffeec00e87947 */ /* 0x000fea000383ffff */
.L_x_358:
[----:B-1----:R1:W2:Y:S02]  /*14e20*/  SYNCS.PHASECHK.TRANS64.TRYWAIT P4, [R83+URZ+0x30890], R95 ;  /* 0x0308905f530075a7 */ /* 0x0022a4000808017f */
[----:B--2---:R-:W-:Y:S05]  /*14e30*/  @!P4 NANOSLEEP.SYNCS 0x989680 ;  /* 0x009896800000c95d */ /* 0x004fea0003900000 */
[----:B------:R-:W2:Y:S02]  /*14e40*/  @!P4 SYNCS.PHASECHK.TRANS64 P4, [R83+URZ+0x30890], R95 ;  /* 0x0308905f5300c5a7 */ /* 0x000ea4000808007f */
[----:B--2---:R-:W-:Y:S05]  /*14e50*/  @!P4 BRA `(.L_x_358) ;  /* 0xfffffffc00f0c947 */ /* 0x004fea000383ffff */
[----:B------:R-:W-:Y:S05]  /*14e60*/  BRA `(.L_x_549) ;  /* 0xfffffefc00f87947 */ /* 0x000fea000383ffff */
.L_x_364:
[----:B--2---:R2:W3:Y:S02]  /*14e70*/  SYNCS.PHASECHK.TRANS64.TRYWAIT P3, [R83+URZ+0x308b0], R95 ;  /* 0x0308b05f530075a7 */ /* 0x0044e4000806017f */
[----:B---3--:R-:W-:Y:S05]  /*14e80*/  @!P3 NANOSLEEP.SYNCS 0x989680 ;  /* 0x009896800000b95d */ /* 0x008fea0003900000 */
[----:B------:R-:W3:Y:S02]  /*14e90*/  @!P3 SYNCS.PHASECHK.TRANS64 P3, [R83+URZ+0x308b0], R95 ;  /* 0x0308b05f5300b5a7 */ /* 0x000ee4000806007f */
[----:B---3--:R-:W-:Y:S05]  /*14ea0*/  @!P3 BRA `(.L_x_364) ;  /* 0xfffffffc00f0b947 */ /* 0x008fea000383ffff */
[----:B------:R-:W-:Y:S05]  /*14eb0*/  BRA `(.L_x_550) ;  /* 0xffffff00008c7947 */ /* 0x000fea000383ffff */
.L_x_372:
[----:B------:R-:W0:Y:S01]  /*14ec0*/  S2R R0, SR_TID.X ;  /* 0x0000000000007919 */ /* 0x000e220000002100 */
[----:B------:R-:W-:Y:S01]  /*14ed0*/  BSSY B0, `(.L_x_551) ;  /* 0x000000c000007945 */ /* 0x000fe20003800000 */
[----:B------:R-:W-:Y:S02]  /*14ee0*/  IMAD.MOV.U32 R12, RZ, RZ, RZ ;  /* 0x000000ffff0c7224 */ /* 0x000fe400078e00ff */
[----:B------:R-:W-:Y:S02]  /*14ef0*/  IMAD.MOV.U32 R11, RZ, RZ, 0x1f ;  /* 0x0000001fff0b7424 */ /* 0x000fe400078e00ff */
[----:B------:R-:W-:Y:S01]  /*14f00*/  IMAD.MOV.U32 R15, RZ, RZ, -0x1 ;  /* 0xffffffffff0f7424 */ /* 0x000fe200078e00ff */
[----:B0-----:R-:W-:-:S04]  /*14f10*/  IADD3 R3, R0, -0x80, RZ ;  /* 0xffffff8000037810 */ /* 0x001fc80007ffe0ff */
[----:B------:R-:W-:-:S04]  /*14f20*/  SHF.R.S32.HI R0, RZ, 0x1f, R3 ;  /* 0x0000001fff007819 */ /* 0x000fc80000011403 */
[----:B------:R-:W-:-:S04]  /*14f30*/  LEA.HI R0, R0, R3, RZ, 0x7 ;  /* 0x0000000300007211 */ /* 0x000fc800078f38ff */
[----:B------:R-:W-:-:S05]  /*14f40*/  SHF.R.S32.HI R0, RZ, 0x7, R0 ;  /* 0x00000007ff007819 */ /* 0x000fca0000011400 */
[----:B------:R-:W-:-:S07]  /*14f50*/  IMAD.MOV.U32 R13, RZ, RZ, R0 ;  /* 0x000000ffff0d7224 */ /* 0x000fce00078e0000 */
[----:B-----5:R-:W-:Y:S05]  /*14f60*/  WARPSYNC.COLLECTIVE R15, `(.L_x_552) ;  /* 0x000000000f087348 */ /* 0x020fea0003c00000 */
[----:B------:R0:W1:Y:S02]  /*14f70*/  SHFL.IDX P6, R14, R13, R12, R11 ;  /* 0x0000000c0d0e7389 */ /* 0x00006400000c000b */
[----:B01---5:R-:W-:Y:S01]  /*14f80*/  ENDCOLLECTIVE ;  /* 0x000000000000791b */ /* 0x023fe20003800000 */
.L_x_552:
[----:B------:R-:W-:Y:S05]  /*14f90*/  BSYNC B0 ;  /* 0x0000000000007941 */ /* 0x000fea0003800000 */
.L_x_551:
[----:B------:R0:W-:Y:S01]  /*14fa0*/  STL [R1+0x30], R14 ;  /* 0x0000300e01007387 */ /* 0x0001e20000100800 */
[----:B------:R-:W-:Y:S05]  /*14fb0*/  BRA `(.L_x_553) ;  /* 0xffffff0400dc7947 */ /* 0x000fea000383ffff */
.L_x_386:
[----:B------:R-:W-:Y:S01]  /*14fc0*/  BSSY B1, `(.L_x_554) ;  /* 0x0000008000017945 */ /* 0x000fe20003800000 */
[----:B------:R-:W-:Y:S01]  /*14fd0*/  MOV R13, R29 ;  /* 0x0000001d000d7202 */ /* 0x000fe20000000f00 */
[----:B------:R-:W-:Y:S02]  /*14fe0*/  IMAD.MOV.U32 R12, RZ, RZ, RZ ;  /* 0x000000ffff0c7224 */ /* 0x000fe400078e00ff */
[----:B------:R-:W-:Y:S02]  /*14ff0*/  IMAD.MOV.U32 R11, RZ, RZ, 0x1c1f ;  /* 0x00001c1fff0b7424 */ /* 0x000fe400078e00ff */
[----:B------:R-:W-:-:S07]  /*15000*/  IMAD.MOV.U32 R15, RZ, RZ, -0x1 ;  /* 0xffffffffff0f7424 */ /* 0x000fce00078e00ff */
[----:B0----5:R-:W-:Y:S05]  /*15010*/  WARPSYNC.COLLECTIVE R15, `(.L_x_555) ;  /* 0x000000000f087348 */ /* 0x021fea0003c00000 */
[----:B------:R1:W2:Y:S02]  /*15020*/  SHFL.IDX P6, R14, R13, R12, R11 ;  /* 0x0000000c0d0e7389 */ /* 0x0002a400000c000b */
[----:B012--5:R-:W-:Y:S01]  /*15030*/  ENDCOLLECTIVE ;  /* 0x000000000000791b */ /* 0x027fe20003800000 */
.L_x_555:
[----:B------:R-:W-:Y:S05]  /*15040*/  BSYNC B1 ;  /* 0x0000000000017941 */ /* 0x000fea0003800000 */
.L_x_554:
[----:B------:R-:W-:Y:S05]  /*15050*/  BRA `(.L_x_556) ;  /* 0xffffff0c00fc7947 */ /* 0x000fea000383ffff */
.L_x_387:
[----:B------:R-:W-:Y:S01]  /*15060*/  BSSY B1, `(.L_x_557) ;  /* 0x0000008000017945 */ /* 0x000fe20003800000 */
[----:B------:R-:W-:Y:S01]  /*15070*/  IMAD.MOV.U32 R13, RZ, RZ, R28 ;  /* 0x000000ffff0d7224 */ /* 0x000fe200078e001c */
[----:B------:R-:W-:Y:S01]  /*15080*/  MOV R12, RZ ;  /* 0x000000ff000c7202 */ /* 0x000fe20000000f00 */
[----:B------:R-:W-:Y:S02]  /*15090*/  IMAD.MOV.U32 R11, RZ, RZ, 0x1c1f ;  /* 0x00001c1fff0b7424 */ /* 0x000fe400078e00ff */
[----:B------:R-:W-:-:S07]  /*150a0*/  IMAD.MOV.U32 R15, RZ, RZ, -0x1 ;  /* 0xffffffffff0f7424 */ /* 0x000fce00078e00ff */
[----:B0----5:R-:W-:Y:S05]  /*150b0*/  WARPSYNC.COLLECTIVE R15, `(.L_x_558) ;  /* 0x000000000f087348 */ /* 0x021fea0003c00000 */
[----:B------:R1:W2:Y:S02]  /*150c0*/  SHFL.IDX P6, R14, R13, R12, R11 ;  /* 0x0000000c0d0e7389 */ /* 0x0002a400000c000b */
[----:B012--5:R-:W-:Y:S01]  /*150d0*/  ENDCOLLECTIVE ;  /* 0x000000000000791b */ /* 0x027fe20003800000 */
.L_x_558:
[----:B------:R-:W-:Y:S05]  /*150e0*/  BSYNC B1 ;  /* 0x0000000000017941 */ /* 0x000fea0003800000 */
.L_x_557:
[----:B------:R-:W-:Y:S05]  /*150f0*/  BRA `(.L_x_559) ;  /* 0xffffff0c00dc7947 */ /* 0x000fea000383ffff */
.L_x_388:
[----:B------:R-:W-:Y:S01]  /*15100*/  BSSY B1, `(.L_x_560) ;  /* 0x0000008000017945 */ /* 0x000fe20003800000 */
[----:B------:R-:W-:Y:S01]  /*15110*/  IMAD.MOV.U32 R13, RZ, RZ, R31 ;  /* 0x000000ffff0d7224 */ /* 0x000fe200078e001f */
[----:B------:R-:W-:Y:S01]  /*15120*/  MOV R11, 0x1c1f ;  /* 0x00001c1f000b7802 */ /* 0x000fe20000000f00 */
[----:B------:R-:W-:Y:S02]  /*15130*/  IMAD.MOV.U32 R12, RZ, RZ, RZ ;  /* 0x000000ffff0c7224 */ /* 0x000fe400078e00ff */
[----:B------:R-:W-:-:S07]  /*15140*/  IMAD.MOV.U32 R15, RZ, RZ, -0x1 ;  /* 0xffffffffff0f7424 */ /* 0x000fce00078e00ff */
[----:B0----5:R-:W-:Y:S05]  /*15150*/  WARPSYNC.COLLECTIVE R15, `(.L_x_561) ;  /* 0x000000000f087348 */ /* 0x021fea0003c00000 */
[----:B------:R1:W2:Y:S02]  /*15160*/  SHFL.IDX P6, R14, R13, R12, R11 ;  /* 0x0000000c0d0e7389 */ /* 0x0002a400000c000b */
[----:B012--5:R-:W-:Y:S01]  /*15170*/  ENDCOLLECTIVE ;  /* 0x000000000000791b */ /* 0x027fe20003800000 */
.L_x_561:
[----:B------:R-:W-:Y:S05]  /*15180*/  BSYNC B1 ;  /* 0x0000000000017941 */ /* 0x000fea0003800000 */
.L_x_560:
[----:B------:R-:W-:Y:S05]  /*15190*/  BRA `(.L_x_562) ;  /* 0xffffff0c00bc7947 */ /* 0x000fea000383ffff */
.L_x_389:
[----:B------:R-:W-:Y:S01]  /*151a0*/  BSSY B1, `(.L_x_563) ;  /* 0x0000008000017945 */ /* 0x000fe20003800000 */
[----:B------:R-:W-:Y:S01]  /*151b0*/  IMAD.MOV.U32 R13, RZ, RZ, R30 ;  /* 0x000000ffff0d7224 */ /* 0x000fe200078e001e */
[----:B------:R-:W-:Y:S01]  /*151c0*/  MOV R15, 0xffffffff ;  /* 0xffffffff000f7802 */ /* 0x000fe20000000f00 */
[----:B------:R-:W-:Y:S02]  /*151d0*/  IMAD.MOV.U32 R12, RZ, RZ, RZ ;  /* 0x000000ffff0c7224 */ /* 0x000fe400078e00ff */
[----:B------:R-:W-:-:S07]  /*151e0*/  IMAD.MOV.U32 R11, RZ, RZ, 0x1c1f ;  /* 0x00001c1fff0b7424 */ /* 0x000fce00078e00ff */
[----:B0----5:R-:W-:Y:S05]  /*151f0*/  WARPSYNC.COLLECTIVE R15, `(.L_x_564) ;  /* 0x000000000f087348 */ /* 0x021fea0003c00000 */
[----:B------:R1:W2:Y:S02]  /*15200*/  SHFL.IDX P6, R14, R13, R12, R11 ;  /* 0x0000000c0d0e7389 */ /* 0x0002a400000c000b */
[----:B012--5:R-:W-:Y:S01]  /*15210*/  ENDCOLLECTIVE ;  /* 0x000000000000791b */ /* 0x027fe20003800000 */
.L_x_564:
[----:B------:R-:W-:Y:S05]  /*15220*/  BSYNC B1 ;  /* 0x0000000000017941 */ /* 0x000fea0003800000 */
.L_x_563:
[----:B------:R-:W-:Y:S05]  /*15230*/  BRA `(.L_x_565) ;  /* 0xffffff0c009c7947 */ /* 0x000fea000383ffff */
.L_x_391:
[----:B0-----:R0:W1:Y:S02]  /*15240*/  SYNCS.PHASECHK.TRANS64.TRYWAIT P1, [R2+URZ+0x30800], R27 ;  /* 0x0308001b020075a7 */ /* 0x001064000802017f */
[----:B-1----:R-:W-:Y:S05]  /*15250*/  @!P1 NANOSLEEP.SYNCS 0x989680 ;  /* 0x009896800000995d */ /* 0x002fea0003900000 */
[----:B------:R-:W1:Y:S02]  /*15260*/  @!P1 SYNCS.PHASECHK.TRANS64 P1, [R2+URZ+0x30800], R27 ;  /* 0x0308001b020095a7 */ /* 0x000e64000802007f */
[----:B-1----:R-:W-:Y:S05]  /*15270*/  @!P1 BRA `(.L_x_391) ;  /* 0xfffffffc00f09947 */ /* 0x002fea000383ffff */
[----:B------:R-:W-:Y:S05]  /*15280*/  BRA `(.L_x_566) ;  /* 0xffffff1000207947 */ /* 0x000fea000383ffff */
.L_x_399:
[----:B------:R-:W-:Y:S01]  /*15290*/  BSSY B1, `(.L_x_567) ;  /* 0x0000008000017945 */ /* 0x000fe20003800000 */
[----:B------:R-:W-:Y:S02]  /*152a0*/  IMAD.MOV.U32 R13, RZ, RZ, R29 ;  /* 0x000000ffff0d7224 */ /* 0x000fe400078e001d */
[----:B------:R-:W-:Y:S02]  /*152b0*/  IMAD.MOV.U32 R12, RZ, RZ, RZ ;  /* 0x000000ffff0c7224 */ /* 0x000fe400078e00ff */
[----:B------:R-:W-:Y:S02]  /*152c0*/  IMAD.MOV.U32 R11, RZ, RZ, 0x1c1f ;  /* 0x00001c1fff0b7424 */ /* 0x000fe400078e00ff */
[----:B------:R-:W-:-:S07]  /*152d0*/  IMAD.MOV.U32 R15, RZ, RZ, -0x1 ;  /* 0xffffffffff0f7424 */ /* 0x000fce00078e00ff */
[----:B-----5:R-:W-:Y:S05]  /*152e0*/  WARPSYNC.COLLECTIVE R15, `(.L_x_568) ;  /* 0x000000000f087348 */ /* 0x020fea0003c00000 */
[----:B------:R0:W1:Y:S02]  /*152f0*/  SHFL.IDX P6, R14, R13, R12, R11 ;  /* 0x0000000c0d0e7389 */ /* 0x00006400000c000b */
[----:B01---5:R-:W-:Y:S01]  /*15300*/  ENDCOLLECTIVE ;  /* 0x000000000000791b */ /* 0x023fe20003800000 */
.L_x_568:
[----:B------:R-:W-:Y:S05]  /*15310*/  BSYNC B1 ;  /* 0x0000000000017941 */ /* 0x000fea0003800000 */
.L_x_567:
[----:B------:R-:W-:Y:S05]  /*15320*/  BRA `(.L_x_569) ;  /* 0xffffff1800fc7947 */ /* 0x000fea000383ffff */
.L_x_400:
[----:B------:R-:W-:Y:S01]  /*15330*/  BSSY B1, `(.L_x_570) ;  /* 0x0000008000017945 */ /* 0x000fe20003800000 */
[----:B------:R-:W-:Y:S01]  /*15340*/  MOV R13, R28 ;  /* 0x0000001c000d7202 */ /* 0x000fe20000000f00 */
[----:B------:R-:W-:Y:S02]  /*15350*/  IMAD.MOV.U32 R12, RZ, RZ, RZ ;  /* 0x000000ffff0c7224 */ /* 0x000fe400078e00ff */
[----:B------:R-:W-:Y:S02]  /*15360*/  IMAD.MOV.U32 R11, RZ, RZ, 0x1c1f ;  /* 0x00001c1fff0b7424 */ /* 0x000fe400078e00ff */
[----:B------:R-:W-:-:S07]  /*15370*/  IMAD.MOV.U32 R15, RZ, RZ, -0x1 ;  /* 0xffffffffff0f7424 */ /* 0x000fce00078e00ff */
[----:B-----5:R-:W-:Y:S05]  /*15380*/  WARPSYNC.COLLECTIVE R15, `(.L_x_571) ;  /* 0x000000000f087348 */ /* 0x020fea0003c00000 */
[----:B------:R0:W1:Y:S02]  /*15390*/  SHFL.IDX P6, R14, R13, R12, R11 ;  /* 0x0000000c0d0e7389 */ /* 0x00006400000c000b */
[----:B01---5:R-:W-:Y:S01]  /*153a0*/  ENDCOLLECTIVE ;  /* 0x000000000000791b */ /* 0x023fe20003800000 */
.L_x_571:
[----:B------:R-:W-:Y:S05]  /*153b0*/  BSYNC B1 ;  /* 0x0000000000017941 */ /* 0x000fea0003800000 */
.L_x_570:
[----:B------:R-:W-:Y:S05]  /*153c0*/  BRA `(.L_x_572) ;  /* 0xffffff1800e07947 */ /* 0x000fea000383ffff */
.L_x_401:
[----:B------:R-:W-:Y:S01]  /*153d0*/  BSSY B1, `(.L_x_573) ;  /* 0x0000008000017945 */ /* 0x000fe20003800000 */
[----:B------:R-:W-:Y:S01]  /*153e0*/  IMAD.MOV.U32 R13, RZ, RZ, R31 ;  /* 0x000000ffff0d7224 */ /* 0x000fe200078e001f */
[----:B------:R-:W-:Y:S01]  /*153f0*/  MOV R12, RZ ;  /* 0x000000ff000c7202 */ /* 0x000fe20000000f00 */
[----:B------:R-:W-:Y:S02]  /*15400*/  IMAD.MOV.U32 R11, RZ, RZ, 0x1c1f ;  /* 0x00001c1fff0b7424 */ /* 0x000fe400078e00ff */
[----:B------:R-:W-:-:S07]  /*15410*/  IMAD.MOV.U32 R15, RZ, RZ, -0x1 ;  /* 0xffffffffff0f7424 */ /* 0x000fce00078e00ff */
[----:B-----5:R-:W-:Y:S05]  /*15420*/  WARPSYNC.COLLECTIVE R15, `(.L_x_574) ;  /* 0x000000000f087348 */ /* 0x020fea0003c00000 */
[----:B------:R0:W1:Y:S02]  /*15430*/  SHFL.IDX P6, R14, R13, R12, R11 ;  /* 0x0000000c0d0e7389 */ /* 0x00006400000c000b */
[----:B01---5:R-:W-:Y:S01]  /*15440*/  ENDCOLLECTIVE ;  /* 0x000000000000791b */ /* 0x023fe20003800000 */
.L_x_574:
[----:B------:R-:W-:Y:S05]  /*15450*/  BSYNC B1 ;  /* 0x0000000000017941 */ /* 0x000fea0003800000 */
.L_x_573:
[----:B------:R-:W-:Y:S05]  /*15460*/  BRA `(.L_x_575) ;  /* 0xffffff1800c47947 */ /* 0x000fea000383ffff */
.L_x_402:
[----:B------:R-:W-:Y:S01]  /*15470*/  BSSY B1, `(.L_x_576) ;  /* 0x0000008000017945 */ /* 0x000fe20003800000 */
[----:B------:R-:W-:Y:S01]  /*15480*/  IMAD.MOV.U32 R13, RZ, RZ, R30 ;  /* 0x000000ffff0d7224 */ /* 0x000fe200078e001e */
[----:B------:R-:W-:Y:S01]  /*15490*/  MOV R11, 0x1c1f ;  /* 0x00001c1f000b7802 */ /* 0x000fe20000000f00 */
[----:B------:R-:W-:Y:S02]  /*154a0*/  IMAD.MOV.U32 R12, RZ, RZ, RZ ;  /* 0x000000ffff0c7224 */ /* 0x000fe400078e00ff */
[----:B------:R-:W-:-:S07]  /*154b0*/  IMAD.MOV.U32 R15, RZ, RZ, -0x1 ;  /* 0xffffffffff0f7424 */ /* 0x000fce00078e00ff */
[----:B-----5:R-:W-:Y:S05]  /*154c0*/  WARPSYNC.COLLECTIVE R15, `(.L_x_577) ;  /* 0x000000000f087348 */ /* 0x020fea0003c00000 */
[----:B------:R0:W1:Y:S02]  /*154d0*/  SHFL.IDX P6, R14, R13, R12, R11 ;  /* 0x0000000c0d0e7389 */ /* 0x00006400000c000b */
[----:B01---5:R-:W-:Y:S01]  /*154e0*/  ENDCOLLECTIVE ;  /* 0x000000000000791b */ /* 0x023fe20003800000 */
.L_x_577:
[----:B------:R-:W-:Y:S05]  /*154f0*/  BSYNC B1 ;  /* 0x0000000000017941 */ /* 0x000fea0003800000 */
.L_x_576:
[----:B------:R-:W-:Y:S05]  /*15500*/  BRA `(.L_x_578) ;  /* 0xffffff1800a87947 */ /* 0x000fea000383ffff */
.L_x_404:
[----:B0-----:R0:W1:Y:S02]  /*15510*/  SYNCS.PHASECHK.TRANS64.TRYWAIT P1, [R2+URZ+0x30800], R9 ;  /* 0x03080009020075a7 */ /* 0x001064000802017f */
[----:B-1----:R-:W-:Y:S05]  /*15520*/  @!P1 NANOSLEEP.SYNCS 0x989680 ;  /* 0x009896800000995d */ /* 0x002fea0003900000 */
[----:B------:R-:W1:Y:S02]  /*15530*/  @!P1 SYNCS.PHASECHK.TRANS64 P1, [R2+URZ+0x30800], R9 ;  /* 0x03080009020095a7 */ /* 0x000e64000802007f */
[----:B-1----:R-:W-:Y:S05]  /*15540*/  @!P1 BRA `(.L_x_404) ;  /* 0xfffffffc00f09947 */ /* 0x002fea000383ffff */
[----:B------:R-:W-:Y:S05]  /*15550*/  BRA `(.L_x_579) ;  /* 0xffffff1c001c7947 */ /* 0x000fea000383ffff */
.L_x_410:
[----:B--2---:R2:W4:Y:S02]  /*15560*/  SYNCS.PHASECHK.TRANS64.TRYWAIT P1, [R4+URZ+0x30830], R5 ;  /* 0x03083005040075a7 */ /* 0x004524000802017f */
[----:B----4-:R-:W-:Y:S05]  /*15570*/  @!P1 NANOSLEEP.SYNCS 0x989680 ;  /* 0x009896800000995d */ /* 0x010fea0003900000 */
[----:B------:R-:W4:Y:S02]  /*15580*/  @!P1 SYNCS.PHASECHK.TRANS64 P1, [R4+URZ+0x30830], R5 ;  /* 0x03083005040095a7 */ /* 0x000f24000802007f */
[----:B----4-:R-:W-:Y:S05]  /*15590*/  @!P1 BRA `(.L_x_410) ;  /* 0xfffffffc00f09947 */ /* 0x010fea000383ffff */
[----:B------:R-:W-:Y:S05]  /*155a0*/  BRA `(.L_x_409) ;  /* 0xffffff2800507947 */ /* 0x000fea000383ffff */
.L_x_416:
[----:B-1----:R1:W2:Y:S02]  /*155b0*/  SYNCS.PHASECHK.TRANS64.TRYWAIT P3, [R0+URZ+0x30830], R3 ;  /* 0x03083003000075a7 */ /* 0x0022a4000806017f */
[----:B--2---:R-:W-:Y:S05]  /*155c0*/  @!P3 NANOSLEEP.SYNCS 0x989680 ;  /* 0x009896800000b95d */ /* 0x004fea0003900000 */
[----:B------:R-:W2:Y:S02]  /*155d0*/  @!P3 SYNCS.PHASECHK.TRANS64 P3, [R0+URZ+0x30830], R3 ;  /* 0x030830030000b5a7 */ /* 0x000ea4000806007f */
[----:B--2---:R-:W-:Y:S05]  /*155e0*/  @!P3 BRA `(.L_x_416) ;  /* 0xfffffffc00f0b947 */ /* 0x004fea000383ffff */
[----:B------:R-:W-:Y:S05]  /*155f0*/  BRA `(.L_x_415) ;  /* 0xffffff5800287947 */ /* 0x000fea000383ffff */
.L_x_421:
[----:B-1----:R1:W2:Y:S02]  /*15600*/  SYNCS.PHASECHK.TRANS64.TRYWAIT P2, [R3+URZ+0x30850], R0 ;  /* 0x03085000030075a7 */ /* 0x0022a4000804017f */
[----:B--2---:R-:W-:Y:S05]  /*15610*/  @!P2 NANOSLEEP.SYNCS 0x989680 ;  /* 0x009896800000a95d */ /* 0x004fea0003900000 */
[----:B------:R-:W2:Y:S02]  /*15620*/  @!P2 SYNCS.PHASECHK.TRANS64 P2, [R3+URZ+0x30850], R0 ;  /* 0x030850000300a5a7 */ /* 0x000ea4000804007f */
[----:B--2---:R-:W-:Y:S05]  /*15630*/  @!P2 BRA `(.L_x_421) ;  /* 0xfffffffc00f0a947 */ /* 0x004fea000383ffff */
[----:B------:R-:W-:Y:S05]  /*15640*/  BRA `(.L_x_420) ;  /* 0xffffff5800fc7947 */ /* 0x000fea000383ffff */
.L_x_426:
[----:B-1----:R1:W2:Y:S02]  /*15650*/  SYNCS.PHASECHK.TRANS64.TRYWAIT P0, [R12+URZ+0x30850], R5 ;  /* 0x030850050c0075a7 */ /* 0x0022a4000800017f */
[----:B--2---:R-:W-:Y:S05]  /*15660*/  @!P0 NANOSLEEP.SYNCS 0x989680 ;  /* 0x009896800000895d */ /* 0x004fea0003900000 */
[----:B------:R-:W2:Y:S02]  /*15670*/  @!P0 SYNCS.PHASECHK.TRANS64 P0, [R12+URZ+0x30850], R5 ;  /* 0x030850050c0085a7 */ /* 0x000ea4000800007f */
[----:B--2---:R-:W-:Y:S05]  /*15680*/  @!P0 BRA `(.L_x_426) ;  /* 0xfffffffc00f08947 */ /* 0x004fea000383ffff */
[----:B------:R-:W-:Y:S05]  /*15690*/  BRA `(.L_x_425) ;  /* 0xffffff8400707947 */ /* 0x000fea000383ffff */
.L_x_458:
[----:B------:R-:W0:Y:S01]  /*156a0*/  S2R R9, SR_TID.X ;  /* 0x0000000000097919 */ /* 0x000e220000002100 */
[----:B------:R-:W-:Y:S01]  /*156b0*/  BSSY B1, `(.L_x_580) ;  /* 0x000000a000017945 */ /* 0x000fe20003800000 */
[----:B------:R-:W-:Y:S01]  /*156c0*/  IMAD.MOV.U32 R12, RZ, RZ, RZ ;  /* 0x000000ffff0c7224 */ /* 0x000fe200078e00ff */
[----:B------:R-:W-:Y:S01]  /*156d0*/  MOV R15, 0xffffffff ;  /* 0xffffffff000f7802 */ /* 0x000fe20000000f00 */
[----:B------:R-:W-:Y:S01]  /*156e0*/  IMAD.MOV.U32 R11, RZ, RZ, 0x1f ;  /* 0x0000001fff0b7424 */ /* 0x000fe200078e00ff */
[----:B0-----:R-:W-:-:S04]  /*156f0*/  SHF.R.U32.HI R9, RZ, 0x5, R9 ;  /* 0x00000005ff097819 */ /* 0x001fc80000011609 */
[----:B------:R-:W-:-:S05]  /*15700*/  LOP3.LUT R9, R9, 0x3, RZ, 0xc0, !PT ;  /* 0x0000000309097812 */ /* 0x000fca00078ec0ff */
[----:B------:R-:W-:-:S07]  /*15710*/  IMAD.MOV.U32 R13, RZ, RZ, R9 ;  /* 0x000000ffff0d7224 */ /* 0x000fce00078e0009 */
[----:B-1---5:R-:W-:Y:S05]  /*15720*/  WARPSYNC.COLLECTIVE R15, `(.L_x_581) ;  /* 0x000000000f087348 */ /* 0x022fea0003c00000 */
[----:B------:R0:W2:Y:S02]  /*15730*/  SHFL.IDX P6, R14, R13, R12, R11 ;  /* 0x0000000c0d0e7389 */ /* 0x0000a400000c000b */
[----:B012--5:R-:W-:Y:S01]  /*15740*/  ENDCOLLECTIVE ;  /* 0x000000000000791b */ /* 0x027fe20003800000 */
.L_x_581:
[----:B------:R-:W-:Y:S05]  /*15750*/  BSYNC B1 ;  /* 0x0000000000017941 */ /* 0x000fea0003800000 */
.L_x_580:
[----:B------:R-:W-:Y:S05]  /*15760*/  BRA `(.L_x_582) ;  /* 0xffffffbc00347947 */ /* 0x000fea000383ffff */
.L_x_459:
[----:B------:R-:W-:Y:S01]  /*15770*/  BSSY B1, `(.L_x_583) ;  /* 0x0000006000017945 */ /* 0x000fe20003800000 */
[----:B------:R-:W-:-:S07]  /*15780*/  IMAD.MOV.U32 R15, RZ, RZ, -0x1 ;  /* 0xffffffffff0f7424 */ /* 0x000fce00078e00ff */
[----:B-1---5:R-:W-:Y:S05]  /*15790*/  WARPSYNC.COLLECTIVE R15, `(.L_x_584) ;  /* 0x000000000f0c7348 */ /* 0x022fea0003c00000 */
[----:B------:R-:W-:Y:S02]  /*157a0*/  ELECT P6, UR62, PT ;  /* 0x00000000003e782f */ /* 0x000fe400038c0000 */
[----:B------:R-:W-:Y:S01]  /*157b0*/  MOV R14, UR62 ;  /* 0x0000003e000e7c02 */ /* 0x000fe20008000f00 */
[----:B-1---5:R-:W-:Y:S10]  /*157c0*/  ENDCOLLECTIVE ;  /* 0x000000000000791b */ /* 0x022ff40003800000 */
.L_x_584:
[----:B------:R-:W-:Y:S05]  /*157d0*/  BSYNC B1 ;  /* 0x0000000000017941 */ /* 0x000fea0003800000 */
.L_x_583:
[----:B------:R-:W-:Y:S05]  /*157e0*/  BRA `(.L_x_585) ;  /* 0xffffffbc00207947 */ /* 0x000fea000383ffff */
.L_x_461:
[----:B0-----:R0:W2:Y:S02]  /*157f0*/  SYNCS.PHASECHK.TRANS64.TRYWAIT P0, [R6+URZ+0x30820], R7 ;  /* 0x03082007060075a7 */ /* 0x0010a4000800017f */
[----:B--2---:R-:W-:Y:S05]  /*15800*/  @!P0 NANOSLEEP.SYNCS 0x989680 ;  /* 0x009896800000895d */ /* 0x004fea0003900000 */
[----:B------:R-:W2:Y:S02]  /*15810*/  @!P0 SYNCS.PHASECHK.TRANS64 P0, [R6+URZ+0x30820], R7 ;  /* 0x03082007060085a7 */ /* 0x000ea4000800007f */
[----:B--2---:R-:W-:Y:S05]  /*15820*/  @!P0 BRA `(.L_x_461) ;  /* 0xfffffffc00f08947 */ /* 0x004fea000383ffff */
[----:B------:R-:W-:Y:S05]  /*15830*/  BRA `(.L_x_586) ;  /* 0xffffffbc003c7947 */ /* 0x000fea000383ffff */
.L_x_464:
[----:B0-----:R0:W2:Y:S02]  /*15840*/  SYNCS.PHASECHK.TRANS64.TRYWAIT P0, [R7+URZ+0x308a0], R8 ;  /* 0x0308a008070075a7 */ /* 0x0010a4000800017f */
[----:B--2---:R-:W-:Y:S05]  /*15850*/  @!P0 NANOSLEEP.SYNCS 0x989680 ;  /* 0x009896800000895d */ /* 0x004fea0003900000 */
[----:B------:R-:W2:Y:S02]  /*15860*/  @!P0 SYNCS.PHASECHK.TRANS64 P0, [R7+URZ+0x308a0], R8 ;  /* 0x0308a008070085a7 */ /* 0x000ea4000800007f */
[----:B--2---:R-:W-:Y:S05]  /*15870*/  @!P0 BRA `(.L_x_464) ;  /* 0xfffffffc00f08947 */ /* 0x004fea000383ffff */
[----:B------:R-:W-:Y:S05]  /*15880*/  BRA `(.L_x_587) ;  /* 0xffffffbc00447947 */ /* 0x000fea000383ffff */
.L_x_466:
[----:B--2---:R2:W3:Y:S02]  /*15890*/  SYNCS.PHASECHK.TRANS64.TRYWAIT P0, [R7+URZ+0x308c0], R8 ;  /* 0x0308c008070075a7 */ /* 0x0044e4000800017f */
[----:B---3--:R-:W-:Y:S05]  /*158a0*/  @!P0 NANOSLEEP.SYNCS 0x989680 ;  /* 0x009896800000895d */ /* 0x008fea0003900000 */
[----:B------:R-:W3:Y:S02]  /*158b0*/  @!P0 SYNCS.PHASECHK.TRANS64 P0, [R7+URZ+0x308c0], R8 ;  /* 0x0308c008070085a7 */ /* 0x000ee4000800007f */
[----:B---3--:R-:W-:Y:S05]  /*158c0*/  @!P0 BRA `(.L_x_466) ;  /* 0xfffffffc00f08947 */ /* 0x008fea000383ffff */
[----:B------:R-:W-:Y:S05]  /*158d0*/  BRA `(.L_x_588) ;  /* 0xffffffbc009c7947 */ /* 0x000fea000383ffff */
.L_x_470:
[----:B0-----:R0:W2:Y:S02]  /*158e0*/  SYNCS.PHASECHK.TRANS64.TRYWAIT P0, [R7+URZ+0x308a0], R10 ;  /* 0x0308a00a070075a7 */ /* 0x0010a4000800017f */
[----:B--2---:R-:W-:Y:S05]  /*158f0*/  @!P0 NANOSLEEP.SYNCS 0x989680 ;  /* 0x009896800000895d */ /* 0x004fea0003900000 */
[----:B------:R-:W2:Y:S02]  /*15900*/  @!P0 SYNCS.PHASECHK.TRANS64 P0, [R7+URZ+0x308a0], R10 ;  /* 0x0308a00a070085a7 */ /* 0x000ea4000800007f */
[----:B--2---:R-:W-:Y:S05]  /*15910*/  @!P0 BRA `(.L_x_470) ;  /* 0xfffffffc00f08947 */ /* 0x004fea000383ffff */
[----:B------:R-:W-:Y:S05]  /*15920*/  BRA `(.L_x_589) ;  /* 0xffffffc0001c7947 */ /* 0x000fea000383ffff */
.L_x_472:
[----:B--2---:R2:W3:Y:S02]  /*15930*/  SYNCS.PHASECHK.TRANS64.TRYWAIT P1, [R7+URZ+0x308c0], R10 ;  /* 0x0308c00a070075a7 */ /* 0x0044e4000802017f */
[----:B---3--:R-:W-:Y:S05]  /*15940*/  @!P1 NANOSLEEP.SYNCS 0x989680 ;  /* 0x009896800000995d */ /* 0x008fea0003900000 */
[----:B------:R-:W3:Y:S02]  /*15950*/  @!P1 SYNCS.PHASECHK.TRANS64 P1, [R7+URZ+0x308c0], R10 ;  /* 0x0308c00a070095a7 */ /* 0x000ee4000802007f */
[----:B---3--:R-:W-:Y:S05]  /*15960*/  @!P1 BRA `(.L_x_472) ;  /* 0xfffffffc00f09947 */ /* 0x008fea000383ffff */
[----:B------:R-:W-:Y:S05]  /*15970*/  BRA `(.L_x_590) ;  /* 0xffffffc000707947 */ /* 0x000fea000383ffff */
.L_x_482:
        /* <DEDUP_REMOVED lines=8> */
[----:B-1----:R-:W-:Y:S05]  /*15a00*/  WARPSYNC.COLLECTIVE R15, `(.L_x_592) ;  /* 0x000000000f087348 */ /* 0x002fea0003c00000 */
[----:B------:R0:W2:Y:S02]  /*15a10*/  SHFL.IDX P6, R14, R13, R12, R11 ;  /* 0x0000000c0d0e7389 */ /* 0x0000a400000c000b */
[----:B012---:R-:W-:Y:S01]  /*15a20*/  ENDCOLLECTIVE ;  /* 0x000000000000791b */ /* 0x007fe20003800000 */
.L_x_592:
[----:B------:R-:W-:Y:S05]  /*15a30*/  BSYNC B0 ;  /* 0x0000000000007941 */ /* 0x000fea0003800000 */
.L_x_591:
[----:B------:R-:W-:Y:S05]  /*15a40*/  BRA `(.L_x_593) ;  /* 0xffffffc800a47947 */ /* 0x000fea000383ffff */
.L_x_483:
[----:B------:R-:W-:Y:S01]  /*15a50*/  BSSY B0, `(.L_x_594) ;  /* 0x0000006000007945 */ /* 0x000fe20003800000 */
[----:B------:R-:W-:-:S07]  /*15a60*/  IMAD.MOV.U32 R15, RZ, RZ, -0x1 ;  /* 0xffffffffff0f7424 */ /* 0x000fce00078e00ff */
[----:B-1----:R-:W-:Y:S05]  /*15a70*/  WARPSYNC.COLLECTIVE R15, `(.L_x_595) ;  /* 0x000000000f0c7348 */ /* 0x002fea0003c00000 */
[----:B------:R-:W-:Y:S02]  /*15a80*/  ELECT P6, UR62, PT ;  /* 0x00000000003e782f */ /* 0x000fe400038c0000 */
[----:B------:R-:W-:Y:S01]  /*15a90*/  MOV R14, UR62 ;  /* 0x0000003e000e7c02 */ /* 0x000fe20008000f00 */
[----:B-1----:R-:W-:Y:S10]  /*15aa0*/  ENDCOLLECTIVE ;  /* 0x000000000000791b */ /* 0x002ff40003800000 */
.L_x_595:
[----:B------:R-:W-:Y:S05]  /*15ab0*/  BSYNC B0 ;  /* 0x0000000000007941 */ /* 0x000fea0003800000 */
.L_x_594:
[----:B------:R-:W-:Y:S05]  /*15ac0*/  BRA `(.L_x_596) ;  /* 0xffffffc8009c7947 */ /* 0x000fea000383ffff */
.L_x_486:
[----:B--2---:R2:W3:Y:S02]  /*15ad0*/  SYNCS.PHASECHK.TRANS64.TRYWAIT P0, [R5+URZ+0x30840], R4 ;  /* 0x03084004050075a7 */ /* 0x0044e4000800017f */
[----:B---3--:R-:W-:Y:S05]  /*15ae0*/  @!P0 NANOSLEEP.SYNCS 0x989680 ;  /* 0x009896800000895d */ /* 0x008fea0003900000 */
[----:B------:R-:W3:Y:S02]  /*15af0*/  @!P0 SYNCS.PHASECHK.TRANS64 P0, [R5+URZ+0x30840], R4 ;  /* 0x03084004050085a7 */ /* 0x000ee4000800007f */
[----:B---3--:R-:W-:Y:S05]  /*15b00*/  @!P0 BRA `(.L_x_486) ;  /* 0xfffffffc00f08947 */ /* 0x008fea000383ffff */
[----:B------:R-:W-:Y:S05]  /*15b10*/  BRA `(.L_x_597) ;  /* 0xffffffc800f07947 */ /* 0x000fea000383ffff */
.L_x_489:
[----:B--2---:R2:W3:Y:S02]  /*15b20*/  SYNCS.PHASECHK.TRANS64.TRYWAIT P0, [R28+URZ+0x30820], R5 ;  /* 0x030820051c0075a7 */ /* 0x0044e4000800017f */
[----:B---3--:R-:W-:Y:S05]  /*15b30*/  @!P0 NANOSLEEP.SYNCS 0x989680 ;  /* 0x009896800000895d */ /* 0x008fea0003900000 */
[----:B------:R-:W3:Y:S02]  /*15b40*/  @!P0 SYNCS.PHASECHK.TRANS64 P0, [R28+URZ+0x30820], R5 ;  /* 0x030820051c0085a7 */ /* 0x000ee4000800007f */
[----:B---3--:R-:W-:Y:S05]  /*15b50*/  @!P0 BRA `(.L_x_489) ;  /* 0xfffffffc00f08947 */ /* 0x008fea000383ffff */
[----:B------:R-:W-:Y:S05]  /*15b60*/  BRA `(.L_x_598) ;  /* 0xffffffcc00b07947 */ /* 0x000fea000383ffff */
.L_x_497:
[----:B0-----:R0:W2:Y:S02]  /*15b70*/  SYNCS.PHASECHK.TRANS64.TRYWAIT P0, [R3+URZ+0x30840], R2 ;  /* 0x03084002030075a7 */ /* 0x0010a4000800017f */
[----:B--2---:R-:W-:Y:S05]  /*15b80*/  @!P0 NANOSLEEP.SYNCS 0x989680 ;  /* 0x009896800000895d */ /* 0x004fea0003900000 */
[----:B------:R-:W2:Y:S02]  /*15b90*/  @!P0 SYNCS.PHASECHK.TRANS64 P0, [R3+URZ+0x30840], R2 ;  /* 0x03084002030085a7 */ /* 0x000ea4000800007f */
[----:B--2---:R-:W-:Y:S05]  /*15ba0*/  @!P0 BRA `(.L_x_497) ;  /* 0xfffffffc00f08947 */ /* 0x004fea000383ffff */
[----:B------:R-:W-:Y:S05]  /*15bb0*/  BRA `(.L_x_599) ;  /* 0xffffffd0005c7947 */ /* 0x000fea000383ffff */
.L_x_499:
[----:B0-----:R0:W2:Y:S02]  /*15bc0*/  SYNCS.PHASECHK.TRANS64.TRYWAIT P0, [R2+URZ+0x60], R5 ;  /* 0x00006005020075a7 */ /* 0x0010a4000800017f */
[----:B--2---:R-:W-:Y:S05]  /*15bd0*/  @!P0 NANOSLEEP.SYNCS 0x989680 ;  /* 0x009896800000895d */ /* 0x004fea0003900000 */
[----:B------:R-:W2:Y:S02]  /*15be0*/  @!P0 SYNCS.PHASECHK.TRANS64 P0, [R2+URZ+0x60], R5 ;  /* 0x00006005020085a7 */ /* 0x000ea4000800007f */
[----:B--2---:R-:W-:Y:S05]  /*15bf0*/  @!P0 BRA `(.L_x_499) ;  /* 0xfffffffc00f08947 */ /* 0x004fea000383ffff */
[----:B------:R-:W-:Y:S05]  /*15c00*/  BRA `(.L_x_600) ;  /* 0xffffffd000c07947 */ /* 0x000fea000383ffff */
.L_x_504:
[----:B---3--:R3:W4:Y:S02]  /*15c10*/  SYNCS.PHASECHK.TRANS64.TRYWAIT P0, [R3+URZ+0x30840], R2 ;  /* 0x03084002030075a7 */ /* 0x008724000800017f */
[----:B----4-:R-:W-:Y:S05]  /*15c20*/  @!P0 NANOSLEEP.SYNCS 0x989680 ;  /* 0x009896800000895d */ /* 0x010fea0003900000 */
[----:B------:R-:W4:Y:S02]  /*15c30*/  @!P0 SYNCS.PHASECHK.TRANS64 P0, [R3+URZ+0x30840], R2 ;  /* 0x03084002030085a7 */ /* 0x000f24000800007f */
[----:B----4-:R-:W-:Y:S05]  /*15c40*/  @!P0 BRA `(.L_x_504) ;  /* 0xfffffffc00f08947 */ /* 0x010fea000383ffff */
[----:B------:R-:W-:Y:S05]  /*15c50*/  BRA `(.L_x_601) ;  /* 0xffffffd400cc7947 */ /* 0x000fea000383ffff */
.L_x_506:
[----:B0-----:R0:W2:Y:S02]  /*15c60*/  SYNCS.PHASECHK.TRANS64.TRYWAIT P1, [R3+URZ+0x60], R24 ;  /* 0x00006018030075a7 */ /* 0x0010a4000802017f */
[----:B--2---:R-:W-:Y:S05]  /*15c70*/  @!P1 NANOSLEEP.SYNCS 0x989680 ;  /* 0x009896800000995d */ /* 0x004fea0003900000 */
[----:B------:R-:W2:Y:S02]  /*15c80*/  @!P1 SYNCS.PHASECHK.TRANS64 P1, [R3+URZ+0x60], R24 ;  /* 0x00006018030095a7 */ /* 0x000ea4000802007f */
[----:B--2---:R-:W-:Y:S05]  /*15c90*/  @!P1 BRA `(.L_x_506) ;  /* 0xfffffffc00f09947 */ /* 0x004fea000383ffff */
[----:B------:R-:W-:Y:S05]  /*15ca0*/  BRA `(.L_x_602) ;  /* 0xffffffd800307947 */ /* 0x000fea000383ffff */
.L_x_511:
[----:B--2---:R2:W3:Y:S02]  /*15cb0*/  SYNCS.PHASECHK.TRANS64.TRYWAIT P0, [R2+URZ+0x30840], R3 ;  /* 0x03084003020075a7 */ /* 0x0044e4000800017f */
[----:B---3--:R-:W-:Y:S05]  /*15cc0*/  @!P0 NANOSLEEP.SYNCS 0x989680 ;  /* 0x009896800000895d */ /* 0x008fea0003900000 */
[----:B------:R-:W3:Y:S02]  /*15cd0*/  @!P0 SYNCS.PHASECHK.TRANS64 P0, [R2+URZ+0x30840], R3 ;  /* 0x03084003020085a7 */ /* 0x000ee4000800007f */
[----:B---3--:R-:W-:Y:S05]  /*15ce0*/  @!P0 BRA `(.L_x_511) ;  /* 0xfffffffc00f08947 */ /* 0x008fea000383ffff */
[----:B------:R-:W-:Y:S05]  /*15cf0*/  BRA `(.L_x_603) ;  /* 0xffffffdc000c7947 */ /* 0x000fea000383ffff */
.L_x_513:
[----:B0-----:R0:W2:Y:S02]  /*15d00*/  SYNCS.PHASECHK.TRANS64.TRYWAIT P1, [R2+URZ+0x60], R3 ;  /* 0x00006003020075a7 */ /* 0x0010a4000802017f */
[----:B--2---:R-:W-:Y:S05]  /*15d10*/  @!P1 NANOSLEEP.SYNCS 0x989680 ;  /* 0x009896800000995d */ /* 0x004fea0003900000 */
[----:B------:R-:W2:Y:S02]  /*15d20*/  @!P1 SYNCS.PHASECHK.TRANS64 P1, [R2+URZ+0x60], R3 ;  /* 0x00006003020095a7 */ /* 0x000ea4000802007f */
[----:B--2---:R-:W-:Y:S05]  /*15d30*/  @!P1 BRA `(.L_x_513) ;  /* 0xfffffffc00f09947 */ /* 0x004fea000383ffff */
[----:B------:R-:W-:Y:S05]  /*15d40*/  BRA `(.L_x_604) ;  /* 0xffffffdc00747947 */ /* 0x000fea000383ffff */
.L_x_520:
[----:B---3--:R3:W4:Y:S02]  /*15d50*/  SYNCS.PHASECHK.TRANS64.TRYWAIT P0, [R3+URZ+0x30860], R2 ;  /* 0x03086002030075a7 */ /* 0x008724000800017f */
[----:B----4-:R-:W-:Y:S05]  /*15d60*/  @!P0 NANOSLEEP.SYNCS 0x989680 ;  /* 0x009896800000895d */ /* 0x010fea0003900000 */
[----:B------:R-:W4:Y:S02]  /*15d70*/  @!P0 SYNCS.PHASECHK.TRANS64 P0, [R3+URZ+0x30860], R2 ;  /* 0x03086002030085a7 */ /* 0x000f24000800007f */
[----:B----4-:R-:W-:Y:S05]  /*15d80*/  @!P0 BRA `(.L_x_520) ;  /* 0xfffffffc00f08947 */ /* 0x010fea000383ffff */
[----:B------:R-:W-:Y:S05]  /*15d90*/  BRA `(.L_x_605) ;  /* 0xffffffe000347947 */ /* 0x000fea000383ffff */
.L_x_522:
[----:B------:R-:W-:Y:S01]  /*15da0*/  BSSY B0, `(.L_x_606) ;  /* 0x0000008000007945 */ /* 0x000fe20003800000 */
[----:B0-----:R-:W-:Y:S01]  /*15db0*/  IMAD.MOV.U32 R13, RZ, RZ, R16 ;  /* 0x000000ffff0d7224 */ /* 0x001fe200078e0010 */
[----:B------:R-:W-:Y:S01]  /*15dc0*/  MOV R15, 0xffffffff ;  /* 0xffffffff000f7802 */ /* 0x000fe20000000f00 */
[----:B------:R-:W-:Y:S02]  /*15dd0*/  IMAD.MOV.U32 R12, RZ, RZ, RZ ;  /* 0x000000ffff0c7224 */ /* 0x000fe400078e00ff */
[----:B------:R-:W-:-:S07]  /*15de0*/  IMAD.MOV.U32 R11, RZ, RZ, 0x1f ;  /* 0x0000001fff0b7424 */ /* 0x000fce00078e00ff */
[----:B-12--5:R-:W-:Y:S05]  /*15df0*/  WARPSYNC.COLLECTIVE R15, `(.L_x_607) ;  /* 0x000000000f087348 */ /* 0x026fea0003c00000 */
[----:B------:R0:W3:Y:S02]  /*15e00*/  SHFL.IDX P6, R14, R13, R12, R11 ;  /* 0x0000000c0d0e7389 */ /* 0x0000e400000c000b */
[----:B0123-5:R-:W-:Y:S01]  /*15e10*/  ENDCOLLECTIVE ;  /* 0x000000000000791b */ /* 0x02ffe20003800000 */
.L_x_607:
[----:B------:R-:W-:Y:S05]  /*15e20*/  BSYNC B0 ;  /* 0x0000000000007941 */ /* 0x000fea0003800000 */
.L_x_606:
[----:B------:R-:W-:Y:S01]  /*15e30*/  IMAD.MOV.U32 R13, RZ, RZ, R16 ;  /* 0x000000ffff0d7224 */ /* 0x000fe200078e0010 */
[----:B------:R-:W-:Y:S01]  /*15e40*/  MOV R15, 0xffffffff ;  /* 0xffffffff000f7802 */ /* 0x000fe20000000f00 */
[----:B------:R-:W-:Y:S02]  /*15e50*/  IMAD.MOV.U32 R12, RZ, RZ, 0x1 ;  /* 0x00000001ff0c7424 */ /* 0x000fe400078e00ff */
[----:B------:R-:W-:Y:S02]  /*15e60*/  IMAD.MOV.U32 R11, RZ, RZ, 0x1f ;  /* 0x0000001fff0b7424 */ /* 0x000fe400078e00ff */
[----:B------:R-:W-:-:S07]  /*15e70*/  IMAD.MOV.U32 R5, RZ, RZ, R14 ;  /* 0x000000ffff057224 */ /* 0x000fce00078e000e */
[----:B------:R-:W-:Y:S05]  /*15e80*/  WARPSYNC.COLLECTIVE R15, `(.L_x_608) ;  /* 0x000000000f087348 */ /* 0x000fea0003c00000 */
[----:B------:R0:W1:Y:S02]  /*15e90*/  SHFL.IDX P6, R14, R13, R12, R11 ;  /* 0x0000000c0d0e7389 */ /* 0x00006400000c000b */
[----:B01----:R-:W-:Y:S01]  /*15ea0*/  ENDCOLLECTIVE ;  /* 0x000000000000791b */ /* 0x003fe20003800000 */
.L_x_608:
[----:B------:R-:W-:Y:S01]  /*15eb0*/  IMAD.MOV.U32 R4, RZ, RZ, R14 ;  /* 0x000000ffff047224 */ /* 0x000fe200078e000e */
[----:B------:R-:W-:Y:S06]  /*15ec0*/  BRA `(.L_x_609) ;  /* 0xffffffe0007c7947 */ /* 0x000fec000383ffff */
.L_x_525:
[----:B------:R-:W-:Y:S01]  /*15ed0*/  BSSY B0, `(.L_x_610) ;  /* 0x0000008000007945 */ /* 0x000fe20003800000 */
[----:B0----5:R-:W-:Y:S01]  /*15ee0*/  IMAD.MOV.U32 R13, RZ, RZ, R2 ;  /* 0x000000ffff0d7224 */ /* 0x021fe200078e0002 */
[----:B------:R-:W-:Y:S01]  /*15ef0*/  MOV R15, 0xffffffff ;  /* 0xffffffff000f7802 */ /* 0x000fe20000000f00 */
[----:B------:R-:W-:Y:S02]  /*15f00*/  IMAD.MOV.U32 R12, RZ, RZ, 0x1 ;  /* 0x00000001ff0c7424 */ /* 0x000fe400078e00ff */
[----:B------:R-:W-:-:S07]  /*15f10*/  IMAD.MOV.U32 R11, RZ, RZ, RZ ;  /* 0x000000ffff0b7224 */ /* 0x000fce00078e00ff */
[----:B-1234-:R-:W-:Y:S05]  /*15f20*/  WARPSYNC.COLLECTIVE R15, `(.L_x_611) ;  /* 0x000000000f087348 */ /* 0x01efea0003c00000 */
[----:B------:R0:W0:Y:S02]  /*15f30*/  SHFL.UP P6, R14, R13, R12, R11 ;  /* 0x0400000c0d0e7389 */ /* 0x00002400000c000b */
[----:B01234-:R-:W-:Y:S01]  /*15f40*/  ENDCOLLECTIVE ;  /* 0x000000000000791b */ /* 0x01ffe20003800000 */
.L_x_611:
[----:B------:R-:W-:Y:S05]  /*15f50*/  BSYNC B0 ;  /* 0x0000000000007941 */ /* 0x000fea0003800000 */
.L_x_610:
        /* <DEDUP_REMOVED lines=10> */
.L_x_612:
[----:B------:R-:W-:Y:S01]  /*16000*/  IMAD.MOV.U32 R12, RZ, RZ, 0x4 ;  /* 0x00000004ff0c7424 */ /* 0x000fe200078e00ff */
[----:B------:R-:W-:Y:S02]  /*16010*/  SEL R14, R14, RZ, P0 ;  /* 0x000000ff0e0e7207 */ /* 0x000fe40000000000 */
[----:B------:R-:W-:Y:S02]  /*16020*/  ISETP.GE.U32.AND P0, PT, R29, 0x4, PT ;  /* 0x000000041d00780c */ /* 0x000fe40003f06070 */
[----:B------:R-:W-:-:S05]  /*16030*/  IADD3 R3, R13, R14, RZ ;  /* 0x0000000e0d037210 */ /* 0x000fca0007ffe0ff */
[----:B------:R-:W-:-:S07]  /*16040*/  IMAD.MOV.U32 R13, RZ, RZ, R3 ;  /* 0x000000ffff0d7224 */ /* 0x000fce00078e0003 */
[----:B------:R-:W-:Y:S05]  /*16050*/  WARPSYNC.COLLECTIVE R15, `(.L_x_613) ;  /* 0x000000000f087348 */ /* 0x000fea0003c00000 */
[----:B------:R0:W1:Y:S02]  /*16060*/  SHFL.UP P6, R14, R13, R12, R11 ;  /* 0x0400000c0d0e7389 */ /* 0x00006400000c000b */
[----:B01----:R-:W-:Y:S01]  /*16070*/  ENDCOLLECTIVE ;  /* 0x000000000000791b */ /* 0x003fe20003800000 */
.L_x_613:
[----:B------:R-:W-:Y:S02]  /*16080*/  MOV R12, 0x8 ;  /* 0x00000008000c7802 */ /* 0x000fe40000000f00 */
[----:B------:R-:W-:Y:S02]  /*16090*/  SEL R6, R14, RZ, P0 ;  /* 0x000000ff0e067207 */ /* 0x000fe40000000000 */
[----:B------:R-:W-:-:S03]  /*160a0*/  ISETP.GE.U32.AND P0, PT, R29, 0x8, PT ;  /* 0x000000081d00780c */ /* 0x000fc60003f06070 */
[----:B------:R-:W-:-:S04]  /*160b0*/  IMAD.IADD R6, R3, 0x1, R6 ;  /* 0x0000000103067824 */ /* 0x000fc800078e0206 */
[----:B------:R-:W-:-:S07]  /*160c0*/  IMAD.MOV.U32 R13, RZ, RZ, R6 ;  /* 0x000000ffff0d7224 */ /* 0x000fce00078e0006 */
[----:B------:R-:W-:Y:S05]  /*160d0*/  WARPSYNC.COLLECTIVE R15, `(.L_x_614) ;  /* 0x000000000f087348 */ /* 0x000fea0003c00000 */
[----:B------:R0:W1:Y:S02]  /*160e0*/  SHFL.UP P6, R14, R13, R12, R11 ;  /* 0x0400000c0d0e7389 */ /* 0x00006400000c000b */
[----:B01----:R-:W-:Y:S01]  /*160f0*/  ENDCOLLECTIVE ;  /* 0x000000000000791b */ /* 0x003fe20003800000 */
.L_x_614:
        /* <DEDUP_REMOVED lines=8> */
.L_x_615:
[----:B------:R-:W-:Y:S02]  /*16180*/  IMAD.MOV.U32 R12, RZ, RZ, 0x1f ;  /* 0x0000001fff0c7424 */ /* 0x000fe400078e00ff */
[----:B------:R-:W-:Y:S01]  /*16190*/  IMAD.MOV.U32 R11, RZ, RZ, 0x1f ;  /* 0x0000001fff0b7424 */ /* 0x000fe200078e00ff */
[----:B------:R-:W-:-:S05]  /*161a0*/  SEL R14, R14, RZ, P0 ;  /* 0x000000ff0e0e7207 */ /* 0x000fca0000000000 */
[----:B------:R-:W-:-:S05]  /*161b0*/  IMAD.IADD R3, R7, 0x1, R14 ;  /* 0x0000000107037824 */ /* 0x000fca00078e020e */
[----:B------:R-:W-:-:S07]  /*161c0*/  MOV R13, R3 ;  /* 0x00000003000d7202 */ /* 0x000fce0000000f00 */
[----:B------:R-:W-:Y:S05]  /*161d0*/  WARPSYNC.COLLECTIVE R15, `(.L_x_616) ;  /* 0x000000000f087348 */ /* 0x000fea0003c00000 */
[----:B------:R0:W1:Y:S02]  /*161e0*/  SHFL.IDX P6, R14, R13, R12, R11 ;  /* 0x0000000c0d0e7389 */ /* 0x00006400000c000b */
[----:B01----:R-:W-:Y:S01]  /*161f0*/  ENDCOLLECTIVE ;  /* 0x000000000000791b */ /* 0x003fe20003800000 */
.L_x_616:
[----:B------:R-:W-:Y:S05]  /*16200*/  BRA `(.L_x_617) ;  /* 0xffffffe000387947 */ /* 0x000fea000383ffff */
.L_x_530:
[----:B------:R-:W-:Y:S01]  /*16210*/  BSSY B0, `(.L_x_618) ;  /* 0x0000008000007945 */ /* 0x000fe20003800000 */
[----:B-----5:R-:W-:Y:S01]  /*16220*/  IMAD.MOV.U32 R13, RZ, RZ, R2 ;  /* 0x000000ffff0d7224 */ /* 0x020fe200078e0002 */
[----:B------:R-:W-:Y:S01]  /*16230*/  MOV R11, RZ ;  /* 0x000000ff000b7202 */ /* 0x000fe20000000f00 */
[----:B------:R-:W-:Y:S02]  /*16240*/  IMAD.MOV.U32 R12, RZ, RZ, 0x1 ;  /* 0x00000001ff0c7424 */ /* 0x000fe400078e00ff */
[----:B------:R-:W-:-:S07]  /*16250*/  IMAD.MOV.U32 R15, RZ, RZ, -0x1 ;  /* 0xffffffffff0f7424 */ /* 0x000fce00078e00ff */
[----:B01----:R-:W-:Y:S05]  /*16260*/  WARPSYNC.COLLECTIVE R15, `(.L_x_619) ;  /* 0x000000000f087348 */ /* 0x003fea0003c00000 */
[----:B------:R2:W3:Y:S02]  /*16270*/  SHFL.UP P6, R14, R13, R12, R11 ;  /* 0x0400000c0d0e7389 */ /* 0x0004e400000c000b */
[----:B0123--:R-:W-:Y:S01]  /*16280*/  ENDCOLLECTIVE ;  /* 0x000000000000791b */ /* 0x00ffe20003800000 */
.L_x_619:
[----:B------:R-:W-:Y:S05]  /*16290*/  BSYNC B0 ;  /* 0x0000000000007941 */ /* 0x000fea0003800000 */
.L_x_618:
[C---:B------:R-:W-:Y:S01]  /*162a0*/  ISETP.NE.AND P0, PT, R29.reuse, RZ, PT ;  /* 0x000000ff1d00720c */ /* 0x040fe20003f05270 */
[----:B------:R-:W-:Y:S01]  /*162b0*/  IMAD.MOV.U32 R12, RZ, RZ, 0x2 ;  /* 0x00000002ff0c7424 */ /* 0x000fe200078e00ff */
[----:B------:R-:W-:Y:S01]  /*162c0*/  MOV R15, 0xffffffff ;  /* 0xffffffff000f7802 */ /* 0x000fe20000000f00 */
[----:B------:R-:W-:Y:S01]  /*162d0*/  IMAD.MOV.U32 R11, RZ, RZ, RZ ;  /* 0x000000ffff0b7224 */ /* 0x000fe200078e00ff */
[----:B------:R-:W-:Y:S02]  /*162e0*/  SEL R13, R14, RZ, P0 ;  /* 0x000000ff0e0d7207 */ /* 0x000fe40000000000 */
[----:B------:R-:W-:-:S03]  /*162f0*/  ISETP.GE.U32.AND P0, PT, R29, 0x2, PT ;  /* 0x000000021d00780c */ /* 0x000fc60003f06070 */
[----:B------:R-:W-:-:S10]  /*16300*/  IMAD.IADD R13, R2, 0x1, R13 ;  /* 0x00000001020d7824 */ /* 0x000fd400078e020d */
[----:B------:R-:W-:Y:S05]  /*16310*/  WARPSYNC.COLLECTIVE R15, `(.L_x_620) ;  /* 0x000000000f087348 */ /* 0x000fea0003c00000 */
[----:B------:R0:W1:Y:S02]  /*16320*/  SHFL.UP P6, R14, R13, R12, R11 ;  /* 0x0400000c0d0e7389 */ /* 0x00006400000c000b */
[----:B01----:R-:W-:Y:S01]  /*16330*/  ENDCOLLECTIVE ;  /* 0x000000000000791b */ /* 0x003fe20003800000 */
.L_x_620:
        /* <DEDUP_REMOVED lines=8> */
.L_x_621:
[----:B------:R-:W-:Y:S01]  /*163c0*/  IMAD.MOV.U32 R12, RZ, RZ, 0x8 ;  /* 0x00000008ff0c7424 */ /* 0x000fe200078e00ff */
[----:B------:R-:W-:Y:S02]  /*163d0*/  SEL R6, R14, RZ, P0 ;  /* 0x000000ff0e067207 */ /* 0x000fe40000000000 */
[----:B------:R-:W-:-:S03]  /*163e0*/  ISETP.GE.U32.AND P0, PT, R29, 0x8, PT ;  /* 0x000000081d00780c */ /* 0x000fc60003f06070 */
[----:B------:R-:W-:-:S05]  /*163f0*/  IMAD.IADD R6, R3, 0x1, R6 ;  /* 0x0000000103067824 */ /* 0x000fca00078e0206 */
[----:B------:R-:W-:-:S07]  /*16400*/  MOV R13, R6 ;  /* 0x00000006000d7202 */ /* 0x000fce0000000f00 */
[----:B------:R-:W-:Y:S05]  /*16410*/  WARPSYNC.COLLECTIVE R15, `(.L_x_622) ;  /* 0x000000000f087348 */ /* 0x000fea0003c00000 */
[----:B------:R0:W1:Y:S02]  /*16420*/  SHFL.UP P6, R14, R13, R12, R11 ;  /* 0x0400000c0d0e7389 */ /* 0x00006400000c000b */
[----:B01----:R-:W-:Y:S01]  /*16430*/  ENDCOLLECTIVE ;  /* 0x000000000000791b */ /* 0x003fe20003800000 */
.L_x_622:
        /* <DEDUP_REMOVED lines=8> */
.L_x_623:
[----:B------:R-:W-:Y:S02]  /*164c0*/  IMAD.MOV.U32 R12, RZ, RZ, 0x1f ;  /* 0x0000001fff0c7424 */ /* 0x000fe400078e00ff */
[----:B------:R-:W-:Y:S01]  /*164d0*/  IMAD.MOV.U32 R11, RZ, RZ, 0x1f ;  /* 0x0000001fff0b7424 */ /* 0x000fe200078e00ff */
[----:B------:R-:W-:-:S04]  /*164e0*/  SEL R14, R14, RZ, P0 ;  /* 0x000000ff0e0e7207 */ /* 0x000fc80000000000 */
[----:B------:R-:W-:-:S05]  /*164f0*/  IADD3 R3, R7, R14, RZ ;  /* 0x0000000e07037210 */ /* 0x000fca0007ffe0ff */
[----:B------:R-:W-:-:S07]  /*16500*/  IMAD.MOV.U32 R13, RZ, RZ, R3 ;  /* 0x000000ffff0d7224 */ /* 0x000fce00078e0003 */
[----:B------:R-:W-:Y:S05]  /*16510*/  WARPSYNC.COLLECTIVE R15, `(.L_x_624) ;  /* 0x000000000f087348 */ /* 0x000fea0003c00000 */
[----:B------:R0:W1:Y:S02]  /*16520*/  SHFL.IDX P6, R14, R13, R12, R11 ;  /* 0x0000000c0d0e7389 */ /* 0x00006400000c000b */
[----:B01----:R-:W-:Y:S01]  /*16530*/  ENDCOLLECTIVE ;  /* 0x000000000000791b */ /* 0x003fe20003800000 */
.L_x_624:
[----:B------:R-:W-:Y:S05]  /*16540*/  BRA `(.L_x_625) ;  /* 0xffffffe000147947 */ /* 0x000fea000383ffff */
.L_x_532:
[----:B------:R-:W-:Y:S01]  /*16550*/  BSSY B0, `(.L_x_626) ;  /* 0x0000006000007945 */ /* 0x000fe20003800000 */
[----:B------:R-:W-:Y:S01]  /*16560*/  PLOP3.LUT P6, PT, P6, PT, PT, 0x8, 0x0 ;  /* 0x000000000000781c */ /* 0x000fe200037ce170 */
[----:B------:R-:W-:-:S12]  /*16570*/  IMAD.MOV.U32 R15, RZ, RZ, -0x1 ;  /* 0xffffffffff0f7424 */ /* 0x000fd800078e00ff */
[----:B01----:R-:W-:Y:S05]  /*16580*/  WARPSYNC.COLLECTIVE R15, `(.L_x_627) ;  /* 0x000000000f087348 */ /* 0x003fea0003c00000 */
[----:B------:R-:W-:Y:S01]  /*16590*/  VOTE.ANY R14, PT, P6 ;  /* 0x00000000000e7806 */ /* 0x000fe200030e0100 */
[----:B01----:R-:W-:Y:S06]  /*165a0*/  ENDCOLLECTIVE ;  /* 0x000000000000791b */ /* 0x003fec0003800000 */
.L_x_627:
[----:B------:R-:W-:Y:S05]  /*165b0*/  BSYNC B0 ;  /* 0x0000000000007941 */ /* 0x000fea0003800000 */
.L_x_626:
[----:B------:R-:W-:Y:S01]  /*165c0*/  MOV R6, R14 ;  /* 0x0000000e00067202 */ /* 0x000fe20000000f00 */
[----:B------:R-:W-:Y:S02]  /*165d0*/  IMAD.MOV.U32 R13, RZ, RZ, R2 ;  /* 0x000000ffff0d7224 */ /* 0x000fe400078e0002 */
[----:B------:R-:W-:Y:S01]  /*165e0*/  IMAD.MOV.U32 R11, RZ, RZ, 0x1f ;  /* 0x0000001fff0b7424 */ /* 0x000fe200078e00ff */
[----:B------:R-:W0:Y:S01]  /*165f0*/  POPC R4, R6 ;  /* 0x0000000600047309 */ /* 0x000e220000000000 */
[----:B------:R-:W-:Y:S02]  /*16600*/  IMAD.MOV.U32 R15, RZ, RZ, -0x1 ;  /* 0xffffffffff0f7424 */ /* 0x000fe400078e00ff */
[----:B0-----:R-:W-:-:S07]  /*16610*/  IMAD.MOV.U32 R12, RZ, RZ, R4 ;  /* 0x000000ffff0c7224 */ /* 0x001fce00078e0004 */
[----:B------:R-:W-:Y:S05]  /*16620*/  WARPSYNC.COLLECTIVE R15, `(.L_x_628) ;  /* 0x000000000f087348 */ /* 0x000fea0003c00000 */
[----:B------:R0:W1:Y:S02]  /*16630*/  SHFL.IDX P6, R14, R13, R12, R11 ;  /* 0x0000000c0d0e7389 */ /* 0x00006400000c000b */
[----:B01----:R-:W-:Y:S01]  /*16640*/  ENDCOLLECTIVE ;  /* 0x000000000000791b */ /* 0x003fe20003800000 */
.L_x_628:
[----:B------:R-:W-:Y:S01]  /*16650*/  MOV R17, R14 ;  /* 0x0000000e00117202 */ /* 0x000fe20000000f00 */
[----:B------:R-:W-:Y:S06]  /*16660*/  BRA `(.L_x_629) ;  /* 0xffffffe000047947 */ /* 0x000fec000383ffff */
.L_x_534:
[----:B------:R-:W-:Y:S01]  /*16670*/  BSSY B0, `(.L_x_630) ;  /* 0x0000007000007945 */ /* 0x000fe20003800000 */
[----:B------:R-:W-:Y:S02]  /*16680*/  IMAD.MOV.U32 R13, RZ, RZ, R3 ;  /* 0x000000ffff0d7224 */ /* 0x000fe400078e0003 */
[----:B------:R-:W-:Y:S02]  /*16690*/  IMAD.MOV.U32 R11, RZ, RZ, 0x1f ;  /* 0x0000001fff0b7424 */ /* 0x000fe400078e00ff */
[----:B------:R-:W-:-:S07]  /*166a0*/  IMAD.MOV.U32 R15, RZ, RZ, -0x1 ;  /* 0xffffffffff0f7424 */ /* 0x000fce00078e00ff */
[----:B0123--:R-:W-:Y:S05]  /*166b0*/  WARPSYNC.COLLECTIVE R15, `(.L_x_631) ;  /* 0x000000000f087348 */ /* 0x00ffea0003c00000 */
[----:B------:R4:W0:Y:S02]  /*166c0*/  SHFL.IDX P6, R14, R13, R12, R11 ;  /* 0x0000000c0d0e7389 */ /* 0x00082400000c000b */
[----:B01234-:R-:W-:Y:S01]  /*166d0*/  ENDCOLLECTIVE ;  /* 0x000000000000791b */ /* 0x01ffe20003800000 */
.L_x_631:
[----:B------:R-:W-:Y:S05]  /*166e0*/  BSYNC B0 ;  /* 0x0000000000007941 */ /* 0x000fea0003800000 */
.L_x_630:
[----:B------:R-:W-:Y:S05]  /*166f0*/  BRA `(.L_x_533) ;  /* 0xffffffdc00fc7947 */ /* 0x000fea000383ffff */
.L_x_538:
[----:B0-----:R0:W2:Y:S02]  /*16700*/  SYNCS.PHASECHK.TRANS64.TRYWAIT P0, [R9+URZ+0x30820], R0 ;  /* 0x03082000090075a7 */ /* 0x0010a4000800017f */
[----:B--2---:R-:W-:Y:S05]  /*16710*/  @!P0 NANOSLEEP.SYNCS 0x989680 ;  /* 0x009896800000895d */ /* 0x004fea0003900000 */
[----:B------:R-:W2:Y:S02]  /*16720*/  @!P0 SYNCS.PHASECHK.TRANS64 P0, [R9+URZ+0x30820], R0 ;  /* 0x03082000090085a7 */ /* 0x000ea4000800007f */
[----:B--2---:R-:W-:Y:S05]  /*16730*/  @!P0 BRA `(.L_x_538) ;  /* 0xfffffffc00f08947 */ /* 0x004fea000383ffff */
[----:B------:R-:W-:Y:S05]  /*16740*/  BRA `(.L_x_632) ;  /* 0xffffffe000d87947 */ /* 0x000fea000383ffff */
.L_x_539:
[----:B------:R-:W2:Y:S01]  /*16750*/  S2R R2, SR_TID.X ;  /* 0x0000000000027919 */ /* 0x000ea20000002100 */
[----:B------:R-:W-:Y:S01]  /*16760*/  BSSY B0, `(.L_x_633) ;  /* 0x000000a000007945 */ /* 0x000fe20003800000 */
[----:B------:R-:W-:Y:S01]  /*16770*/  MOV R12, RZ ;  /* 0x000000ff000c7202 */ /* 0x000fe20000000f00 */
        /* <DEDUP_REMOVED lines=8> */
.L_x_634:
[----:B------:R-:W-:Y:S05]  /*16800*/  BSYNC B0 ;  /* 0x0000000000007941 */ /* 0x000fea0003800000 */
.L_x_633:
[----:B------:R-:W-:Y:S05]  /*16810*/  BRA `(.L_x_635) ;  /* 0xffffffe000c07947 */ /* 0x000fea000383ffff */
.L_x_540:
[----:B------:R-:W-:Y:S01]  /*16820*/  BSSY B0, `(.L_x_636) ;  /* 0x0000006000007945 */ /* 0x000fe20003800000 */
[----:B------:R-:W-:-:S07]  /*16830*/  IMAD.MOV.U32 R15, RZ, RZ, -0x1 ;  /* 0xffffffffff0f7424 */ /* 0x000fce00078e00ff */
[----:B01----:R-:W-:Y:S05]  /*16840*/  WARPSYNC.COLLECTIVE R15, `(.L_x_637) ;  /* 0x000000000f0c7348 */ /* 0x003fea0003c00000 */
[----:B------:R-:W-:Y:S02]  /*16850*/  ELECT P6, UR62, PT ;  /* 0x00000000003e782f */ /* 0x000fe400038c0000 */
[----:B------:R-:W-:Y:S01]  /*16860*/  MOV R14, UR62 ;  /* 0x0000003e000e7c02 */ /* 0x000fe20008000f00 */
[----:B01----:R-:W-:Y:S10]  /*16870*/  ENDCOLLECTIVE ;  /* 0x000000000000791b */ /* 0x003ff40003800000 */
.L_x_637:
[----:B------:R-:W-:Y:S05]  /*16880*/  BSYNC B0 ;  /* 0x0000000000007941 */ /* 0x000fea0003800000 */
.L_x_636:
[----:B------:R-:W-:Y:S05]  /*16890*/  BRA `(.L_x_638) ;  /* 0xffffffe000b47947 */ /* 0x000fea000383ffff */
.L_x_542:
[----:B0-----:R0:W2:Y:S02]  /*168a0*/  SYNCS.PHASECHK.TRANS64.TRYWAIT P0, [R7+URZ], R2 ;  /* 0x00000002070075a7 */ /* 0x0010a4000800017f */
[----:B--2---:R-:W-:Y:S05]  /*168b0*/  @!P0 NANOSLEEP.SYNCS 0x989680 ;  /* 0x009896800000895d */ /* 0x004fea0003900000 */
[----:B------:R-:W2:Y:S02]  /*168c0*/  @!P0 SYNCS.PHASECHK.TRANS64 P0, [R7+URZ], R2 ;  /* 0x00000002070085a7 */ /* 0x000ea4000800007f */
[----:B--2---:R-:W-:Y:S05]  /*168d0*/  @!P0 BRA `(.L_x_542) ;  /* 0xfffffffc00f08947 */ /* 0x004fea000383ffff */
[----:B------:R-:W-:Y:S05]  /*168e0*/  BRA `(.L_x_639) ;  /* 0xffffffe000e87947 */ /* 0x000fea000383ffff */
.L_x_543:
[----:B--2---:R2:W3:Y:S02]  /*168f0*/  SYNCS.PHASECHK.TRANS64.TRYWAIT P0, [R3+URZ], R0 ;  /* 0x00000000030075a7 */ /* 0x0044e4000800017f */
[----:B---3--:R-:W-:Y:S05]  /*16900*/  @!P0 NANOSLEEP.SYNCS 0x989680 ;  /* 0x009896800000895d */ /* 0x008fea0003900000 */
[----:B------:R-:W3:Y:S02]  /*16910*/  @!P0 SYNCS.PHASECHK.TRANS64 P0, [R3+URZ], R0 ;  /* 0x00000000030085a7 */ /* 0x000ee4000800007f */
[----:B---3--:R-:W-:Y:S05]  /*16920*/  @!P0 BRA `(.L_x_543) ;  /* 0xfffffffc00f08947 */ /* 0x008fea000383ffff */
[----:B------:R-:W-:Y:S05]  /*16930*/  BRA `(.L_x_640) ;  /* 0xffffffe000dc7947 */ /* 0x000fea000383ffff */
.L_x_545:
[----:B--2---:R2:W3:Y:S02]  /*16940*/  SYNCS.PHASECHK.TRANS64.TRYWAIT P0, [R5+URZ], R2 ;  /* 0x00000002050075a7 */ /* 0x0044e4000800017f */
[----:B---3--:R-:W-:Y:S05]  /*16950*/  @!P0 NANOSLEEP.SYNCS 0x989680 ;  /* 0x009896800000895d */ /* 0x008fea0003900000 */
[----:B------:R-:W3:Y:S02]  /*16960*/  @!P0 SYNCS.PHASECHK.TRANS64 P0, [R5+URZ], R2 ;  /* 0x00000002050085a7 */ /* 0x000ee4000800007f */
[----:B---3--:R-:W-:Y:S05]  /*16970*/  @!P0 BRA `(.L_x_545) ;  /* 0xfffffffc00f08947 */ /* 0x008fea000383ffff */
[----:B------:R-:W-:Y:S05]  /*16980*/  BRA `(.L_x_641) ;  /* 0xffffffe000e07947 */ /* 0x000fea000383ffff */
.L_x_642:
        /* <DEDUP_REMOVED lines=15> */
.L_x_2278:


//--------------------- .text._ZN7cutlass13device_kernelIN5flash11enable_sm90INS1_16FlashAttnFwdSm90INS1_25CollectiveMainloopFwdSm90ILi2EN4cute5tupleIJNS5_1CILi1EEES8_S8_EEENS6_IJNS7_ILi192EEENS7_ILi128EEENS7_ILi64EEEEEELi64ENS_6half_tEfNS_4arch4Sm90ELb0ELb1ELb0ELb0ELb0ELb0ELb0ELb1ELb1ELb0ELb0ELb0EEENS1_21CollectiveEpilogueFwdINS6_IJSA_SC_SB_EEES9_SE_SG_Li384ELb0ELb0ELb0ELb0EEENS1_30DynamicPersistentTileSchedulerILi384ELi32ELb0ELb0ELb1EEEEEEEEEvNT_6ParamsE --------------------------
	.section	.text._ZN7cutlass13device_kernelIN5flash11enable_sm90INS1_16FlashAttnFwdSm90INS1_25CollectiveMainloopFwdSm90ILi2EN4cute5tupleIJNS5_1CILi1EEES8_S8_EEENS6_IJNS7_ILi192EEENS7_ILi128EEENS7_ILi64EEEEEELi64ENS_6half_tEfNS_4arch4Sm90ELb0ELb1ELb0ELb0ELb0ELb0ELb0ELb1ELb1ELb0ELb0ELb0EEENS1_21CollectiveEpilogueFwdINS6_IJSA_SC_SB_EEES9_SE_SG_Li384ELb0ELb0ELb0ELb0EEENS1_30DynamicPersistentTileSchedulerILi384ELi32ELb0ELb0ELb1EEEEEEEEEvNT_6ParamsE,"ax",@progbits
	.align	128
.text._ZN7cutlass13device_kernelIN5flash11enable_sm90INS1_16FlashAttnFwdSm90INS1_25CollectiveMainloopFwdSm90ILi2EN4cute5tupleIJNS5_1CILi1EEES8_S8_EEENS6_IJNS7_ILi192EEENS7_ILi128EEENS7_ILi64EEEEEELi64ENS_6half_tEfNS_4arch4Sm90ELb0ELb1ELb0ELb0ELb0ELb0ELb0ELb1ELb1ELb0ELb0ELb0EEENS1_21CollectiveEpilogueFwdINS6_IJSA_SC_SB_EEES9_SE_SG_Li384ELb0ELb0ELb0ELb0EEENS1_30DynamicPersistentTileSchedulerILi384ELi32ELb0ELb0ELb1EEEEEEEEEvNT_6ParamsE:
        .type           _ZN7cutlass13device_kernelIN5flash11enable_sm90INS1_16FlashAttnFwdSm90INS1_25CollectiveMainloopFwdSm90ILi2EN4cute5tupleIJNS5_1CILi1EEES8_S8_EEENS6_IJNS7_ILi192EEENS7_ILi128EEENS7_ILi64EEEEEELi64ENS_6half_tEfNS_4arch4Sm90ELb0ELb1ELb0ELb0ELb0ELb0ELb0ELb1ELb1ELb0ELb0ELb0EEENS1_21CollectiveEpilogueFwdINS6_IJSA_SC_SB_EEES9_SE_SG_Li384ELb0ELb0ELb0ELb0EEENS1_30DynamicPersistentTileSchedulerILi384ELi32ELb0ELb0ELb1EEEEEEEEEvNT_6ParamsE,@function
        .size           _ZN7cutlass13device_kernelIN5flash11enable_sm90INS1_16FlashAttnFwdSm90INS1_25CollectiveMainloopFwdSm90ILi2EN4cute5tupleIJNS5_1CILi1EEES8_S8_EEENS6_IJNS7_ILi192EEENS7_ILi128EEENS7_ILi64EEEEEELi64ENS_6half_tEfNS_4arch4Sm90ELb0ELb1ELb0ELb0ELb0ELb0ELb0ELb1ELb1ELb0ELb0ELb0EEENS1_21CollectiveEpilogueFwdINS6_IJSA_SC_SB_EEES9_SE_SG_Li384ELb0ELb0ELb0ELb0EEENS1_30DynamicPersistentTileSchedulerILi384ELi32ELb0ELb0ELb1EEEEEEEEEvNT_6ParamsE,(.L_x_2279 - _ZN7cutlass13device_kernelIN5flash11enable_sm90INS1_16FlashAttnFwdSm90INS1_25CollectiveMainloopFwdSm90ILi2EN4cute5tupleIJNS5_1CILi1EEES8_S8_EEENS6_IJNS7_ILi192EEENS7_ILi128EEENS7_ILi64EEEEEELi64ENS_6half_tEfNS_4arch4Sm90ELb0ELb1ELb0ELb0ELb0ELb0ELb0ELb1ELb1ELb0ELb0ELb0EEENS1_21CollectiveEpilogueFwdINS6_IJSA_SC_SB_EEES9_SE_SG_Li384ELb0ELb0ELb0ELb0EEENS1_30DynamicPersistentTileSchedulerILi384ELi32ELb0ELb0ELb1EEEEEEEEEvNT_6ParamsE)
        .other          _ZN7cutlass13device_kernelIN5flash11enable_sm90INS1_16FlashAttnFwdSm90INS1_25CollectiveMainloopFwdSm90ILi2EN4cute5tupleIJNS5_1CILi1EEES8_S8_EEENS6_IJNS7_ILi192EEENS7_ILi128EEENS7_ILi64EEEEEELi64ENS_6half_tEfNS_4arch4Sm90ELb0ELb1ELb0ELb0ELb0ELb0ELb0ELb1ELb1ELb0ELb0ELb0EEENS1_21CollectiveEpilogueFwdINS6_IJSA_SC_SB_EEES9_SE_SG_Li384ELb0ELb0ELb0ELb0EEENS1_30DynamicPersistentTileSchedulerILi384ELi32ELb0ELb0ELb1EEEEEEEEEvNT_6ParamsE,@"STO_CUDA_ENTRY STV_DEFAULT"
_ZN7cutlass13device_kernelIN5flash11enable_sm90INS1_16FlashAttnFwdSm90INS1_25CollectiveMainloopFwdSm90ILi2EN4cute5tupleIJNS5_1CILi1EEES8_S8_EEENS6_IJNS7_ILi192EEENS7_ILi128EEENS7_ILi64EEEEEELi64ENS_6half_tEfNS_4arch4Sm90ELb0ELb1ELb0ELb0ELb0ELb0ELb0ELb1ELb1ELb0ELb0ELb0EEENS1_21CollectiveEpilogueFwdINS6_IJSA_SC_SB_EEES9_SE_SG_Li384ELb0ELb0ELb0ELb0EEENS1_30DynamicPersistentTileSchedulerILi384ELi32ELb0ELb0ELb1EEEEEEEEEvNT_6ParamsE:
[----:B------:R-:W1:Y:S01]  /*0000*/  LDC R1, c[0x0][0x28] ;  /* 0x00000a00ff017b82 */ /* 0x000e620000000800 */
[----:B------:R-:W2:Y:S01]  /*0010*/  S2R R2, SR_TID.X ;  /* 0x0000000000027919 */ /* 0x000ea20000002100 */
[----:B------:R-:W-:Y:S01]  /*0020*/  ELECT P0, URZ, PT ;  /* 0x00000000003f782f */ /* 0x000fe20003800000 */
[----:B------:R-:W-:Y:S01]  /*0030*/  BSSY B0, `(.L_x_643) ;  /* 0x0000014000007945 */ /* 0x000fe20003800000 */
[--C-:B--2---:R-:W-:Y:S02]  /*0040*/  SHF.R.U32.HI R0, RZ, 0x5, R2.reuse ;  /* 0x00000005ff007819 */ /* 0x104fe40000011602 */
[----:B------:R-:W-:-:S03]  /*0050*/  SHF.R.U32.HI R16, RZ, 0x7, R2 ;  /* 0x00000007ff107819 */ /* 0x000fc60000011602 */
[----:B------:R-:W2:Y:S02]  /*0060*/  SHFL.IDX PT, R3, R0, RZ, 0x1f ;  /* 0x00001fff00037589 */ /* 0x000ea400000e0000 */
[----:B--2---:R-:W-:-:S13]  /*0070*/  ISETP.EQ.AND P0, PT, R3, RZ, P0 ;  /* 0x000000ff0300720c */ /* 0x004fda0000702270 */
[----:B-1----:R-:W-:Y:S05]  /*0080*/  @!P0 BRA `(.L_x_644) ;  /* 0x0000000000388947 */ /* 0x002fea0003800000 */
        /* <DEDUP_REMOVED lines=14> */
.L_x_644:
[----:B------:R-:W-:Y:S05]  /*0170*/  BSYNC B0 ;  /* 0x0000000000007941 */ /* 0x000fea0003800000 */
.L_x_643:
[----:B------:R-:W-:Y:S01]  /*0180*/  VOTEU.ANY UP0, P0 ;  /* 0x00000000003f7886 */ /* 0x000fe20000000100 */
[----:B------:R-:W1:Y:S01]  /*0190*/  SHFL.IDX PT, R4, R16, RZ, 0x1f ;  /* 0x00001fff10047589 */ /* 0x000e6200000e0000 */
[----:B------:R-:W-:Y:S01]  /*01a0*/  UMOV UR4, 0x1 ;  /* 0x0000000100047882 */ /* 0x000fe20000000000 */
[----:B------:R-:W-:Y:S01]  /*01b0*/  VOTEU.ANY UP1, P0 ;  /* 0x00000000003f7886 */ /* 0x000fe20000020100 */
[----:B------:R-:W-:Y:S01]  /*01c0*/  VOTEU.ANY UP2, P0 ;  /* 0x00000000003f7886 */ /* 0x000fe20000040100 */
[----:B------:R-:W2:Y:S01]  /*01d0*/  @UP0 S2UR UR7, SR_CgaCtaId ;  /* 0x00000000000709c3 */ /* 0x000ea20000008800 */
[----:B------:R-:W3:Y:S01]  /*01e0*/  SHFL.IDX PT, R3, R0, RZ, 0x1f ;  /* 0x00001fff00037589 */ /* 0x000ee200000e0000 */
[----:B------:R-:W-:Y:S01]  /*01f0*/  @UP0 UMOV UR6, 0x400 ;  /* 0x0000040000060882 */ /* 0x000fe20000000000 */
[----:B------:R-:W-:-:S04]  /*0200*/  @UP0 UIADD3 UR4, -UR4, 0x100000, URZ ;  /* 0x0010000004040890 */ /* 0x000fc8000fffe13f */
[----:B------:R-:W-:Y:S02]  /*0210*/  @UP0 USHF.L.U32 UR5, UR4, 0xb, URZ ;  /* 0x0000000b04050899 */ /* 0x000fe4000800063f */
[----:B------:R-:W-:Y:S01]  /*0220*/  @UP0 USHF.L.U32 UR4, UR4, 0x1, URZ ;  /* 0x0000000104040899 */ /* 0x000fe2000800063f */
[----:B-1----:R-:W-:Y:S01]  /*0230*/  R2UR UR8, R4 ;  /* 0x00000000040872ca */ /* 0x002fe200000e0000 */
[----:B--2---:R-:W-:Y:S01]  /*0240*/  @UP0 ULEA UR6, UR7, UR6, 0x18 ;  /* 0x0000000607060291 */ /* 0x004fe2000f8ec03f */
[----:B---3--:R-:W-:-:S11]  /*0250*/  ISETP.NE.AND P1, PT, R3, RZ, PT ;  /* 0x000000ff0300720c */ /* 0x008fd60003f25270 */
[----:B------:R-:W-:Y:S01]  /*0260*/  UISETP.NE.AND UP0, UPT, UR8, URZ, UPT ;  /* 0x0000003f0800728c */ /* 0x000fe2000bf05270 */
[----:B------:R-:W1:Y:S02]  /*0270*/  FENCE.VIEW.ASYNC.S ;  /* 0x00000000000073c6 */ /* 0x000e640000000000 */
[----:B-1----:R1:W2:Y:S01]  /*0280*/  @UP1 SYNCS.EXCH.64 URZ, [UR6+0x16800], UR4 ;  /* 0x01680004063f15b2 */ /* 0x0022a20008000100 */
[----:B------:R1:W3:Y:S01]  /*0290*/  @UP2 SYNCS.EXCH.64 URZ, [UR6+0x16820], UR4 ;  /* 0x01682004063f25b2 */ /* 0x0002e20008000100 */
[----:B------:R-:W-:Y:S06]  /*02a0*/  @P1 BRA `(.L_x_645) ;  /* 0x0000000000481947 */ /* 0x000fec0003800000 */
[----:B-1----:R-:W1:Y:S01]  /*02b0*/  S2UR UR5, SR_CgaCtaId ;  /* 0x00000000000579c3 */ /* 0x002e620000008800 */
        /* <DEDUP_REMOVED lines=15> */
[----:B------:R4:W1:Y:S02]  /*03b0*/  SYNCS.EXCH.64 URZ, [UR8+0x16848], UR4 ;  /* 0x01684804083f75b2 */ /* 0x0008640008000100 */
[----:B----4-:R-:W-:Y:S01]  /*03c0*/  NOP ;  /* 0x0000000000007918 */ /* 0x010fe20000000000 */
.L_x_645:
[----:B------:R-:W4:Y:S01]  /*03d0*/  SHFL.IDX PT, R3, R0, RZ, 0x1f ;  /* 0x00001fff00037589 */ /* 0x000f2200000e0000 */
[----:B------:R-:W-:Y:S01]  /*03e0*/  NOP ;  /* 0x0000000000007918 */ /* 0x000fe20000000000 */
[----:B----4-:R-:W-:-:S13]  /*03f0*/  ISETP.NE.AND P0, PT, R3, RZ, PT ;  /* 0x000000ff0300720c */ /* 0x010fda0003f05270 */
        /* <DEDUP_REMOVED lines=19> */
.L_x_646:
[----:B------:R-:W4:Y:S01]  /*0530*/  SHFL.IDX PT, R3, R0, RZ, 0x1f ;  /* 0x00001fff00037589 */ /* 0x000f2200000e0000 */
[----:B------:R-:W-:Y:S01]  /*0540*/  NOP ;  /* 0x0000000000007918 */ /* 0x000fe20000000000 */
[----:B----4-:R-:W-:-:S13]  /*0550*/  ISETP.NE.AND P0, PT, R3, RZ, PT ;  /* 0x000000ff0300720c */ /* 0x010fda0003f05270 */
        /* <DEDUP_REMOVED lines=13> */
[----:B------:R4:W1:Y:S02]  /*0630*/  SYNCS.EXCH.64 URZ, [UR6+0x16888], UR4 ;  /* 0x01688804063f75b2 */ /* 0x0008640008000100 */
[----:B----4-:R-:W-:Y:S01]  /*0640*/  NOP ;  /* 0x0000000000007918 */ /* 0x010fe20000000000 */
.L_x_647:
        /* <DEDUP_REMOVED lines=22> */
.L_x_648:
        /* <DEDUP_REMOVED lines=22> */
.L_x_649:
[----:B------:R-:W-:Y:S01]  /*0910*/  PLOP3.LUT P0, PT, PT, PT, UP0, 0x80, 0x0 ;  /* 0x000000000000781c */ /* 0x000fe20003f0f008 */
[----:B------:R-:W-:Y:S01]  /*0920*/  UMOV UR38, 0x1 ;  /* 0x0000000100267882 */ /* 0x000fe20000000000 */
[----:B------:R-:W-:Y:S01]  /*0930*/  NOP ;  /* 0x0000000000007918 */ /* 0x000fe20000000000 */
[----:B------:R-:W-:Y:S01]  /*0940*/  USEL UR38, UR38, 0x2, !UP0 ;  /* 0x0000000226267887 */ /* 0x000fe2000c000000 */
[----:B------:R-:W-:Y:S01]  /*0950*/  LOP3.LUT R17, R2, 0x7f, RZ, 0xc0, !PT ;  /* 0x0000007f02117812 */ /* 0x000fe200078ec0ff */
[----:B------:R-:W-:Y:S01]  /*0960*/  ULDC.64 UR50, c[0x0][0x208] ;  /* 0x0000820000327ab9 */ /* 0x000fe20000000a00 */
[----:B-123--:R-:W-:Y:S07]  /*0970*/  BAR.SYNC.DEFER_BLOCKING 0x0 ;  /* 0x0000000000007b1d */ /* 0x00efee0000010000 */
[----:B------:R-:W-:Y:S05]  /*0980*/  @!P0 BRA `(.L_x_650) ;  /* 0x000000cc00d48947 */ /* 0x000fea0003800000 */
.L_x_651:
[----:B------:R-:W-:-:S08]  /*0990*/  NOP ;  /* 0x0000000000007918 */ /* 0x000fd00000000000 */
[----:B------:R-:W1:Y:S02]  /*09a0*/  USETMAXREG.TRY_ALLOC.CTAPOOL UP0, 0xa0 ;  /* 0x000000a0000079c8 */ /* 0x000e640008000600 */
[----:B-1----:R-:W-:-:S13]  /*09b0*/  PLOP3.LUT P0, PT, PT, PT, UP0, 0x80, 0x0 ;  /* 0x000000000000781c */ /* 0x002fda0003f0f008 */
[----:B------:R-:W-:Y:S05]  /*09c0*/  @!P0 BRA `(.L_x_651) ;  /* 0xfffffffc00f08947 */ /* 0x000fea000383ffff */
[----:B------:R-:W-:Y:S01]  /*09d0*/  LOP3.LUT R0, R2, 0xffffff80, RZ, 0xc0, !PT ;  /* 0xffffff8002007812 */ /* 0x000fe200078ec0ff */
[----:B------:R-:W1:Y:S08]  /*09e0*/  S2UR UR7, SR_CTAID.X ;  /* 0x00000000000779c3 */ /* 0x000e700000002500 */
[----:B------:R-:W-:Y:S08]  /*09f0*/  BAR.ARV 0x4, 0x1a0 ;  /* 0x0106800000007b1d */ /* 0x000ff00000002000 */
[----:B------:R-:W-:Y:S06]  /*0a00*/  BAR.ARV 0x8, 0x1a0 ;  /* 0x0206800000007b1d */ /* 0x000fec0000002000 */
[----:B------:R-:W-:-:S02]  /*0a10*/  ISETP.NE.AND P0, PT, R0, 0x80, PT ;  /* 0x000000800000780c */ /* 0x000fc40003f05270 */
[----:B------:R-:W1:Y:S11]  /*0a20*/  LDC R0, c[0x0][0xda8] ;  /* 0x00036a00ff007b82 */ /* 0x000e760000000800 */
[----:B------:R-:W-:Y:S06]  /*0a30*/  @!P0 BAR.ARV 0x9, 0x100 ;  /* 0x0244000000008b1d */ /* 0x000fec0000002000 */
[----:B-1----:R-:W-:-:S13]  /*0a40*/  ISETP.LE.AND P0, PT, R0, UR7, PT ;  /* 0x0000000700007c0c */ /* 0x002fda000bf03270 */
[----:B------:R-:W-:Y:S05]  /*0a50*/  @P0 EXIT ;  /* 0x000000000000094d */ /* 0x000fea0003800000 */
[----:B------:R-:W-:Y:S01]  /*0a60*/  VIADD R0, R2, 0xffffff80 ;  /* 0xffffff8002007836 */ /* 0x000fe20000000000 */
[----:B------:R-:W1:Y:S01]  /*0a70*/  S2UR UR4, SR_CgaCtaId ;  /* 0x00000000000479c3 */ /* 0x000e620000008800 */
[----:B------:R-:W-:Y:S01]  /*0a80*/  UMOV UR40, 0x400 ;  /* 0x0000040000287882 */ /* 0x000fe20000000000 */
[----:B------:R-:W-:Y:S02]  /*0a90*/  ULOP3.LUT UR46, UR38, 0x1, URZ, 0xfc, !UPT ;  /* 0x00000001262e7892 */ /* 0x000fe4000f8efc3f */
[----:B------:R-:W-:Y:S01]  /*0aa0*/  SHF.R.S32.HI R3, RZ, 0x1f, R0 ;  /* 0x0000001fff037819 */ /* 0x000fe20000011400 */
[----:B------:R-:W-:Y:S01]  /*0ab0*/  UMOV UR36, URZ ;  /* 0x0000003f00247c82 */ /* 0x000fe20008000000 */
[----:B------:R-:W-:Y:S01]  /*0ac0*/  UMOV UR37, URZ ;  /* 0x0000003f00257c82 */ /* 0x000fe20008000000 */
[----:B------:R-:W-:Y:S01]  /*0ad0*/  UMOV UR39, URZ ;  /* 0x0000003f00277c82 */ /* 0x000fe20008000000 */
[----:B------:R-:W-:Y:S01]  /*0ae0*/  LEA.HI R4, R3, R0, RZ, 0x7 ;  /* 0x0000000003047211 */ /* 0x000fe200078f38ff */
[----:B------:R-:W2:Y:S03]  /*0af0*/  S2UR UR6, SR_SWINHI ;  /* 0x00000000000679c3 */ /* 0x000ea60000002f00 */
[----:B------:R-:W-:-:S02]  /*0b00*/  LOP3.LUT R5, R4, 0xffffff80, RZ, 0xc0, !PT ;  /* 0xffffff8004057812 */ /* 0x000fc400078ec0ff */
[----:B------:R-:W-:-:S03]  /*0b10*/  SHF.R.S32.HI R4, RZ, 0x7, R4 ;  /* 0x00000007ff047819 */ /* 0x000fc60000011404 */
[----:B------:R-:W-:Y:S01]  /*0b20*/  IMAD.IADD R17, R0, 0x1, -R5 ;  /* 0x0000000100117824 */ /* 0x000fe200078e0a05 */
[CC--:B------:R-:W-:Y:S02]  /*0b30*/  LEA.HI R5, R3.reuse, R0.reuse, RZ, 0x4 ;  /* 0x0000000003057211 */ /* 0x0c0fe400078f20ff */
[----:B------:R-:W-:Y:S02]  /*0b40*/  LEA.HI R3, R3, R0, RZ, 0x5 ;  /* 0x0000000003037211 */ /* 0x000fe400078f28ff */
[----:B------:R-:W-:Y:S02]  /*0b50*/  SHF.R.S32.HI R8, RZ, 0x1f, R17 ;  /* 0x0000001fff087819 */ /* 0x000fe40000011411 */
[C---:B------:R-:W-:Y:S01]  /*0b60*/  LOP3.LUT R7, R5.reuse, 0x3fffff0, RZ, 0xc0, !PT ;  /* 0x03fffff005077812 */ /* 0x040fe200078ec0ff */
[----:B-1----:R-:W-:Y:S01]  /*0b70*/  ULEA UR40, UR4, UR40, 0x18 ;  /* 0x0000002804287291 */ /* 0x002fe2000f8ec03f */
[----:B------:R-:W-:Y:S02]  /*0b80*/  SHF.R.S32.HI R6, RZ, 0x4, R5 ;  /* 0x00000004ff067819 */ /* 0x000fe40000011405 */
[----:B------:R-:W-:Y:S01]  /*0b90*/  LEA.HI R9, R8, R17, RZ, 0x2 ;  /* 0x0000001108097211 */ /* 0x000fe200078f10ff */
[----:B------:R-:W-:Y:S01]  /*0ba0*/  IMAD.IADD R7, R0, 0x1, -R7 ;  /* 0x0000000100077824 */ /* 0x000fe200078e0a07 */
[----:B------:R-:W-:-:S02]  /*0bb0*/  LEA.HI R5, R5, R6, RZ, 0x1 ;  /* 0x0000000605057211 */ /* 0x000fc400078f08ff */
[----:B------:R-:W-:Y:S01]  /*0bc0*/  SHF.R.S32.HI R0, RZ, 0x5, R3 ;  /* 0x00000005ff007819 */ /* 0x000fe20000011403 */
[----:B------:R-:W-:Y:S01]  /*0bd0*/  UMOV UR4, UR40 ;  /* 0x0000002800047c82 */ /* 0x000fe20008000000 */
[----:B--2---:R-:W-:Y:S01]  /*0be0*/  UMOV UR5, UR6 ;  /* 0x0000000600057c82 */ /* 0x004fe20008000000 */
[--C-:B------:R-:W-:Y:S01]  /*0bf0*/  SHF.R.S32.HI R3, RZ, 0x2, R9.reuse ;  /* 0x00000002ff037819 */ /* 0x100fe20000011409 */
[----:B------:R-:W-:Y:S01]  /*0c00*/  IMAD.U32 R22, RZ, RZ, UR4 ;  /* 0x00000004ff167e24 */ /* 0x000fe2000f8e00ff */
[----:B------:R-:W-:Y:S01]  /*0c10*/  SHF.R.S32.HI R10, RZ, 0x1f, R9 ;  /* 0x0000001fff0a7819 */ /* 0x000fe20000011409 */
[----:B------:R-:W-:Y:S01]  /*0c20*/  IMAD R12, R0, 0x10, R7 ;  /* 0x00000010000c7824 */ /* 0x000fe200078e0207 */
[----:B------:R-:W-:Y:S01]  /*0c30*/  LOP3.LUT R5, R5, 0x1ffffffe, RZ, 0xc0, !PT ;  /* 0x1ffffffe05057812 */ /* 0x000fe200078ec0ff */
[----:B------:R-:W-:Y:S01]  /*0c40*/  IMAD.HI R0, R4, 0x55555556, RZ ;  /* 0x5555555604007827 */ /* 0x000fe200078e02ff */
[----:B------:R-:W-:Y:S01]  /*0c50*/  LEA.HI R10, R10, R3, RZ, 0x3 ;  /* 0x000000030a0a7211 */ /* 0x000fe200078f18ff */
[----:B------:R-:W-:Y:S01]  /*0c60*/  UMOV UR4, UR7 ;  /* 0x0000000700047c82 */ /* 0x000fe20008000000 */
[----:B------:R-:W-:Y:S01]  /*0c70*/  LEA.HI R8, R8, R17, RZ, 0x5 ;  /* 0x0000001108087211 */ /* 0x000fe200078f28ff */
[----:B------:R-:W-:Y:S01]  /*0c80*/  IMAD.IADD R5, R6, 0x1, -R5 ;  /* 0x0000000106057824 */ /* 0x000fe200078e0a05 */
[----:B------:R-:W-:Y:S01]  /*0c90*/  LOP3.LUT R10, R10, 0xfffffff8, RZ, 0xc0, !PT ;  /* 0xfffffff80a0a7812 */ /* 0x000fe200078ec0ff */
[----:B------:R-:W-:Y:S01]  /*0ca0*/  IMAD.U32 R23, RZ, RZ, UR5 ;  /* 0x00000005ff177e24 */ /* 0x000fe2000f8e00ff */
[----:B------:R-:W-:Y:S01]  /*0cb0*/  SHF.R.S32.HI R8, RZ, 0x5, R8 ;  /* 0x00000005ff087819 */ /* 0x000fe20000011408 */
[----:B------:R-:W-:Y:S01]  /*0cc0*/  IMAD R12, R12, 0x8, R5 ;  /* 0x000000080c0c7824 */ /* 0x000fe200078e0205 */
[----:B------:R-:W-:Y:S01]  /*0cd0*/  LEA.HI R5, R0, R0, RZ, 0x1 ;  /* 0x0000000000057211 */ /* 0x000fe200078f08ff */
[----:B------:R-:W-:Y:S01]  /*0ce0*/  IMAD.IADD R7, R3, 0x1, -R10 ;  /* 0x0000000103077824 */ /* 0x000fe200078e0a0a */
[----:B------:R-:W-:Y:S01]  /*0cf0*/  LOP3.LUT R0, R9, 0x7ffffffc, RZ, 0xc0, !PT ;  /* 0x7ffffffc09007812 */ /* 0x000fe200078ec0ff */
[----:B------:R-:W-:-:S02]  /*0d00*/  IMAD.SHL.U32 R3, R12, 0x8, RZ ;  /* 0x000000080c037824 */ /* 0x000fc400078e00ff */
[----:B------:R-:W-:Y:S02]  /*0d10*/  IMAD R5, R5, -0x3, R4 ;  /* 0xfffffffd05057824 */ /* 0x000fe400078e0204 */
[----:B------:R-:W-:Y:S02]  /*0d20*/  IMAD R8, R8, 0x10, R7 ;  /* 0x0000001008087824 */ /* 0x000fe400078e0207 */
[----:B------:R-:W-:Y:S02]  /*0d30*/  IMAD.IADD R17, R17, 0x1, -R0 ;  /* 0x0000000111117824 */ /* 0x000fe400078e0a00 */
[----:B------:R-:W-:-:S04]  /*0d40*/  IMAD.WIDE R22, R3, 0x2, R22 ;  /* 0x0000000203167825 */ /* 0x000fc800078e0216 */
[----:B------:R-:W-:-:S07]  /*0d50*/  IMAD R18, R5, 0x40, R8 ;  /* 0x0000004005127824 */ /* 0x000fce00078e0208 */
.L_x_744:
[----:B------:R-:W-:Y:S01]  /*0d60*/  ULDC UR5, c[0x0][0xdd0] ;  /* 0x0003740000057ab9 */ /* 0x000fe20000000800 */
[----:B-1----:R-:W1:Y:S01]  /*0d70*/  LDC R0, c[0x0][0xde8] ;  /* 0x00037a00ff007b82 */ /* 0x002e620000000800 */
[----:B------:R-:W-:Y:S01]  /*0d80*/  UISETP.NE.AND UP0, UPT, UR5, 0x1, UPT ;  /* 0x000000010500788c */ /* 0x000fe2000bf05270 */
[----:B------:R-:W-:-:S10]  /*0d90*/  UMOV UR8, UR4 ;  /* 0x0000000400087c82 */ /* 0x000fd40008000000 */
[----:B------:R-:W-:Y:S01]  /*0da0*/  @UP0 ULDC UR6, c[0x0][0xdd4] ;  /* 0x0003750000060ab9 */ /* 0x000fe20000000800 */
[----:B------:R-:W-:Y:S01]  /*0db0*/  @UP0 ULDC UR9, c[0x0][0xdd8] ;  /* 0x0003760000090ab9 */ /* 0x000fe20000000800 */
[----:B------:R-:W-:-:S04]  /*0dc0*/  UIMAD.WIDE.U32 UR6, UR4, UR6, URZ ;  /* 0x00000006040672a5 */ /* 0x000fc8000f8e003f */
[----:B------:R-:W-:-:S04]  /*0dd0*/  @UP0 USHF.R.U32.HI UR8, URZ, UR9, UR7 ;  /* 0x000000093f080299 */ /* 0x000fc80008011607 */
[----:B------:R-:W-:Y:S02]  /*0de0*/  UIADD3 UR6, -UR8, URZ, URZ ;  /* 0x0000003f08067290 */ /* 0x000fe4000fffe13f */
[----:B-1----:R-:W-:Y:S02]  /*0df0*/  ISETP.LE.AND P0, PT, R0, UR8, PT ;  /* 0x0000000800007c0c */ /* 0x002fe4000bf03270 */
[----:B------:R-:W-:-:S11]  /*0e00*/  UIMAD UR7, UR5, UR6, UR4 ;  /* 0x00000006050772a4 */ /* 0x000fd6000f8e0204 */
[----:B--234-:R-:W-:Y:S05]  /*0e10*/  @!P0 BRA `(.L_x_652) ;  /* 0x0000000000208947 */ /* 0x01cfea0003800000 */
[----:B------:R-:W-:Y:S01]  /*0e20*/  ULDC UR6, c[0x0][0xddc] ;  /* 0x0003770000067ab9 */ /* 0x000fe20000000800 */
[----:B------:R-:W-:Y:S01]  /*0e30*/  UMOV UR48, UR7 ;  /* 0x0000000700307c82 */ /* 0x000fe20008000000 */
[----:B------:R-:W-:-:S11]  /*0e40*/  UISETP.NE.AND UP0, UPT, UR6, 0x1, UPT ;  /* 0x000000010600788c */ /* 0x000fd6000bf05270 */
[----:B------:R-:W-:Y:S02]  /*0e50*/  @UP0 ULDC.64 UR10, c[0x0][0xde0] ;  /* 0x00037800000a0ab9 */ /* 0x000fe40000000a00 */
[----:B------:R-:W-:-:S04]  /*0e60*/  UIMAD.WIDE.U32 UR4, UR7, UR10, URZ ;  /* 0x0000000a070472a5 */ /* 0x000fc8000f8e003f */
[----:B------:R-:W-:-:S04]  /*0e70*/  @UP0 USHF.R.U32.HI UR48, URZ, UR11, UR5 ;  /* 0x0000000b3f300299 */ /* 0x000fc80008011605 */
[----:B------:R-:W-:Y:S01]  /*0e80*/  UIMAD UR4, UR48, UR6, URZ ;  /* 0x00000006300472a4 */ /* 0x000fe2000f8e023f */
[----:B------:R-:W-:Y:S11]  /*0e90*/  BRA `(.L_x_653) ;  /* 0x00000000001c7947 */ /* 0x000ff60003800000 */
.L_x_652:
[----:B------:R-:W-:Y:S01]  /*0ea0*/  ULDC UR6, c[0x0][0xdc4] ;  /* 0x0003710000067ab9 */ /* 0x000fe20000000800 */
[----:B------:R-:W-:Y:S01]  /*0eb0*/  UMOV UR48, UR7 ;  /* 0x0000000700307c82 */ /* 0x000fe20008000000 */
[----:B------:R-:W-:-:S11]  /*0ec0*/  UISETP.NE.AND UP0, UPT, UR6, 0x1, UPT ;  /* 0x000000010600788c */ /* 0x000fd6000bf05270 */
[----:B------:R-:W-:Y:S02]  /*0ed0*/  @UP0 ULDC.64 UR10, c[0x0][0xdc8] ;  /* 0x00037200000a0ab9 */ /* 0x000fe40000000a00 */
[----:B------:R-:W-:-:S04]  /*0ee0*/  UIMAD.WIDE.U32 UR4, UR7, UR10, URZ ;  /* 0x0000000a070472a5 */ /* 0x000fc8000f8e003f */
[----:B------:R-:W-:-:S04]  /*0ef0*/  @UP0 USHF.R.U32.HI UR48, URZ, UR11, UR5 ;  /* 0x0000000b3f300299 */ /* 0x000fc80008011605 */
[----:B------:R-:W-:-:S12]  /*0f00*/  UIMAD UR4, UR48, UR6, URZ ;  /* 0x00000006300472a4 */ /* 0x000fd8000f8e023f */
.L_x_653:
[----:B------:R-:W-:Y:S01]  /*0f10*/  UIADD3 UR6, UR7, -UR4, URZ ;  /* 0x8000000407067290 */ /* 0x000fe2000fffe03f */
[----:B------:R-:W-:Y:S01]  /*0f20*/  ULDC UR43, c[0x0][0xdb8] ;  /* 0x00036e00002b7ab9 */ /* 0x000fe20000000800 */
[----:B------:R-:W-:Y:S02]  /*0f30*/  ULOP3.LUT UR7, URZ, UR48, URZ, 0x33, !UPT ;  /* 0x000000303f077292 */ /* 0x000fe4000f8e333f */
[----:B------:R-:W-:Y:S01]  /*0f40*/  UISETP.NE.AND UP1, UPT, UR43, 0x1, UPT ;  /* 0x000000012b00788c */ /* 0x000fe2000bf25270 */
[----:B------:R-:W-:Y:S01]  /*0f50*/  ULDC.64 UR12, c[0x0][0x3f8] ;  /* 0x0000fe00000c7ab9 */ /* 0x000fe20000000a00 */
[----:B------:R-:W-:Y:S01]  /*0f60*/  ULDC UR42, c[0x0][0xdac] ;  /* 0x00036b00002a7ab9 */ /* 0x000fe20000000800 */
[----:B------:R-:W-:Y:S02]  /*0f70*/  UISETP.NE.U32.AND UP0, UPT, UR12, URZ, UPT ;  /* 0x0000003f0c00728c */ /* 0x000fe4000bf05070 */
[----:B------:R-:W-:Y:S01]  /*0f80*/  UIADD3 UR42, UR7, UR42, URZ ;  /* 0x0000002a072a7290 */ /* 0x000fe2000fffe03f */
[----:B------:R-:W-:Y:S01]  /*0f90*/  ULDC.64 UR4, c[0x0][0x9e0] ;  /* 0x0002780000047ab9 */ /* 0x000fe20000000a00 */
[----:B------:R-:W-:Y:S01]  /*0fa0*/  ULDC UR11, c[0x0][0xdc4] ;  /* 0x00037100000b7ab9 */ /* 0x000fe20000000800 */
[----:B------:R-:W-:-:S02]  /*0fb0*/  UISETP.NE.AND.EX UP0, UPT, UR13, URZ, UPT, UP0 ;  /* 0x0000003f0d00728c */ /* 0x000fc4000bf05300 */
[----:B------:R-:W-:Y:S02]  /*0fc0*/  UISETP.GE.AND UP2, UPT, UR5, 0x1, UPT ;  /* 0x000000010500788c */ /* 0x000fe4000bf46270 */
[----:B------:R-:W-:Y:S01]  /*0fd0*/  UIMAD UR42, UR42, 0xc0, URZ ;  /* 0x000000c02a2a78a4 */ /* 0x000fe2000f8e023f */
[----:B------:R-:W-:Y:S01]  /*0fe0*/  ULDC UR47, c[0x0][0x404] ;  /* 0x00010100002f7ab9 */ /* 0x000fe20000000800 */
[----:B------:R-:W-:Y:S01]  /*0ff0*/  ULDC UR9, c[0x0][0x288] ;  /* 0x0000a20000097ab9 */ /* 0x000fe20000000800 */
[----:B------:R-:W-:Y:S01]  /*1000*/  UIMAD UR8, UR8, UR11, UR6 ;  /* 0x0000000b080872a4 */ /* 0x000fe2000f8e0206 */
[----:B------:R-:W-:Y:S01]  /*1010*/  PLOP3.LUT P1, PT, PT, PT, UP2, 0x80, 0x0 ;  /* 0x000000000000781c */ /* 0x000fe20003f2f028 */
[----:B------:R-:W-:Y:S01]  /*1020*/  USEL UR47, UR47, 0x1, UP0 ;  /* 0x000000012f2f7887 */ /* 0x000fe20008000000 */
[----:B------:R-:W-:Y:S01]  /*1030*/  @UP1 ULDC UR6, c[0x0][0xdbc] ;  /* 0x00036f0000061ab9 */ /* 0x000fe20000000800 */
[----:B------:R-:W-:Y:S01]  /*1040*/  UIADD3 UR49, UR42, 0xc0, -UR9 ;  /* 0x000000c02a317890 */ /* 0x000fe2000fffe809 */
[----:B------:R-:W-:Y:S01]  /*1050*/  ULDC UR10, c[0x0][0x2e0] ;  /* 0x0000b800000a7ab9 */ /* 0x000fe20000000800 */
[----:B------:R-:W-:Y:S01]  /*1060*/  UIMAD.WIDE.U32 UR6, UR8, UR6, URZ ;  /* 0x00000006080672a5 */ /* 0x000fe2000f8e003f */
[----:B------:R-:W-:Y:S01]  /*1070*/  @UP1 ULDC UR11, c[0x0][0xdc0] ;  /* 0x00037000000b1ab9 */ /* 0x000fe20000000800 */
[----:B------:R-:W-:Y:S01]  /*1080*/  UIMAD UR49, UR47, UR10, UR49 ;  /* 0x0000000a2f3172a4 */ /* 0x000fe2000f8e0231 */
[----:B------:R-:W-:Y:S01]  /*1090*/  UMOV UR44, UR8 ;  /* 0x00000008002c7c82 */ /* 0x000fe20008000000 */
[----:B------:R-:W-:-:S02]  /*10a0*/  @UP1 USHF.R.U32.HI UR44, URZ, UR11, UR7 ;  /* 0x0000000b3f2c1299 */ /* 0x000fc40008011607 */
[----:B------:R-:W-:Y:S02]  /*10b0*/  UIADD3 UR4, UR49, UR4, URZ ;  /* 0x0000000431047290 */ /* 0x000fe4000fffe03f */
[----:B------:R-:W-:-:S04]  /*10c0*/  UIADD3 UR6, -UR44, URZ, URZ ;  /* 0x0000003f2c067290 */ /* 0x000fc8000fffe13f */
[----:B------:R-:W-:Y:S01]  /*10d0*/  UIMAD UR43, UR43, UR6, UR8 ;  /* 0x000000062b2b72a4 */ /* 0x000fe2000f8e0208 */
[----:B------:R-:W-:Y:S01]  /*10e0*/  IMAD.U32 R0, RZ, RZ, UR4 ;  /* 0x00000004ff007e24 */ /* 0x000fe2000f8e00ff */
[----:B------:R-:W-:Y:S10]  /*10f0*/  @!P1 BRA `(.L_x_654) ;  /* 0x0000000000409947 */ /* 0x000ff40003800000 */
[----:B------:R-:W-:Y:S01]  /*1100*/  ISETP.LT.AND P0, PT, RZ, UR49, PT ;  /* 0x00000031ff007c0c */ /* 0x000fe2000bf01270 */
[----:B------:R-:W-:-:S12]  /*1110*/  UIADD3 UR4, UR49, -0x1, URZ ;  /* 0xffffffff31047890 */ /* 0x000fd8000fffe03f */
[----:B------:R-:W-:Y:S05]  /*1120*/  @P0 BRA `(.L_x_655) ;  /* 0x00000000001c0947 */ /* 0x000fea0003800000 */
[----:B------:R-:W-:Y:S02]  /*1130*/  UISETP.NE.AND UP0, UPT, UR5, 0x1, UPT ;  /* 0x000000010500788c */ /* 0x000fe4000bf05270 */
[----:B------:R-:W-:-:S09]  /*1140*/  UIADD3 UR4, -UR49, URZ, URZ ;  /* 0x0000003f31047290 */ /* 0x000fd2000fffe13f */
[----:B------:R-:W-:Y:S02]  /*1150*/  @UP0 ULDC.64 UR12, c[0x0][0x9e8] ;  /* 0x00027a00000c0ab9 */ /* 0x000fe40000000a00 */
[----:B------:R-:W-:-:S04]  /*1160*/  UIMAD.WIDE.U32 UR6, UR4, UR12, URZ ;  /* 0x0000000c040672a5 */ /* 0x000fc8000f8e003f */
[----:B------:R-:W-:-:S04]  /*1170*/  @UP0 USHF.R.U32.HI UR4, URZ, UR13, UR7 ;  /* 0x0000000d3f040299 */ /* 0x000fc80008011607 */
[----:B------:R-:W-:Y:S01]  /*1180*/  ULOP3.LUT UR4, URZ, UR4, URZ, 0x33, !UPT ;  /* 0x000000043f047292 */ /* 0x000fe2000f8e333f */
[----:B------:R-:W-:Y:S11]  /*1190*/  BRA `(.L_x_656) ;  /* 0x0000000000107947 */ /* 0x000ff60003800000 */
.L_x_655:
[----:B------:R-:W-:-:S11]  /*11a0*/  UISETP.NE.AND UP0, UPT, UR5, 0x1, UPT ;  /* 0x000000010500788c */ /* 0x000fd6000bf05270 */
[----:B------:R-:W-:Y:S02]  /*11b0*/  @UP0 ULDC.64 UR12, c[0x0][0x9e8] ;  /* 0x00027a00000c0ab9 */ /* 0x000fe40000000a00 */
[----:B------:R-:W-:-:S04]  /*11c0*/  UIMAD.WIDE.U32 UR6, UR4, UR12, URZ ;  /* 0x0000000c040672a5 */ /* 0x000fc8000f8e003f */
[----:B------:R-:W-:-:S12]  /*11d0*/  @UP0 USHF.R.U32.HI UR4, URZ, UR13, UR7 ;  /* 0x0000000d3f040299 */ /* 0x000fd80008011607 */
.L_x_656:
[----:B------:R-:W-:-:S06]  /*11e0*/  UIMAD UR4, UR4, UR5, UR5 ;  /* 0x00000005040472a4 */ /* 0x000fcc000f8e0205 */
[----:B------:R-:W-:-:S07]  /*11f0*/  VIMNMX R0, R0, UR4, PT ;  /* 0x0000000400007c48 */ /* 0x000fce000bfe0100 */
.L_x_654:
[----:B------:R-:W-:Y:S01]  /*1200*/  UIMAD UR4, UR47, UR10, 0x7f ;  /* 0x0000007f2f0474a4 */ /* 0x000fe2000f8e020a */
[----:B------:R-:W-:Y:S01]  /*1210*/  VIADD R0, R0, 0x7f ;  /* 0x0000007f00007836 */ /* 0x000fe20000000000 */
[----:B------:R-:W-:Y:S02]  /*1220*/  UIADD3 UR7, UR42, -UR9, URZ ;  /* 0x800000092a077290 */ /* 0x000fe4000fffe03f */
[----:B------:R-:W-:Y:S02]  /*1230*/  USHF.R.S32.HI UR6, URZ, 0x1f, UR4 ;  /* 0x0000001f3f067899 */ /* 0x000fe40008011404 */
[----:B------:R-:W-:Y:S01]  /*1240*/  SHF.R.S32.HI R3, RZ, 0x1f, R0 ;  /* 0x0000001fff037819 */ /* 0x000fe20000011400 */
[----:B------:R-:W-:Y:S02]  /*1250*/  UIMAD UR7, UR47, UR10, UR7 ;  /* 0x0000000a2f0772a4 */ /* 0x000fe4000f8e0207 */
[----:B------:R-:W-:Y:S01]  /*1260*/  ULEA.HI UR6, UR6, UR4, URZ, 0x7 ;  /* 0x0000000406067291 */ /* 0x000fe2000f8f383f */
[----:B------:R-:W-:Y:S01]  /*1270*/  LEA.HI R3, R3, R0, RZ, 0x7 ;  /* 0x0000000003037211 */ /* 0x000fe200078f38ff */
[----:B------:R-:W-:-:S02]  /*1280*/  ULDC UR8, c[0x0][0x9dc] ;  /* 0x0002770000087ab9 */ /* 0x000fc40000000800 */
[----:B------:R-:W-:Y:S01]  /*1290*/  USHF.R.S32.HI UR6, URZ, 0x7, UR6 ;  /* 0x000000073f067899 */ /* 0x000fe20008011406 */
[----:B------:R-:W-:Y:S01]  /*12a0*/  SHF.R.S32.HI R3, RZ, 0x7, R3 ;  /* 0x00000007ff037819 */ /* 0x000fe20000011403 */
[----:B------:R-:W-:-:S04]  /*12b0*/  UIADD3 UR8, UR7, -UR8, URZ ;  /* 0x8000000807087290 */ /* 0x000fc8000fffe03f */
[----:B------:R-:W-:Y:S01]  /*12c0*/  VIMNMX R88, R3, UR6, PT ;  /* 0x0000000603587c48 */ /* 0x000fe2000bfe0100 */
[----:B------:R-:W-:Y:S07]  /*12d0*/  @!P1 BRA `(.L_x_657) ;  /* 0x0000000000489947 */ /* 0x000fee0003800000 */
[----:B------:R-:W-:Y:S02]  /*12e0*/  UMOV UR4, UR7 ;  /* 0x0000000700047c82 */ /* 0x000fe40008000000 */
[----:B------:R-:W-:-:S06]  /*12f0*/  UISETP.GT.AND UP0, UPT, UR4, -0x1, UPT ;  /* 0xffffffff0400788c */ /* 0x000fcc000bf04270 */
[----:B------:R-:W-:-:S13]  /*1300*/  PLOP3.LUT P0, PT, PT, PT, UP0, 0x80, 0x0 ;  /* 0x000000000000781c */ /* 0x000fda0003f0f008 */
[----:B------:R-:W-:Y:S05]  /*1310*/  @P0 BRA `(.L_x_658) ;  /* 0x00000000001c0947 */ /* 0x000fea0003800000 */
[----:B------:R-:W-:Y:S02]  /*1320*/  UISETP.NE.AND UP0, UPT, UR5, 0x1, UPT ;  /* 0x000000010500788c */ /* 0x000fe4000bf05270 */
[----:B------:R-:W-:-:S09]  /*1330*/  ULOP3.LUT UR4, URZ, UR4, URZ, 0x33, !UPT ;  /* 0x000000043f047292 */ /* 0x000fd2000f8e333f */
[----:B------:R-:W-:Y:S02]  /*1340*/  @UP0 ULDC.64 UR10, c[0x0][0x9e8] ;  /* 0x00027a00000a0ab9 */ /* 0x000fe40000000a00 */
[----:B------:R-:W-:-:S04]  /*1350*/  UIMAD.WIDE.U32 UR6, UR4, UR10, URZ ;  /* 0x0000000a040672a5 */ /* 0x000fc8000f8e003f */
[----:B------:R-:W-:-:S04]  /*1360*/  @UP0 USHF.R.U32.HI UR4, URZ, UR11, UR7 ;  /* 0x0000000b3f040299 */ /* 0x000fc80008011607 */
[----:B------:R-:W-:Y:S01]  /*1370*/  ULOP3.LUT UR4, URZ, UR4, URZ, 0x33, !UPT ;  /* 0x000000043f047292 */ /* 0x000fe2000f8e333f */
[----:B------:R-:W-:Y:S11]  /*1380*/  BRA `(.L_x_659) ;  /* 0x0000000000107947 */ /* 0x000ff60003800000 */
.L_x_658:
[----:B------:R-:W-:-:S11]  /*1390*/  UISETP.NE.AND UP0, UPT, UR5, 0x1, UPT ;  /* 0x000000010500788c */ /* 0x000fd6000bf05270 */
[----:B------:R-:W-:Y:S02]  /*13a0*/  @UP0 ULDC.64 UR10, c[0x0][0x9e8] ;  /* 0x00027a00000a0ab9 */ /* 0x000fe40000000a00 */
[----:B------:R-:W-:-:S04]  /*13b0*/  UIMAD.WIDE.U32 UR6, UR4, UR10, URZ ;  /* 0x0000000a040672a5 */ /* 0x000fc8000f8e003f */
[----:B------:R-:W-:-:S12]  /*13c0*/  @UP0 USHF.R.U32.HI UR4, URZ, UR11, UR7 ;  /* 0x0000000b3f040299 */ /* 0x000fd80008011607 */
.L_x_659:
[----:B------:R-:W-:-:S04]  /*13d0*/  UIMAD UR4, UR4, UR5, URZ ;  /* 0x00000005040472a4 */ /* 0x000fc8000f8e023f */
[----:B------:R-:W-:-:S04]  /*13e0*/  UISETP.LT.AND UP0, UPT, UR8, UR4, UPT ;  /* 0x000000040800728c */ /* 0x000fc8000bf01270 */
[----:B------:R-:W-:-:S12]  /*13f0*/  USEL UR8, UR8, UR4, !UP0 ;  /* 0x0000000408087287 */ /* 0x000fd8000c000000 */
.L_x_657:
[----:B------:R-:W-:Y:S01]  /*1400*/  USHF.R.S32.HI UR4, URZ, 0x1f, UR8 ;  /* 0x0000001f3f047899 */ /* 0x000fe20008011408 */
[----:B------:R-:W-:Y:S01]  /*1410*/  PLOP3.LUT P0, PT, PT, PT, PT, 0x80, 0x0 ;  /* 0x000000000000781c */ /* 0x000fe20003f0f070 */
[----:B------:R-:W-:Y:S01]  /*1420*/  IMAD.MOV.U32 R3, RZ, RZ, RZ ;  /* 0x000000ffff037224 */ /* 0x000fe200078e00ff */
[----:B------:R-:W-:Y:S01]  /*1430*/  CS2R R118, SRZ ;  /* 0x0000000000767805 */ /* 0x000fe2000001ff00 */
[----:B------:R-:W-:Y:S01]  /*1440*/  ULEA.HI UR4, UR4, UR8, URZ, 0x7 ;  /* 0x0000000804047291 */ /* 0x000fe2000f8f383f */
[----:B------:R-:W-:Y:S01]  /*1450*/  IMAD.MOV.U32 R15, RZ, RZ, RZ ;  /* 0x000000ffff0f7224 */ /* 0x000fe200078e00ff */
[----:B------:R-:W-:Y:S02]  /*1460*/  CS2R R116, SRZ ;  /* 0x0000000000747805 */ /* 0x000fe4000001ff00 */
[----:B------:R-:W-:Y:S01]  /*1470*/  CS2R R114, SRZ ;  /* 0x0000000000727805 */ /* 0x000fe2000001ff00 */
[----:B------:R-:W-:Y:S01]  /*1480*/  USHF.R.S32.HI UR4, URZ, 0x7, UR4 ;  /* 0x000000073f047899 */ /* 0x000fe20008011404 */
[----:B------:R-:W-:-:S02]  /*1490*/  CS2R R112, SRZ ;  /* 0x0000000000707805 */ /* 0x000fc4000001ff00 */
[----:B------:R-:W-:Y:S02]  /*14a0*/  CS2R R110, SRZ ;  /* 0x00000000006e7805 */ /* 0x000fe4000001ff00 */
[----:B------:R-:W-:Y:S01]  /*14b0*/  CS2R R108, SRZ ;  /* 0x00000000006c7805 */ /* 0x000fe2000001ff00 */
[----:B------:R-:W-:Y:S01]  /*14c0*/  UISETP.LT.AND UP0, UPT, URZ, UR4, UPT ;  /* 0x000000043f00728c */ /* 0x000fe2000bf01270 */
[----:B------:R-:W-:Y:S02]  /*14d0*/  CS2R R106, SRZ ;  /* 0x00000000006a7805 */ /* 0x000fe4000001ff00 */
[----:B------:R-:W-:Y:S02]  /*14e0*/  CS2R R104, SRZ ;  /* 0x0000000000687805 */ /* 0x000fe4000001ff00 */
[----:B------:R-:W-:Y:S01]  /*14f0*/  CS2R R102, SRZ ;  /* 0x0000000000667805 */ /* 0x000fe2000001ff00 */
[----:B------:R-:W-:Y:S01]  /*1500*/  USEL UR45, URZ, UR4, !UP0 ;  /* 0x000000043f2d7287 */ /* 0x000fe2000c000000 */
[----:B------:R-:W-:-:S02]  /*1510*/  CS2R R100, SRZ ;  /* 0x0000000000647805 */ /* 0x000fc4000001ff00 */
[----:B------:R-:W-:Y:S02]  /*1520*/  CS2R R98, SRZ ;  /* 0x0000000000627805 */ /* 0x000fe4000001ff00 */
[----:B------:R-:W-:Y:S02]  /*1530*/  CS2R R96, SRZ ;  /* 0x0000000000607805 */ /* 0x000fe4000001ff00 */
[----:B------:R-:W-:Y:S01]  /*1540*/  CS2R R6, SRZ ;  /* 0x0000000000067805 */ /* 0x000fe2000001ff00 */
[----:B------:R-:W-:Y:S01]  /*1550*/  IMAD.MOV.U32 R94, RZ, RZ, RZ ;  /* 0x000000ffff5e7224 */ /* 0x000fe200078e00ff */
[----:B------:R-:W-:Y:S01]  /*1560*/  ISETP.GT.AND P1, PT, R88, UR45, PT ;  /* 0x0000002d58007c0c */ /* 0x000fe2000bf24270 */
[----:B------:R-:W-:Y:S01]  /*1570*/  IMAD.MOV.U32 R9, RZ, RZ, RZ ;  /* 0x000000ffff097224 */ /* 0x000fe200078e00ff */
[----:B------:R-:W-:Y:S01]  /*1580*/  CS2R R90, SRZ ;  /* 0x00000000005a7805 */ /* 0x000fe2000001ff00 */
[----:B------:R-:W-:Y:S02]  /*1590*/  IMAD.MOV.U32 R89, RZ, RZ, RZ ;  /* 0x000000ffff597224 */ /* 0x000fe400078e00ff */
[----:B------:R-:W-:-:S08]  /*15a0*/  IMAD.MOV.U32 R0, RZ, RZ, RZ ;  /* 0x000000ffff007224 */ /* 0x000fd000078e00ff */
[----:B------:R-:W-:Y:S05]  /*15b0*/  @!P1 BRA `(.L_x_660) ;  /* 0x000000b4000c9947 */ /* 0x000fea0003800000 */
[----:B------:R-:W-:-:S05]  /*15c0*/  VIADD R0, R2, 0xffffff80 ;  /* 0xffffff8002007836 */ /* 0x000fca0000000000 */
[----:B------:R-:W-:-:S04]  /*15d0*/  SHF.R.S32.HI R3, RZ, 0x1f, R0 ;  /* 0x0000001fff037819 */ /* 0x000fc80000011400 */
[----:B------:R-:W-:-:S04]  /*15e0*/  LEA.HI R3, R3, R0, RZ, 0x7 ;  /* 0x0000000003037211 */ /* 0x000fc800078f38ff */
[----:B------:R-:W-:-:S06]  /*15f0*/  SHF.R.S32.HI R3, RZ, 0x7, R3 ;  /* 0x00000007ff037819 */ /* 0x000fcc0000011403 */
[----:B------:R-:W1:Y:S02]  /*1600*/  SHFL.IDX PT, R3, R3, RZ, 0x1f ;  /* 0x00001fff03037589 */ /* 0x000e6400000e0000 */
[----:B-1----:R-:W-:-:S13]  /*1610*/  R2UR UR41, R3 ;  /* 0x00000000032972ca */ /* 0x002fda00000e0000 */
[----:B------:R-:W-:Y:S02]  /*1620*/  UIMAD.WIDE UR4, UR41, 0x55555556, URZ ;  /* 0x55555556290478a5 */ /* 0x000fe4000f8e023f */
[----:B------:R-:W-:Y:S02]  /*1630*/  UIADD3 UR4, UR40, 0x8400, URZ ;  /* 0x0000840028047890 */ /* 0x000fe4000fffe03f */
[----:B------:R-:W-:Y:S02]  /*1640*/  ULEA.HI UR5, UR5, UR5, URZ, 0x1 ;  /* 0x0000000505057291 */ /* 0x000fe4000f8f083f */
[----:B------:R-:W-:Y:S02]  /*1650*/  ULOP3.LUT UP0, URZ, UR4, 0x3ff, URZ, 0xc0, !UPT ;  /* 0x000003ff043f7892 */ /* 0x000fe4000f80c03f */
[----:B------:R-:W-:-:S04]  /*1660*/  UIMAD UR5, UR5, -0x3, UR41 ;  /* 0xfffffffd050578a4 */ /* 0x000fc8000f8e0229 */
[----:B------:R-:W-:Y:S01]  /*1670*/  PLOP3.LUT P0, PT, PT, PT, UP0, 0x80, 0x0 ;  /* 0x000000000000781c */ /* 0x000fe20003f0f008 */
[----:B------:R-:W-:-:S04]  /*1680*/  ULEA UR5, UR5, UR4, 0xd ;  /* 0x0000000405057291 */ /* 0x000fc8000f8e683f */
[----:B------:R-:W-:-:S04]  /*1690*/  USHF.R.U32.HI UR5, URZ, 0x4, UR5 ;  /* 0x000000043f057899 */ /* 0x000fc80008011605 */
[----:B------:R-:W-:-:S04]  /*16a0*/  ULOP3.LUT UR52, UR5, 0x3fff, URZ, 0xc0, !UPT ;  /* 0x00003fff05347892 */ /* 0x000fc8000f8ec03f */
[----:B------:R-:W-:Y:S08]  /*16b0*/  @!P0 BRA `(.L_x_661) ;  /* 0x0000000000408947 */ /* 0x000ff00003800000 */
        /* <DEDUP_REMOVED lines=16> */
.L_x_661:
[----:B------:R-:W-:Y:S01]  /*17c0*/  ULEA.HI UR4, UR36, UR36, URZ, 0x1 ;  /* 0x0000002424047291 */ /* 0x000fe2000f8f083f */
[----:B------:R-:W-:-:S03]  /*17d0*/  IMAD.U32 R3, RZ, RZ, UR46 ;  /* 0x0000002eff037e24 */ /* 0x000fc6000f8e00ff */
[----:B------:R-:W-:Y:S02]  /*17e0*/  ULOP3.LUT UR4, UR4, 0xfffffffe, URZ, 0xc0, !UPT ;  /* 0xfffffffe04047892 */ /* 0x000fe4000f8ec03f */
[----:B------:R-:W-:Y:S02]  /*17f0*/  ISETP.NE.AND P0, PT, R3, 0x3, PT ;  /* 0x000000030300780c */ /* 0x000fe40003f05270 */
[----:B------:R-:W-:-:S06]  /*1800*/  UIADD3 UR4, UR36, -UR4, URZ ;  /* 0x8000000424047290 */ /* 0x000fcc000fffe03f */
[----:B------:R-:W-:-:S05]  /*1810*/  IMAD.U32 R0, RZ, RZ, UR4 ;  /* 0x00000004ff007e24 */ /* 0x000fca000f8e00ff */
[----:B------:R-:W-:-:S04]  /*1820*/  SHF.L.U32 R0, R0, 0x1f, RZ ;  /* 0x0000001f00007819 */ /* 0x000fc800000006ff */
[----:B------:R-:W1:Y:S02]  /*1830*/  SYNCS.PHASECHK.TRANS64.TRYWAIT P1, [UR40+0x16800], R0 ;  /* 0x01680000ff0075a7 */ /* 0x000e640008020168 */
[----:B-1----:R-:W-:Y:S05]  /*1840*/  @!P1 BRA `(.L_x_662) ;  /* 0x000000ec003c9947 */ /* 0x002fea0003800000 */
.L_x_809:
[----:B------:R-:W-:Y:S05]  /*1850*/  @!P0 BRA `(.L_x_663) ;  /* 0x0000000000048947 */ /* 0x000fea0003800000 */
[----:B------:R-:W-:Y:S01]  /*1860*/  BPT.TRAP 0x1 ;  /* 0x000000040000795c */ /* 0x000fe20000300000 */
.L_x_663:
[----:B------:R-:W-:Y:S02]  /*1870*/  IMAD.U32 R5, RZ, RZ, UR39 ;  /* 0x00000027ff057e24 */ /* 0x000fe4000f8e00ff */
[----:B-1----:R-:W-:-:S03]  /*1880*/  IMAD.U32 R0, RZ, RZ, UR37 ;  /* 0x00000025ff007e24 */ /* 0x002fc6000f8e00ff */
[----:B------:R-:W-:Y:S02]  /*1890*/  LEA R5, R5, UR40, 0x3 ;  /* 0x0000002805057c11 */ /* 0x000fe4000f8e18ff */
[----:B------:R-:W-:-:S04]  /*18a0*/  SHF.L.U32 R0, R0, 0x1f, RZ ;  /* 0x0000001f00007819 */ /* 0x000fc800000006ff */
[----:B------:R1:W2:Y:S01]  /*18b0*/  SYNCS.PHASECHK.TRANS64.TRYWAIT P2, [R5+URZ+0x16830], R0 ;  /* 0x01683000050075a7 */ /* 0x0002a2000804017f */
[----:B------:R-:W-:Y:S05]  /*18c0*/  @!P0 BRA `(.L_x_664) ;  /* 0x0000000000048947 */ /* 0x000fea0003800000 */
[----:B------:R-:W-:Y:S01]  /*18d0*/  BPT.TRAP 0x1 ;  /* 0x000000040000795c */ /* 0x000fe20000300000 */
.L_x_664:
[----:B------:R-:W-:Y:S01]  /*18e0*/  LOP3.LUT P1, RZ, R2, 0x7f, RZ, 0xc0, !PT ;  /* 0x0000007f02ff7812 */ /* 0x000fe2000782c0ff */
[----:B--2---:R-:W-:-:S12]  /*18f0*/  @P2 BRA `(.L_x_665) ;  /* 0x0000000000082947 */ /* 0x004fd80003800000 */
[----:B------:R-:W2:Y:S02]  /*1900*/  SYNCS.PHASECHK.TRANS64.TRYWAIT P2, [R5+URZ+0x16830], R0 ;  /* 0x01683000050075a7 */ /* 0x000ea4000804017f */
[----:B--2---:R-:W-:Y:S05]  /*1910*/  @!P2 BRA `(.L_x_666) ;  /* 0x000000ec0020a947 */ /* 0x004fea0003800000 */
.L_x_665:
[----:B------:R-:W-:Y:S05]  /*1920*/  WARPSYNC.ALL ;  /* 0x0000000000007948 */ /* 0x000fea0003800000 */
[----:B------:R-:W-:Y:S01]  /*1930*/  UIADD3 UR4, UR40, 0xe400, URZ ;  /* 0x0000e40028047890 */ /* 0x000fe2000fffe03f */
[----:B------:R-:W-:Y:S01]  /*1940*/  WARPGROUP.ARRIVE ;  /* 0x00000000000079c5 */ /* 0x000fe20000000000 */
[----:B------:R-:W-:Y:S01]  /*1950*/  ULOP3.LUT UR16, UR52, 0x10000, URZ, 0xfc, !UPT ;  /* 0x0001000034107892 */ /* 0x000fe2000f8efc3f */
[----:B------:R-:W3:Y:S01]  /*1960*/  LDC R4, c[0x0][0x2e0] ;  /* 0x0000b800ff047b82 */ /* 0x000ee20000000800 */
[----:B------:R-:W-:Y:S01]  /*1970*/  USHF.R.U32.HI UR4, URZ, 0x4, UR4 ;  /* 0x000000043f047899 */ /* 0x000fe20008011604 */
[----:B------:R-:W-:Y:S01]  /*1980*/  IMAD.MOV.U32 R3, RZ, RZ, -0x80 ;  /* 0xffffff80ff037424 */ /* 0x000fe200078e00ff */
[----:B------:R-:W-:Y:S01]  /*1990*/  UMOV UR17, 0x40000040 ;  /* 0x4000004000117882 */ /* 0x000fe20000000000 */
[----:B------:R-:W-:Y:S01]  /*19a0*/  UMOV UR19, 0x40000040 ;  /* 0x4000004000137882 */ /* 0x000fe20000000000 */
[----:B------:R-:W-:Y:S01]  /*19b0*/  ULOP3.LUT UR4, UR4, 0x3fff, URZ, 0xc0, !UPT ;  /* 0x00003fff04047892 */ /* 0x000fe2000f8ec03f */
[----:B-12---:R-:W-:Y:S01]  /*19c0*/  @!P1 VIADD R0, R5, 0x16840 ;  /* 0x0001684005009836 */ /* 0x006fe20000000000 */
[----:B------:R-:W-:Y:S01]  /*19d0*/  UMOV UR5, 0x40000040 ;  /* 0x4000004000057882 */ /* 0x000fe20000000000 */
[----:B------:R-:W-:Y:S01]  /*19e0*/  UMOV UR7, 0x40000040 ;  /* 0x4000004000077882 */ /* 0x000fe20000000000 */
[----:B------:R-:W-:Y:S01]  /*19f0*/  ULOP3.LUT UR20, UR4, 0x10000, URZ, 0xfc, !UPT ;  /* 0x0001000004147892 */ /* 0x000fe2000f8efc3f */
[----:B------:R-:W1:Y:S01]  /*1a00*/  LDC R7, c[0x0][0x288] ;  /* 0x0000a200ff077b82 */ /* 0x000e620000000800 */
[----:B------:R-:W-:Y:S01]  /*1a10*/  UIADD3 UR4, UR16, 0x2, URZ ;  /* 0x0000000210047890 */ /* 0x000fe2000fffe03f */
[C---:B------:R-:W-:Y:S01]  /*1a20*/  IMAD R11, R88.reuse, R3, 0x80 ;  /* 0x00000080580b7424 */ /* 0x040fe200078e0203 */
[----:B------:R-:W-:Y:S01]  /*1a30*/  ULEA UR18, UR39, UR20, 0xa ;  /* 0x0000001427127291 */ /* 0x000fe2000f8e503f */
[----:B------:R-:W-:Y:S01]  /*1a40*/  @!P1 PRMT R0, RZ, 0x654, R0 ;  /* 0x00000654ff009816 */ /* 0x000fe20000000000 */
[----:B------:R-:W-:Y:S01]  /*1a50*/  UIADD3 UR8, UR16, 0x4, URZ ;  /* 0x0000000410087890 */ /* 0x000fe2000fffe03f */
[----:B------:R-:W-:Y:S01]  /*1a60*/  LEA R9, R88, 0xffffff80, 0x7 ;  /* 0xffffff8058097811 */ /* 0x000fe200078e38ff */
[----:B------:R-:W-:-:S02]  /*1a70*/  UIADD3 UR6, UR18, 0x2, URZ ;  /* 0x0000000212067890 */ /* 0x000fc4000fffe03f */
[----:B------:R-:W-:Y:S01]  /*1a80*/  UIADD3 UR10, UR18, 0x4, URZ ;  /* 0x00000004120a7890 */ /* 0x000fe2000fffe03f */
[----:B------:R-:W-:Y:S02]  /*1a90*/  UMOV UR9, 0x40000040 ;  /* 0x4000004000097882 */ /* 0x000fe40000000000 */
[----:B------:R-:W-:Y:S01]  /*1aa0*/  HGMMA.64x128x16.F32 R24, gdesc[UR16], RZ, !UPT, gsb0 ;  /* 0x01e00000101879f0 */ /* 0x000fe2000c0008ff */
[----:B------:R-:W-:Y:S01]  /*1ab0*/  UMOV UR11, 0x40000040 ;  /* 0x40000040000b7882 */ /* 0x000fe20000000000 */
[----:B------:R-:W-:Y:S01]  /*1ac0*/  UIADD3 UR12, UR16, 0x6, URZ ;  /* 0x00000006100c7890 */ /* 0x000fe2000fffe03f */
[----:B---3--:R-:W-:Y:S01]  /*1ad0*/  IMAD R6, R4, UR47, R11 ;  /* 0x0000002f04067c24 */ /* 0x008fe2000f8e020b */
[----:B------:R-:W-:Y:S01]  /*1ae0*/  UIADD3 UR14, UR18, 0x6, URZ ;  /* 0x00000006120e7890 */ /* 0x000fe2000fffe03f */
[----:B------:R-:W-:Y:S01]  /*1af0*/  UMOV UR13, 0x40000040 ;  /* 0x40000040000d7882 */ /* 0x000fe20000000000 */
[----:B------:R-:W-:Y:S01]  /*1b00*/  UMOV UR15, 0x40000040 ;  /* 0x40000040000f7882 */ /* 0x000fe20000000000 */
[----:B------:R-:W-:Y:S01]  /*1b10*/  ULDC UR23, c[0x0][0x9dc] ;  /* 0x0002770000177ab9 */ /* 0x000fe20000000800 */
[----:B------:R-:W-:Y:S01]  /*1b20*/  IMAD R8, R17, -0x2, R6 ;  /* 0xfffffffe11087824 */ /* 0x000fe200078e0206 */
[----:B------:R-:W-:-:S02]  /*1b30*/  WARPGROUP.DEPBAR.LE gsb0, 0x0 ;  /* 0x00008000000079c5 */ /* 0x000fc40000010000 */
[----:B------:R-:W-:-:S06]  /*1b40*/  WARPGROUP.ARRIVE ;  /* 0x00000000000079c5 */ /* 0x000fcc0000000000 */
[----:B------:R-:W-:Y:S01]  /*1b50*/  HGMMA.64x128x16.F32 R24, gdesc[UR4], R24, gsb0 ;  /* 0x01e00000041879f0 */ /* 0x000fe20008000818 */
[----:B------:R-:W-:Y:S02]  /*1b60*/  ULDC.64 UR6, c[0x0][0x9e0] ;  /* 0x0002780000067ab9 */ /* 0x000fe40000000a00 */
[----:B------:R-:W-:-:S06]  /*1b70*/  UISETP.GE.AND UP0, UPT, UR7, 0x1, UPT ;  /* 0x000000010700788c */ /* 0x000fcc000bf06270 */
[----:B------:R-:W-:Y:S01]  /*1b80*/  PLOP3.LUT P2, PT, PT, PT, UP0, 0x40, 0x0 ;  /* 0x000000000000781c */ /* 0x000fe20003f4e808 */
[----:B------:R-:W-:Y:S02]  /*1b90*/  WARPGROUP.DEPBAR.LE gsb0, 0x0 ;  /* 0x00008000000079c5 */ /* 0x000fe40000010000 */
[----:B------:R-:W-:-:S06]  /*1ba0*/  WARPGROUP.ARRIVE ;  /* 0x00000000000079c5 */ /* 0x000fcc0000000000 */
[----:B------:R-:W-:Y:S01]  /*1bb0*/  HGMMA.64x128x16.F32 R24, gdesc[UR8], R24, gsb0 ;  /* 0x01e00000081879f0 */ /* 0x000fe20008000818 */
[----:B------:R-:W-:Y:S02]  /*1bc0*/  ULOP3.LUT UR10, URZ, UR23, URZ, 0x33, !UPT ;  /* 0x000000173f0a7292 */ /* 0x000fe4000f8e333f */
[----:B------:R-:W-:Y:S02]  /*1bd0*/  WARPGROUP.DEPBAR.LE gsb0, 0x0 ;  /* 0x00008000000079c5 */ /* 0x000fe40000010000 */
[----:B------:R-:W-:-:S07]  /*1be0*/  WARPGROUP.ARRIVE ;  /* 0x00000000000079c5 */ /* 0x000fce0000000000 */
[----:B------:R-:W-:Y:S03]  /*1bf0*/  HGMMA.64x128x16.F32 R24, gdesc[UR12], R24, gsb0 ;  /* 0x01e000000c1879f0 */ /* 0x000fe60008000818 */
[----:B------:R-:W-:Y:S02]  /*1c00*/  WARPGROUP.DEPBAR.LE gsb0, 0x0 ;  /* 0x00008000000079c5 */ /* 0x000fe40000010000 */
[----:B------:R1:W-:Y:S02]  /*1c10*/  @!P1 SYNCS.ARRIVE.TRANS64.RED.A1T0 RZ, [R0+URZ], RZ ;  /* 0x000000ff00ff99a7 */ /* 0x0003e4000810043f */
[----:B-1----:R-:W-:-:S05]  /*1c20*/  IADD3 R0, R6, 0x1, -R7 ;  /* 0x0000000106007810 */ /* 0x002fca0007ffe807 */
[----:B------:R-:W-:Y:S02]  /*1c30*/  IMAD R3, R17, -0x2, R0 ;  /* 0xfffffffe11037824 */ /* 0x000fe400078e0200 */
[----:B------:R-:W-:Y:S02]  /*1c40*/  VIADD R0, R18, UR42 ;  /* 0x0000002a12007c36 */ /* 0x000fe40008000000 */
[C---:B------:R-:W-:Y:S02]  /*1c50*/  VIADD R13, R3.reuse, UR6 ;  /* 0x00000006030d7c36 */ /* 0x040fe40008000000 */
[----:B------:R-:W-:-:S03]  /*1c60*/  VIADD R10, R3, UR10 ;  /* 0x0000000a030a7c36 */ /* 0x000fc60008000000 */
[----:B------:R-:W-:Y:S01]  /*1c70*/  VIADDMNMX R3, R0, R13, R8, PT ;  /* 0x0000000d00037246 */ /* 0x000fe20003800108 */
[----:B------:R-:W-:Y:S01]  /*1c80*/  IMAD.IADD R5, R10, 0x1, R0 ;  /* 0x000000010a057824 */ /* 0x000fe200078e0200 */
[----:B------:R-:W-:Y:S06]  /*1c90*/  @P2 BRA `(.L_x_667) ;  /* 0x00000000005c2947 */ /* 0x000fec0003800000 */
[----:B------:R-:W-:Y:S01]  /*1ca0*/  IMAD R6, R4, UR47, R0 ;  /* 0x0000002f04067c24 */ /* 0x000fe2000f8e0200 */
[----:B------:R-:W-:Y:S03]  /*1cb0*/  BSSY B0, `(.L_x_668) ;  /* 0x0000011000007945 */ /* 0x000fe60003800000 */
[----:B------:R-:W-:-:S05]  /*1cc0*/  IMAD.IADD R6, R6, 0x1, -R7 ;  /* 0x0000000106067824 */ /* 0x000fca00078e0a07 */
[----:B------:R-:W-:-:S13]  /*1cd0*/  ISETP.GT.AND P2, PT, R6, -0x1, PT ;  /* 0xffffffff0600780c */ /* 0x000fda0003f44270 */
[----:B------:R-:W-:Y:S05]  /*1ce0*/  @P2 BRA `(.L_x_669) ;  /* 0x0000000000202947 */ /* 0x000fea0003800000 */
[----:B------:R-:W-:Y:S01]  /*1cf0*/  UISETP.NE.AND UP1, UPT, UR7, 0x1, UPT ;  /* 0x000000010700788c */ /* 0x000fe2000bf25270 */
[----:B------:R-:W-:-:S05]  /*1d00*/  LOP3.LUT R6, RZ, R6, RZ, 0x33, !PT ;  /* 0x00000006ff067212 */ /* 0x000fca00078e33ff */
[----:B------:R-:W-:-:S05]  /*1d10*/  PLOP3.LUT P2, PT, PT, PT, UP1, 0x80, 0x0 ;  /* 0x000000000000781c */ /* 0x000fca0003f4f018 */
[----:B------:R-:W-:-:S08]  /*1d20*/  @UP1 ULDC.64 UR10, c[0x0][0x9e8] ;  /* 0x00027a00000a1ab9 */ /* 0x000fd00000000a00 */
[----:B------:R-:W-:-:S05]  /*1d30*/  @P2 IMAD.HI.U32 R12, R6, UR10, RZ ;  /* 0x0000000a060c2c27 */ /* 0x000fca000f8e00ff */
[----:B------:R-:W-:-:S04]  /*1d40*/  @P2 SHF.R.U32.HI R6, RZ, UR11, R12 ;  /* 0x0000000bff062c19 */ /* 0x000fc8000801160c */
[----:B------:R-:W-:Y:S01]  /*1d50*/  LOP3.LUT R6, RZ, R6, RZ, 0x33, !PT ;  /* 0x00000006ff067212 */ /* 0x000fe200078e33ff */
[----:B------:R-:W-:Y:S06]  /*1d60*/  BRA `(.L_x_670) ;  /* 0x0000000000147947 */ /* 0x000fec0003800000 */
.L_x_669:
[----:B------:R-:W-:-:S06]  /*1d70*/  UISETP.NE.AND UP1, UPT, UR7, 0x1, UPT ;  /* 0x000000010700788c */ /* 0x000fcc000bf25270 */
[----:B------:R-:W-:-:S05]  /*1d80*/  PLOP3.LUT P2, PT, PT, PT, UP1, 0x80, 0x0 ;  /* 0x000000000000781c */ /* 0x000fca0003f4f018 */
[----:B------:R-:W-:-:S08]  /*1d90*/  @UP1 ULDC.64 UR10, c[0x0][0x9e8] ;  /* 0x00027a00000a1ab9 */ /* 0x000fd00000000a00 */
[----:B------:R-:W-:-:S05]  /*1da0*/  @P2 IMAD.HI.U32 R12, R6, UR10, RZ ;  /* 0x0000000a060c2c27 */ /* 0x000fca000f8e00ff */
[----:B------:R-:W-:-:S07]  /*1db0*/  @P2 SHF.R.U32.HI R6, RZ, UR11, R12 ;  /* 0x0000000bff062c19 */ /* 0x000fce000801160c */
.L_x_670:
[----:B------:R-:W-:Y:S05]  /*1dc0*/  BSYNC B0 ;  /* 0x0000000000007941 */ /* 0x000fea0003800000 */
.L_x_668:
[----:B------:R-:W-:-:S04]  /*1dd0*/  IMAD R6, R6, UR7, -R9 ;  /* 0x0000000706067c24 */ /* 0x000fc8000f8e0a09 */
[----:B------:R-:W-:-:S05]  /*1de0*/  IMAD R6, R17, -0x2, R6 ;  /* 0xfffffffe11067824 */ /* 0x000fca00078e0206 */
[----:B------:R-:W-:Y:S02]  /*1df0*/  VIMNMX R5, R5, R6, !PT ;  /* 0x0000000605057248 */ /* 0x000fe40007fe0100 */
[----:B------:R-:W-:-:S07]  /*1e00*/  VIADDMNMX R3, R6, UR7, R3, PT ;  /* 0x0000000706037c46 */ /* 0x000fce000b800103 */
.L_x_667:
[C---:B------:R-:W-:Y:S02]  /*1e10*/  ISETP.GE.AND P4, PT, R11.reuse, 0x9, PT ;  /* 0x000000090b00780c */ /* 0x040fe40003f86270 */
[C---:B------:R-:W-:Y:S02]  /*1e20*/  ISETP.GE.AND P2, PT, R11.reuse, 0x2, PT ;  /* 0x000000020b00780c */ /* 0x040fe40003f46270 */
[----:B------:R-:W-:Y:S02]  /*1e30*/  ISETP.GE.AND P5, PT, R11, 0xa, PT ;  /* 0x0000000a0b00780c */ /* 0x000fe40003fa6270 */
[----:B------:R-:W-:Y:S02]  /*1e40*/  LOP3.LUT R19, R19, 0xfffffffd, RZ, 0xc0, !PT ;  /* 0xfffffffd13137812 */ /* 0x000fe400078ec0ff */
[----:B------:R-:W-:-:S04]  /*1e50*/  ISETP.GT.AND P3, PT, R5, 0x1, !P2 ;  /* 0x000000010500780c */ /* 0x000fc80005764270 */
[----:B------:R-:W-:Y:S02]  /*1e60*/  ISETP.LT.OR P3, PT, R3, 0x2, P3 ;  /* 0x000000020300780c */ /* 0x000fe40001f61670 */
[----:B------:R-:W-:Y:S02]  /*1e70*/  @P4 LOP3.LUT R19, R19, 0x2, RZ, 0xfc, !PT ;  /* 0x0000000213134812 */ /* 0x000fe400078efcff */
[----:B------:R-:W-:Y:S02]  /*1e80*/  FSEL R25, R25, -INF , !P3 ;  /* 0xff80000019197808 */ /* 0x000fe40005800000 */
[----:B------:R-:W-:Y:S02]  /*1e90*/  LOP3.LUT R19, R19, 0xfffffffb, RZ, 0xc0, !PT ;  /* 0xfffffffb13137812 */ /* 0x000fe400078ec0ff */
[----:B------:R-:W-:Y:S02]  /*1ea0*/  ISETP.GT.AND P4, PT, R5, 0x8, !P4 ;  /* 0x000000080500780c */ /* 0x000fe40006784270 */
[----:B------:R-:W-:-:S02]  /*1eb0*/  @P5 LOP3.LUT R19, R19, 0x4, RZ, 0xfc, !PT ;  /* 0x0000000413135812 */ /* 0x000fc400078efcff */
[----:B------:R-:W-:Y:S02]  /*1ec0*/  ISETP.GT.AND P3, PT, R5, 0x9, !P5 ;  /* 0x000000090500780c */ /* 0x000fe40006f64270 */
[----:B------:R-:W-:Y:S02]  /*1ed0*/  ISETP.GE.AND P5, PT, R11, 0x11, PT ;  /* 0x000000110b00780c */ /* 0x000fe40003fa6270 */
[C---:B------:R-:W-:Y:S02]  /*1ee0*/  ISETP.LT.OR P4, PT, R3.reuse, 0x9, P4 ;  /* 0x000000090300780c */ /* 0x040fe40002781670 */
[----:B------:R-:W-:Y:S02]  /*1ef0*/  ISETP.LT.OR P3, PT, R3, 0xa, P3 ;  /* 0x0000000a0300780c */ /* 0x000fe40001f61670 */
[----:B------:R-:W-:Y:S02]  /*1f00*/  FSEL R28, R28, -INF , !P4 ;  /* 0xff8000001c1c7808 */ /* 0x000fe40006000000 */
[----:B------:R-:W-:-:S02]  /*1f10*/  ISETP.GE.AND P4, PT, R11, 0x12, PT ;  /* 0x000000120b00780c */ /* 0x000fc40003f86270 */
[----:B------:R-:W-:Y:S02]  /*1f20*/  LOP3.LUT R19, R19, 0xfffffff7, RZ, 0xc0, !PT ;  /* 0xfffffff713137812 */ /* 0x000fe400078ec0ff */
[----:B------:R-:W-:Y:S02]  /*1f30*/  FSEL R29, R29, -INF , !P3 ;  /* 0xff8000001d1d7808 */ /* 0x000fe40005800000 */
[----:B------:R-:W-:Y:S02]  /*1f40*/  ISETP.GT.AND P3, PT, R5, 0x10, !P5 ;  /* 0x000000100500780c */ /* 0x000fe40006f64270 */
[----:B------:R-:W-:Y:S02]  /*1f50*/  @P5 LOP3.LUT R19, R19, 0x8, RZ, 0xfc, !PT ;  /* 0x0000000813135812 */ /* 0x000fe400078efcff */
[----:B------:R-:W-:Y:S02]  /*1f60*/  ISETP.LT.OR P3, PT, R3, 0x11, P3 ;  /* 0x000000110300780c */ /* 0x000fe40001f61670 */
[----:B------:R-:W-:-:S02]  /*1f70*/  LOP3.LUT R19, R19, 0xfdffffff, RZ, 0xc0, !PT ;  /* 0xfdffffff13137812 */ /* 0x000fc400078ec0ff */
[----:B------:R-:W-:Y:S02]  /*1f80*/  FSEL R32, R32, -INF , !P3 ;  /* 0xff80000020207808 */ /* 0x000fe40005800000 */
[----:B------:R-:W-:Y:S02]  /*1f90*/  @P4 LOP3.LUT R19, R19, 0x2000000, RZ, 0xfc, !PT ;  /* 0x0200000013134812 */ /* 0x000fe400078efcff */
[----:B------:R-:W-:Y:S02]  /*1fa0*/  ISETP.GT.AND P3, PT, R5, 0x11, !P4 ;  /* 0x000000110500780c */ /* 0x000fe40006764270 */
[----:B------:R-:W-:Y:S02]  /*1fb0*/  ISETP.GE.AND P4, PT, R11, 0x19, PT ;  /* 0x000000190b00780c */ /* 0x000fe40003f86270 */
[----:B------:R-:W-:Y:S02]  /*1fc0*/  ISETP.LT.OR P3, PT, R3, 0x12, P3 ;  /* 0x000000120300780c */ /* 0x000fe40001f61670 */
[----:B------:R-:W-:-:S02]  /*1fd0*/  LOP3.LUT R19, R19, 0xfeffffff, RZ, 0xc0, !PT ;  /* 0xfeffffff13137812 */ /* 0x000fc400078ec0ff */
[----:B------:R-:W-:Y:S02]  /*1fe0*/  FSEL R33, R33, -INF , !P3 ;  /* 0xff80000021217808 */ /* 0x000fe40005800000 */
[----:B------:R-:W-:-:S04]  /*1ff0*/  ISETP.GT.AND P3, PT, R5, 0x18, !P4 ;  /* 0x000000180500780c */ /* 0x000fc80006764270 */
[----:B------:R-:W-:Y:S02]  /*2000*/  ISETP.LT.OR P3, PT, R3, 0x19, P3 ;  /* 0x000000190300780c */ /* 0x000fe40001f61670 */
[----:B------:R-:W-:Y:S02]  /*2010*/  @P4 LOP3.LUT R19, R19, 0x1000000, RZ, 0xfc, !PT ;  /* 0x0100000013134812 */ /* 0x000fe400078efcff */
[----:B------:R-:W-:Y:S02]  /*2020*/  ISETP.GE.AND P4, PT, R11, 0x1a, PT ;  /* 0x0000001a0b00780c */ /* 0x000fe40003f86270 */
[----:B------:R-:W-:Y:S02]  /*2030*/  LOP3.LUT R19, R19, 0xff7fffff, RZ, 0xc0, !PT ;  /* 0xff7fffff13137812 */ /* 0x000fe400078ec0ff */
[----:B------:R-:W-:Y:S02]  /*2040*/  FSEL R36, R36, -INF , !P3 ;  /* 0xff80000024247808 */ /* 0x000fe40005800000 */
[----:B------:R-:W-:-:S04]  /*2050*/  ISETP.GT.AND P3, PT, R5, 0x19, !P4 ;  /* 0x000000190500780c */ /* 0x000fc80006764270 */
[----:B------:R-:W-:-:S03]  /*2060*/  ISETP.LT.OR P3, PT, R3, 0x1a, P3 ;  /* 0x0000001a0300780c */ /* 0x000fc60001f61670 */
        /* <DEDUP_REMOVED lines=110> */
[----:B------:R-:W-:Y:S02]  /*2750*/  FSEL R73, R73, -INF , !P3 ;  /* 0xff80000049497808 */ /* 0x000fe40005800000 */
[----:B------:R-:W-:Y:S02]  /*2760*/  LOP3.LUT R19, R19, 0xffffffef, RZ, 0xc0, !PT ;  /* 0xffffffef13137812 */ /* 0x000fe400078ec0ff */
[----:B------:R-:W-:-:S04]  /*2770*/  ISETP.GT.AND P3, PT, R5, 0x68, !P4 ;  /* 0x000000680500780c */ /* 0x000fc80006764270 */
[----:B------:R-:W-:-:S03]  /*2780*/  ISETP.LT.OR P3, PT, R3, 0x69, P3 ;  /* 0x000000690300780c */ /* 0x000fc60001f61670 */
[----:B------:R-:W-:Y:S02]  /*2790*/  @P4 LOP3.LUT R19, R19, 0x10, RZ, 0xfc, !PT ;  /* 0x0000001013134812 */ /* 0x000fe400078efcff */
[----:B------:R-:W-:Y:S02]  /*27a0*/  ISETP.GE.AND P4, PT, R11, 0x6a, PT ;  /* 0x0000006a0b00780c */ /* 0x000fe40003f86270 */
[----:B------:R-:W-:Y:S02]  /*27b0*/  FSEL R76, R76, -INF , !P3 ;  /* 0xff8000004c4c7808 */ /* 0x000fe40005800000 */
[----:B------:R-:W-:Y:S02]  /*27c0*/  ISETP.GT.AND P3, PT, R5, 0x69, !P4 ;  /* 0x000000690500780c */ /* 0x000fe40006764270 */
[----:B------:R-:W-:Y:S02]  /*27d0*/  LOP3.LUT R19, R19, 0xfbffffff, RZ, 0xc0, !PT ;  /* 0xfbffffff13137812 */ /* 0x000fe400078ec0ff */
[----:B------:R-:W-:-:S04]  /*27e0*/  ISETP.LT.OR P3, PT, R3, 0x6a, P3 ;  /* 0x0000006a0300780c */ /* 0x000fc80001f61670 */
[----:B------:R-:W-:Y:S02]  /*27f0*/  FSEL R77, R77, -INF , !P3 ;  /* 0xff8000004d4d7808 */ /* 0x000fe40005800000 */
[----:B------:R-:W-:Y:S02]  /*2800*/  ISETP.GE.AND P3, PT, R11, 0x71, PT ;  /* 0x000000710b00780c */ /* 0x000fe40003f66270 */
[----:B------:R-:W-:Y:S02]  /*2810*/  @P4 LOP3.LUT R19, R19, 0x4000000, RZ, 0xfc, !PT ;  /* 0x0400000013134812 */ /* 0x000fe400078efcff */
[----:B------:R-:W-:Y:S02]  /*2820*/  ISETP.GT.AND P4, PT, R5, 0x70, !P3 ;  /* 0x000000700500780c */ /* 0x000fe40005f84270 */
[----:B------:R-:W-:Y:S02]  /*2830*/  LOP3.LUT R19, R19, 0xfffffffe, RZ, 0xc0, !PT ;  /* 0xfffffffe13137812 */ /* 0x000fe400078ec0ff */
[----:B------:R-:W-:-:S04]  /*2840*/  ISETP.LT.OR P4, PT, R3, 0x71, P4 ;  /* 0x000000710300780c */ /* 0x000fc80002781670 */
[----:B------:R-:W-:Y:S02]  /*2850*/  FSEL R80, R80, -INF , !P4 ;  /* 0xff80000050507808 */ /* 0x000fe40006000000 */
[----:B------:R-:W-:-:S04]  /*2860*/  ISETP.GE.AND P4, PT, R11, 0x72, PT ;  /* 0x000000720b00780c */ /* 0x000fc80003f86270 */
[----:B------:R-:W-:-:S04]  /*2870*/  ISETP.GT.AND P5, PT, R5, 0x71, !P4 ;  /* 0x000000710500780c */ /* 0x000fc800067a4270 */
[----:B------:R-:W-:-:S04]  /*2880*/  ISETP.LT.OR P5, PT, R3, 0x72, P5 ;  /* 0x000000720300780c */ /* 0x000fc80002fa1670 */
[----:B------:R-:W-:Y:S02]  /*2890*/  FSEL R81, R81, -INF , !P5 ;  /* 0xff80000051517808 */ /* 0x000fe40006800000 */
[----:B------:R-:W-:-:S04]  /*28a0*/  ISETP.GE.AND P5, PT, R11, 0x79, PT ;  /* 0x000000790b00780c */ /* 0x000fc80003fa6270 */
[----:B------:R-:W-:-:S04]  /*28b0*/  ISETP.GT.AND P6, PT, R5, 0x78, !P5 ;  /* 0x000000780500780c */ /* 0x000fc80006fc4270 */
[----:B------:R-:W-:-:S04]  /*28c0*/  ISETP.LT.OR P6, PT, R3, 0x79, P6 ;  /* 0x000000790300780c */ /* 0x000fc800037c1670 */
[----:B------:R-:W-:Y:S02]  /*28d0*/  FSEL R84, R84, -INF , !P6 ;  /* 0xff80000054547808 */ /* 0x000fe40007000000 */
[----:B------:R-:W-:-:S13]  /*28e0*/  ISETP.GE.AND P6, PT, R11, 0x1, PT ;  /* 0x000000010b00780c */ /* 0x000fda0003fc6270 */
[----:B------:R-:W-:Y:S02]  /*28f0*/  @P6 LOP3.LUT R19, R19, 0x1, RZ, 0xfc, !PT ;  /* 0x0000000113136812 */ /* 0x000fe400078efcff */
[----:B------:R-:W-:Y:S02]  /*2900*/  ISETP.GT.AND P6, PT, R5, RZ, !P6 ;  /* 0x000000ff0500720c */ /* 0x000fe400077c4270 */
[----:B------:R-:W-:Y:S02]  /*2910*/  LOP3.LUT R19, R19, 0xf7ffffff, RZ, 0xc0, !PT ;  /* 0xf7ffffff13137812 */ /* 0x000fe400078ec0ff */
[----:B------:R-:W-:-:S04]  /*2920*/  ISETP.LT.OR P6, PT, R3, 0x1, P6 ;  /* 0x000000010300780c */ /* 0x000fc800037c1670 */
[----:B------:R-:W-:Y:S02]  /*2930*/  FSEL R15, R24, -INF , !P6 ;  /* 0xff800000180f7808 */ /* 0x000fe40007000000 */
[----:B------:R-:W-:-:S13]  /*2940*/  ISETP.GE.AND P6, PT, R11, 0x7a, PT ;  /* 0x0000007a0b00780c */ /* 0x000fda0003fc6270 */
[----:B------:R-:W-:Y:S02]  /*2950*/  @P6 LOP3.LUT R19, R19, 0x8000000, RZ, 0xfc, !PT ;  /* 0x0800000013136812 */ /* 0x000fe400078efcff */
[----:B------:R-:W-:-:S04]  /*2960*/  ISETP.GT.AND P6, PT, R5, 0x79, !P6 ;  /* 0x000000790500780c */ /* 0x000fc800077c4270 */
[----:B------:R-:W-:Y:S01]  /*2970*/  ISETP.LT.OR P6, PT, R3, 0x7a, P6 ;  /* 0x0000007a0300780c */ /* 0x000fe200037c1670 */
[----:B------:R-:W-:-:S03]  /*2980*/  VIADD R3, R0, 0x8 ;  /* 0x0000000800037836 */ /* 0x000fc60000000000 */
[----:B------:R-:W-:Y:S02]  /*2990*/  FSEL R85, R85, -INF , !P6 ;  /* 0xff80000055557808 */ /* 0x000fe40007000000 */
[----:B------:R-:W-:Y:S02]  /*29a0*/  PLOP3.LUT P6, PT, PT, PT, UP0, 0x40, 0x0 ;  /* 0x000000000000781c */ /* 0x000fe40003fce808 */
[----:B------:R-:W-:Y:S01]  /*29b0*/  VIADDMNMX R5, R3, R13, R8, PT ;  /* 0x0000000d03057246 */ /* 0x000fe20003800108 */
[----:B------:R-:W-:-:S10]  /*29c0*/  IMAD.IADD R8, R10, 0x1, R3 ;  /* 0x000000010a087824 */ /* 0x000fd400078e0203 */
[----:B------:R-:W-:Y:S05]  /*29d0*/  @P6 BRA `(.L_x_671) ;  /* 0x0000000000646947 */ /* 0x000fea0003800000 */
        /* <DEDUP_REMOVED lines=9> */
[----:B------:R-:W-:Y:S01]  /*2a70*/  @P6 IMAD.HI.U32 R10, R6, UR10, RZ ;  /* 0x0000000a060a6c27 */ /* 0x000fe2000f8e00ff */
[----:B------:R-:W-:-:S13]  /*2a80*/  PLOP3.LUT P6, PT, PT, PT, UP1, 0x80, 0x0 ;  /* 0x000000000000781c */ /* 0x000fda0003fcf018 */
[----:B------:R-:W-:-:S04]  /*2a90*/  @P6 SHF.R.U32.HI R6, RZ, UR11, R10 ;  /* 0x0000000bff066c19 */ /* 0x000fc8000801160a */
[----:B------:R-:W-:Y:S01]  /*2aa0*/  LOP3.LUT R6, RZ, R6, RZ, 0x33, !PT ;  /* 0x00000006ff067212 */ /* 0x000fe200078e33ff */
[----:B------:R-:W-:Y:S06]  /*2ab0*/  BRA `(.L_x_674) ;  /* 0x0000000000187947 */ /* 0x000fec0003800000 */
.L_x_673:
[----:B------:R-:W-:-:S06]  /*2ac0*/  UISETP.NE.AND UP1, UPT, UR7, 0x1, UPT ;  /* 0x000000010700788c */ /* 0x000fcc000bf25270 */
[----:B------:R-:W-:-:S05]  /*2ad0*/  PLOP3.LUT P6, PT, PT, PT, UP1, 0x80, 0x0 ;  /* 0x000000000000781c */ /* 0x000fca0003fcf018 */
[----:B------:R-:W-:-:S08]  /*2ae0*/  @UP1 ULDC.64 UR10, c[0x0][0x9e8] ;  /* 0x00027a00000a1ab9 */ /* 0x000fd00000000a00 */
[----:B------:R-:W-:Y:S01]  /*2af0*/  @P6 IMAD.HI.U32 R10, R6, UR10, RZ ;  /* 0x0000000a060a6c27 */ /* 0x000fe2000f8e00ff */
[----:B------:R-:W-:-:S13]  /*2b00*/  PLOP3.LUT P6, PT, PT, PT, UP1, 0x80, 0x0 ;  /* 0x000000000000781c */ /* 0x000fda0003fcf018 */
[----:B------:R-:W-:-:S07]  /*2b10*/  @P6 SHF.R.U32.HI R6, RZ, UR11, R10 ;  /* 0x0000000bff066c19 */ /* 0x000fce000801160a */
.L_x_674:
[----:B------:R-:W-:Y:S05]  /*2b20*/  BSYNC B0 ;  /* 0x0000000000007941 */ /* 0x000fea0003800000 */
.L_x_672:
[----:B------:R-:W-:-:S04]  /*2b30*/  IMAD R6, R6, UR7, -R9 ;  /* 0x0000000706067c24 */ /* 0x000fc8000f8e0a09 */
[----:B------:R-:W-:-:S05]  /*2b40*/  IMAD R6, R17, -0x2, R6 ;  /* 0xfffffffe11067824 */ /* 0x000fca00078e0206 */
[----:B------:R-:W-:Y:S02]  /*2b50*/  VIMNMX R8, R8, R6, !PT ;  /* 0x0000000608087248 */ /* 0x000fe40007fe0100 */
[----:B------:R-:W-:-:S07]  /*2b60*/  VIADDMNMX R5, R6, UR7, R5, PT ;  /* 0x0000000706057c46 */ /* 0x000fce000b800105 */
.L_x_671:
[----:B------:R-:W-:Y:S01]  /*2b70*/  ISETP.GT.AND P2, PT, R8, 0x1, !P2 ;  /* 0x000000010800780c */ /* 0x000fe20005744270 */
[----:B------:R-:W-:Y:S01]  /*2b80*/  ULDC UR10, c[0x0][0x988] ;  /* 0x00026200000a7ab9 */ /* 0x000fe20000000800 */
[----:B------:R-:W-:Y:S01]  /*2b90*/  LOP3.LUT P6, RZ, R19, 0x8, RZ, 0xc0, !PT ;  /* 0x0000000813ff7812 */ /* 0x000fe200078cc0ff */
[----:B------:R-:W-:Y:S01]  /*2ba0*/  IMAD R7, R4, UR47, -R7 ;  /* 0x0000002f04077c24 */ /* 0x000fe2000f8e0a07 */
[----:B------:R-:W-:Y:S02]  /*2bb0*/  ISETP.LT.OR P2, PT, R5, 0x2, P2 ;  /* 0x000000020500780c */ /* 0x000fe40001741670 */
[----:B------:R-:W-:Y:S02]  /*2bc0*/  FMNMX.FTZ R9, R15, R25, !PT ;  /* 0x000000190f097209 */ /* 0x000fe40007810000 */
[----:B------:R-:W-:Y:S02]  /*2bd0*/  FSEL R27, R27, -INF , !P2 ;  /* 0xff8000001b1b7808 */ /* 0x000fe40005000000 */
[----:B------:R-:W-:-:S02]  /*2be0*/  LOP3.LUT P2, RZ, R19, 0x2, RZ, 0xc0, !PT ;  /* 0x0000000213ff7812 */ /* 0x000fc4000784c0ff */
[----:B------:R-:W-:Y:S02]  /*2bf0*/  FMNMX.FTZ R6, R28, R9, !PT ;  /* 0x000000091c067209 */ /* 0x000fe40007810000 */
[----:B------:R-:W-:Y:S02]  /*2c00*/  ISETP.GT.AND P2, PT, R8, 0x8, !P2 ;  /* 0x000000080800780c */ /* 0x000fe40005744270 */
[----:B------:R-:W-:Y:S02]  /*2c10*/  FMNMX.FTZ R9, R29, R6, !PT ;  /* 0x000000061d097209 */ /* 0x000fe40007810000 */
[----:B------:R-:W-:Y:S02]  /*2c20*/  ISETP.LT.OR P2, PT, R5, 0x9, P2 ;  /* 0x000000090500780c */ /* 0x000fe40001741670 */
[----:B------:R-:W-:Y:S02]  /*2c30*/  FMNMX.FTZ R6, R32, R9, !PT ;  /* 0x0000000920067209 */ /* 0x000fe40007810000 */
[----:B------:R-:W-:-:S02]  /*2c40*/  FSEL R30, R30, -INF , !P2 ;  /* 0xff8000001e1e7808 */ /* 0x000fc40005000000 */
[----:B------:R-:W-:Y:S02]  /*2c50*/  LOP3.LUT P2, RZ, R19, 0x4, RZ, 0xc0, !PT ;  /* 0x0000000413ff7812 */ /* 0x000fe4000784c0ff */
[----:B------:R-:W-:Y:S02]  /*2c60*/  FMNMX.FTZ R9, R33, R6, !PT ;  /* 0x0000000621097209 */ /* 0x000fe40007810000 */
[----:B------:R-:W-:Y:S02]  /*2c70*/  ISETP.GT.AND P2, PT, R8, 0x9, !P2 ;  /* 0x000000090800780c */ /* 0x000fe40005744270 */
[----:B------:R-:W-:Y:S02]  /*2c80*/  FMNMX.FTZ R6, R36, R9, !PT ;  /* 0x0000000924067209 */ /* 0x000fe40007810000 */
[----:B------:R-:W-:Y:S02]  /*2c90*/  ISETP.LT.OR P2, PT, R5, 0xa, P2 ;  /* 0x0000000a0500780c */ /* 0x000fe40001741670 */
[----:B------:R-:W-:-:S02]  /*2ca0*/  FMNMX.FTZ R9, R37, R6, !PT ;  /* 0x0000000625097209 */ /* 0x000fc40007810000 */
[----:B------:R-:W-:Y:S02]  /*2cb0*/  FSEL R31, R31, -INF , !P2 ;  /* 0xff8000001f1f7808 */ /* 0x000fe40005000000 */
[----:B------:R-:W-:Y:S02]  /*2cc0*/  ISETP.GT.AND P2, PT, R8, 0x10, !P6 ;  /* 0x000000100800780c */ /* 0x000fe40007744270 */
[----:B------:R-:W-:Y:S02]  /*2cd0*/  FMNMX.FTZ R6, R40, R9, !PT ;  /* 0x0000000928067209 */ /* 0x000fe40007810000 */
[----:B------:R-:W-:Y:S02]  /*2ce0*/  ISETP.LT.OR P2, PT, R5, 0x11, P2 ;  /* 0x000000110500780c */ /* 0x000fe40001741670 */
[----:B------:R-:W-:Y:S02]  /*2cf0*/  LOP3.LUT P6, RZ, R19, 0x8000, RZ, 0xc0, !PT ;  /* 0x0000800013ff7812 */ /* 0x000fe400078cc0ff */
        /* <DEDUP_REMOVED lines=8> */
[----:B------:R-:W-:Y:S02]  /*2d80*/  LOP3.LUT P2, RZ, R19, 0x1000000, RZ, 0xc0, !PT ;  /* 0x0100000013ff7812 */ /* 0x000fe4000784c0ff */
[----:B------:R-:W-:Y:S02]  /*2d90*/  FMNMX.FTZ R6, R48, R9, !PT ;  /* 0x0000000930067209 */ /* 0x000fe40007810000 */
[----:B------:R-:W-:Y:S02]  /*2da0*/  ISETP.GT.AND P2, PT, R8, 0x18, !P2 ;  /* 0x000000180800780c */ /* 0x000fe40005744270 */
[----:B------:R-:W-:Y:S02]  /*2db0*/  FMNMX.FTZ R9, R49, R6, !PT ;  /* 0x0000000631097209 */ /* 0x000fe40007810000 */
[----:B------:R-:W-:-:S02]  /*2dc0*/  ISETP.LT.OR P2, PT, R5, 0x19, P2 ;  /* 0x000000190500780c */ /* 0x000fc40001741670 */
[----:B------:R-:W-:Y:S02]  /*2dd0*/  FMNMX.FTZ R6, R52, R9, !PT ;  /* 0x0000000934067209 */ /* 0x000fe40007810000 */
[----:B------:R-:W-:Y:S02]  /*2de0*/  FSEL R38, R38, -INF , !P2 ;  /* 0xff80000026267808 */ /* 0x000fe40005000000 */
[----:B------:R-:W-:Y:S02]  /*2df0*/  LOP3.LUT P2, RZ, R19, 0x800000, RZ, 0xc0, !PT ;  /* 0x0080000013ff7812 */ /* 0x000fe4000784c0ff */
[----:B------:R-:W-:Y:S02]  /*2e00*/  FMNMX.FTZ R9, R53, R6, !PT ;  /* 0x0000000635097209 */ /* 0x000fe40007810000 */
[----:B------:R-:W-:Y:S02]  /*2e10*/  ISETP.GT.AND P2, PT, R8, 0x19, !P2 ;  /* 0x000000190800780c */ /* 0x000fe40005744270 */
[----:B------:R-:W-:-:S02]  /*2e20*/  FMNMX.FTZ R6, R56, R9, !PT ;  /* 0x0000000938067209 */ /* 0x000fc40007810000 */
[----:B------:R-:W-:Y:S02]  /*2e30*/  ISETP.LT.OR P2, PT, R5, 0x1a, P2 ;  /* 0x0000001a0500780c */ /* 0x000fe40001741670 */
[----:B------:R-:W-:Y:S02]  /*2e40*/  FMNMX.FTZ R9, R57, R6, !PT ;  /* 0x0000000639097209 */ /* 0x000fe40007810000 */
[----:B------:R-:W-:Y:S02]  /*2e50*/  FSEL R39, R39, -INF , !P2 ;  /* 0xff80000027277808 */ /* 0x000fe40005000000 */
[----:B------:R-:W-:Y:S02]  /*2e60*/  LOP3.LUT P2, RZ, R19, 0x400000, RZ, 0xc0, !PT ;  /* 0x0040000013ff7812 */ /* 0x000fe4000784c0ff */
[----:B------:R-:W-:Y:S02]  /*2e70*/  FMNMX.FTZ R6, R60, R9, !PT ;  /* 0x000000093c067209 */ /* 0x000fe40007810000 */
[----:B------:R-:W-:-:S02]  /*2e80*/  ISETP.GT.AND P2, PT, R8, 0x20, !P2 ;  /* 0x000000200800780c */ /* 0x000fc40005744270 */
[----:B------:R-:W-:Y:S02]  /*2e90*/  FMNMX.FTZ R9, R61, R6, !PT ;  /* 0x000000063d097209 */ /* 0x000fe40007810000 */
[----:B------:R-:W-:Y:S02]  /*2ea0*/  ISETP.LT.OR P2, PT, R5, 0x21, P2 ;  /* 0x000000210500780c */ /* 0x000fe40001741670 */
[----:B------:R-:W-:Y:S02]  /*2eb0*/  FMNMX.FTZ R6, R64, R9, !PT ;  /* 0x0000000940067209 */ /* 0x000fe40007810000 */
[----:B------:R-:W-:Y:S02]  /*2ec0*/  FSEL R42, R42, -INF , !P2 ;  /* 0xff8000002a2a7808 */ /* 0x000fe40005000000 */
[----:B------:R-:W-:Y:S02]  /*2ed0*/  LOP3.LUT P2, RZ, R19, 0x200000, RZ, 0xc0, !PT ;  /* 0x0020000013ff7812 */ /* 0x000fe4000784c0ff */
[----:B------:R-:W-:-:S02]  /*2ee0*/  FMNMX.FTZ R9, R65, R6, !PT ;  /* 0x0000000641097209 */ /* 0x000fc40007810000 */
[----:B------:R-:W-:Y:S02]  /*2ef0*/  ISETP.GT.AND P2, PT, R8, 0x21, !P2 ;  /* 0x000000210800780c */ /* 0x000fe40005744270 */
[----:B------:R-:W-:Y:S02]  /*2f00*/  FMNMX.FTZ R6, R68, R9, !PT ;  /* 0x0000000944067209 */ /* 0x000fe40007810000 */
        /* <DEDUP_REMOVED lines=22> */
[----:B------:R-:W-:Y:S01]  /*3070*/  ISETP.GT.AND P3, PT, R8, 0x70, !P3 ;  /* 0x000000700800780c */ /* 0x000fe20005f64270 */
[----:B------:R-:W1:Y:S01]  /*3080*/  SHFL.BFLY PT, R6, R9, 0x2, 0x1f ;  /* 0x0c401f0009067f89 */ /* 0x000e6200000e0000 */
[----:B------:R-:W-:Y:S02]  /*3090*/  FSEL R50, R50, -INF , !P2 ;  /* 0xff80000032327808 */ /* 0x000fe40005000000 */
[----:B------:R-:W-:Y:S02]  /*30a0*/  LOP3.LUT P2, RZ, R19, 0x20000, RZ, 0xc0, !PT ;  /* 0x0002000013ff7812 */ /* 0x000fe4000784c0ff */
[C---:B------:R-:W-:Y:S02]  /*30b0*/  ISETP.GT.AND P4, PT, R8.reuse, 0x71, !P4 ;  /* 0x000000710800780c */ /* 0x040fe40006784270 */
[C---:B------:R-:W-:Y:S02]  /*30c0*/  ISETP.GT.AND P2, PT, R8.reuse, 0x31, !P2 ;  /* 0x000000310800780c */ /* 0x040fe40005744270 */
[----:B------:R-:W-:-:S02]  /*30d0*/  ISETP.GT.AND P5, PT, R8, 0x78, !P5 ;  /* 0x000000780800780c */ /* 0x000fc40006fa4270 */
[C---:B------:R-:W-:Y:S02]  /*30e0*/  ISETP.LT.OR P2, PT, R5.reuse, 0x32, P2 ;  /* 0x000000320500780c */ /* 0x040fe40001741670 */
[----:B------:R-:W-:Y:S02]  /*30f0*/  ISETP.LT.OR P3, PT, R5, 0x71, P3 ;  /* 0x000000710500780c */ /* 0x000fe40001f61670 */
[----:B------:R-:W-:Y:S02]  /*3100*/  FSEL R51, R51, -INF , !P2 ;  /* 0xff80000033337808 */ /* 0x000fe40005000000 */
[----:B------:R-:W-:Y:S02]  /*3110*/  LOP3.LUT P2, RZ, R19, 0x10000, RZ, 0xc0, !PT ;  /* 0x0001000013ff7812 */ /* 0x000fe4000784c0ff */
[----:B------:R-:W-:Y:S02]  /*3120*/  ISETP.LT.OR P4, PT, R5, 0x72, P4 ;  /* 0x000000720500780c */ /* 0x000fe40002781670 */
[----:B------:R-:W-:-:S02]  /*3130*/  ISETP.GT.AND P2, PT, R8, 0x38, !P2 ;  /* 0x000000380800780c */ /* 0x000fc40005744270 */
[----:B------:R-:W-:Y:S02]  /*3140*/  FSEL R82, R82, -INF , !P3 ;  /* 0xff80000052527808 */ /* 0x000fe40005800000 */
[----:B------:R-:W-:Y:S02]  /*3150*/  ISETP.LT.OR P2, PT, R5, 0x39, P2 ;  /* 0x000000390500780c */ /* 0x000fe40001741670 */
[----:B-1----:R-:W-:Y:S02]  /*3160*/  FMNMX.FTZ R11, R9, R6, !PT ;  /* 0x00000006090b7209 */ /* 0x002fe40007810000 */
[----:B------:R-:W-:Y:S02]  /*3170*/  FSEL R54, R54, -INF , !P2 ;  /* 0xff80000036367808 */ /* 0x000fe40005000000 */
[----:B------:R-:W-:Y:S01]  /*3180*/  ISETP.GT.AND P2, PT, R8, 0x39, !P6 ;  /* 0x000000390800780c */ /* 0x000fe20007744270 */
[----:B------:R-:W1:Y:S01]  /*3190*/  SHFL.BFLY PT, R6, R11, 0x1, 0x1f ;  /* 0x0c201f000b067f89 */ /* 0x000e6200000e0000 */
[----:B------:R-:W-:-:S02]  /*31a0*/  LOP3.LUT P6, RZ, R19, 0x10, RZ, 0xc0, !PT ;  /* 0x0000001013ff7812 */ /* 0x000fc400078cc0ff */
[C---:B------:R-:W-:Y:S02]  /*31b0*/  ISETP.LT.OR P2, PT, R5.reuse, 0x3a, P2 ;  /* 0x0000003a0500780c */ /* 0x040fe40001741670 */
[----:B------:R-:W-:Y:S02]  /*31c0*/  ISETP.LT.OR P5, PT, R5, 0x79, P5 ;  /* 0x000000790500780c */ /* 0x000fe40002fa1670 */
[----:B------:R-:W-:Y:S02]  /*31d0*/  FSEL R55, R55, -INF , !P2 ;  /* 0xff80000037377808 */ /* 0x000fe40005000000 */
[----:B------:R-:W-:Y:S02]  /*31e0*/  LOP3.LUT P2, RZ, R19, 0x4000, RZ, 0xc0, !PT ;  /* 0x0000400013ff7812 */ /* 0x000fe4000784c0ff */
[----:B------:R-:W-:Y:S02]  /*31f0*/  FSEL R83, R83, -INF , !P4 ;  /* 0xff80000053537808 */ /* 0x000fe40006000000 */
[----:B------:R-:W-:-:S02]  /*3200*/  ISETP.GT.AND P2, PT, R8, 0x40, !P2 ;  /* 0x000000400800780c */ /* 0x000fc40005744270 */
[----:B------:R-:W-:Y:S02]  /*3210*/  FSEL R86, R86, -INF , !P5 ;  /* 0xff80000056567808 */ /* 0x000fe40006800000 */
[----:B------:R-:W-:Y:S02]  /*3220*/  ISETP.LT.OR P2, PT, R5, 0x41, P2 ;  /* 0x000000410500780c */ /* 0x000fe40001741670 */
[----:B------:R-:W-:Y:S02]  /*3230*/  R2UR UR14, R7 ;  /* 0x00000000070e72ca */ /* 0x000fe400000e0000 */
[----:B------:R-:W-:Y:S02]  /*3240*/  FSEL R58, R58, -INF , !P2 ;  /* 0xff8000003a3a7808 */ /* 0x000fe40005000000 */
[----:B------:R-:W-:Y:S02]  /*3250*/  LOP3.LUT P2, RZ, R19, 0x2000, RZ, 0xc0, !PT ;  /* 0x0000200013ff7812 */ /* 0x000fe4000784c0ff */
[----:B-1----:R-:W-:-:S02]  /*3260*/  FMNMX.FTZ R6, R11, R6, !PT ;  /* 0x000000060b067209 */ /* 0x002fc40007810000 */
[----:B------:R-:W-:-:S03]  /*3270*/  ISETP.GT.AND P2, PT, R8, 0x41, !P2 ;  /* 0x000000410800780c */ /* 0x000fc60005744270 */
[----:B------:R-:W-:Y:S01]  /*3280*/  FMUL.FTZ R10, R6, UR10 ;  /* 0x0000000a060a7c20 */ /* 0x000fe20008410000 */
[----:B------:R-:W-:Y:S01]  /*3290*/  ISETP.LT.OR P2, PT, R5, 0x42, P2 ;  /* 0x000000420500780c */ /* 0x000fe20001741670 */
[----:B------:R-:W-:-:S03]  /*32a0*/  UIADD3 UR14, UR42, UR14, URZ ;  /* 0x0000000e2a0e7290 */ /* 0x000fc6000fffe03f */
[----:B------:R-:W-:Y:S01]  /*32b0*/  FSEL R59, R59, -INF , !P2 ;  /* 0xff8000003b3b7808 */ /* 0x000fe20005000000 */
[----:B------:R-:W-:Y:S01]  /*32c0*/  UIADD3 UR6, UR14, UR6, URZ ;  /* 0x000000060e067290 */ /* 0x000fe2000fffe03f */
[----:B------:R-:W-:-:S04]  /*32d0*/  LOP3.LUT P2, RZ, R19, 0x1000, RZ, 0xc0, !PT ;  /* 0x0000100013ff7812 */ /* 0x000fc8000784c0ff */
[----:B------:R-:W-:-:S04]  /*32e0*/  ISETP.GT.AND P2, PT, R8, 0x48, !P2 ;  /* 0x000000480800780c */ /* 0x000fc80005744270 */
[----:B------:R-:W-:-:S04]  /*32f0*/  ISETP.LT.OR P2, PT, R5, 0x49, P2 ;  /* 0x000000490500780c */ /* 0x000fc80001741670 */
[----:B------:R-:W-:Y:S02]  /*3300*/  FSEL R62, R62, -INF , !P2 ;  /* 0xff8000003e3e7808 */ /* 0x000fe40005000000 */
        /* <DEDUP_REMOVED lines=28> */
[----:B------:R-:W-:Y:S02]  /*34d0*/  ISETP.GT.AND P2, PT, R8, 0x68, !P6 ;  /* 0x000000680800780c */ /* 0x000fe40007744270 */
[----:B------:R-:W-:Y:S02]  /*34e0*/  LOP3.LUT P6, RZ, R19, 0x1, RZ, 0xc0, !PT ;  /* 0x0000000113ff7812 */ /* 0x000fe400078cc0ff */
[----:B------:R-:W-:-:S04]  /*34f0*/  ISETP.LT.OR P2, PT, R5, 0x69, P2 ;  /* 0x000000690500780c */ /* 0x000fc80001741670 */
[----:B------:R-:W-:Y:S02]  /*3500*/  FSEL R78, R78, -INF , !P2 ;  /* 0xff8000004e4e7808 */ /* 0x000fe40005000000 */
[----:B------:R-:W-:-:S04]  /*3510*/  FSETP.NEU.FTZ.AND P2, PT, R6, -INF , PT ;  /* 0xff8000000600780b */ /* 0x000fc80003f5d000 */
[----:B------:R-:W-:Y:S02]  /*3520*/  FSEL R10, R10, RZ, P2 ;  /* 0x000000ff0a0a7208 */ /* 0x000fe40001000000 */
[C---:B------:R-:W-:Y:S02]  /*3530*/  ISETP.GT.AND P2, PT, R8.reuse, RZ, !P6 ;  /* 0x000000ff0800720c */ /* 0x040fe40007744270 */
[----:B------:R-:W-:Y:S01]  /*3540*/  LOP3.LUT P6, RZ, R19, 0x8000000, RZ, 0xc0, !PT ;  /* 0x0800000013ff7812 */ /* 0x000fe200078cc0ff */
[--C-:B------:R-:W-:Y:S01]  /*3550*/  FFMA.FTZ R148, R15, UR10, -R10.reuse ;  /* 0x0000000a0f947c23 */ /* 0x100fe2000801080a */
[----:B------:R-:W-:Y:S01]  /*3560*/  ISETP.LT.OR P2, PT, R5, 0x1, P2 ;  /* 0x000000010500780c */ /* 0x000fe20001741670 */
[--C-:B------:R-:W-:Y:S01]  /*3570*/  FFMA.FTZ R11, R25, UR10, -R10.reuse ;  /* 0x0000000a190b7c23 */ /* 0x100fe2000801080a */
[----:B------:R-:W-:Y:S01]  /*3580*/  ISETP.GT.AND P6, PT, R8, 0x79, !P6 ;  /* 0x000000790800780c */ /* 0x000fe200077c4270 */
[--C-:B------:R-:W-:Y:S01]  /*3590*/  FFMA.FTZ R150, R28, UR10, -R10.reuse ;  /* 0x0000000a1c967c23 */ /* 0x100fe2000801080a */
[----:B------:R-:W-:Y:S01]  /*35a0*/  FSEL R26, R26, -INF , !P2 ;  /* 0xff8000001a1a7808 */ /* 0x000fe20005000000 */
[----:B------:R-:W-:Y:S01]  /*35b0*/  MUFU.EX2 R148, R148 ;  /* 0x0000009400947308 */ /* 0x000fe20000000800 */
[----:B------:R-:W-:Y:S01]  /*35c0*/  LOP3.LUT P2, RZ, R19, 0x4000000, RZ, 0xc0, !PT ;  /* 0x0400000013ff7812 */ /* 0x000fe2000784c0ff */
[--C-:B------:R-:W-:Y:S01]  /*35d0*/  FFMA.FTZ R13, R29, UR10, -R10.reuse ;  /* 0x0000000a1d0d7c23 */ /* 0x100fe2000801080a */
[----:B------:R-:W-:Y:S01]  /*35e0*/  FMNMX.FTZ R9, R26, R27, !PT ;  /* 0x0000001b1a097209 */ /* 0x000fe20007810000 */
[--C-:B------:R-:W-:Y:S01]  /*35f0*/  FFMA.FTZ R144, R32, UR10, -R10.reuse ;  /* 0x0000000a20907c23 */ /* 0x100fe2000801080a */
[----:B------:R-:W-:Y:S01]  /*3600*/  ISETP.GT.AND P2, PT, R8, 0x69, !P2 ;  /* 0x000000690800780c */ /* 0x000fe20005744270 */
[--C-:B------:R-:W-:Y:S01]  /*3610*/  FFMA.FTZ R15, R33, UR10, -R10.reuse ;  /* 0x0000000a210f7c23 */ /* 0x100fe2000801080a */
[----:B------:R-:W-:Y:S01]  /*3620*/  FMNMX.FTZ R12, R30, R9, !PT ;  /* 0x000000091e0c7209 */ /* 0x000fe20007810000 */
[----:B------:R-:W1:Y:S01]  /*3630*/  MUFU.EX2 R11, R11 ;  /* 0x0000000b000b7308 */ /* 0x000e620000000800 */
[----:B------:R-:W-:Y:S01]  /*3640*/  ISETP.LT.OR P2, PT, R5, 0x6a, P2 ;  /* 0x0000006a0500780c */ /* 0x000fe20001741670 */
[--C-:B------:R-:W-:Y:S01]  /*3650*/  FFMA.FTZ R146, R36, UR10, -R10.reuse ;  /* 0x0000000a24927c23 */ /* 0x100fe2000801080a */
[----:B------:R-:W-:Y:S01]  /*3660*/  FMNMX.FTZ R9, R31, R12, !PT ;  /* 0x0000000c1f097209 */ /* 0x000fe20007810000 */
[--C-:B------:R-:W-:Y:S01]  /*3670*/  FFMA.FTZ R21, R37, UR10, -R10.reuse ;  /* 0x0000000a25157c23 */ /* 0x100fe2000801080a */
[----:B------:R-:W-:Y:S01]  /*3680*/  FSEL R79, R79, -INF , !P2 ;  /* 0xff8000004f4f7808 */ /* 0x000fe20005000000 */
[--C-:B------:R-:W-:Y:S01]  /*3690*/  FFMA.FTZ R140, R40, UR10, -R10.reuse ;  /* 0x0000000a288c7c23 */ /* 0x100fe2000801080a */
[----:B------:R-:W-:Y:S01]  /*36a0*/  FMNMX.FTZ R12, R34, R9, !PT ;  /* 0x00000009220c7209 */ /* 0x000fe20007810000 */
[----:B------:R-:W2:Y:S01]  /*36b0*/  MUFU.EX2 R150, R150 ;  /* 0x0000009600967308 */ /* 0x000ea20000000800 */
[----:B------:R-:W-:Y:S01]  /*36c0*/  ISETP.LT.OR P6, PT, R5, 0x7a, P6 ;  /* 0x0000007a0500780c */ /* 0x000fe200037c1670 */
[--C-:B------:R-:W-:Y:S01]  /*36d0*/  FFMA.FTZ R57, R57, UR10, -R10.reuse ;  /* 0x0000000a39397c23 */ /* 0x100fe2000801080a */
[----:B------:R-:W-:Y:S01]  /*36e0*/  FMNMX.FTZ R9, R35, R12, !PT ;  /* 0x0000000c23097209 */ /* 0x000fe20007810000 */
[--C-:B------:R-:W-:Y:S01]  /*36f0*/  FFMA.FTZ R25, R41, UR10, -R10.reuse ;  /* 0x0000000a29197c23 */ /* 0x100fe2000801080a */
[----:B------:R-:W-:Y:S01]  /*3700*/  FSEL R87, R87, -INF , !P6 ;  /* 0xff80000057577808 */ /* 0x000fe20007000000 */
[--C-:B------:R-:W-:Y:S01]  /*3710*/  FFMA.FTZ R29, R45, UR10, -R10.reuse ;  /* 0x0000000a2d1d7c23 */ /* 0x100fe2000801080a */
[----:B------:R-:W-:Y:S01]  /*3720*/  FMNMX.FTZ R12, R38, R9, !PT ;  /* 0x00000009260c7209 */ /* 0x000fe20007810000 */
[----:B------:R-:W3:Y:S01]  /*3730*/  MUFU.EX2 R13, R13 ;  /* 0x0000000d000d7308 */ /* 0x000ee20000000800 */
[--C-:B------:R-:W-:Y:S01]  /*3740*/  FFMA.FTZ R33, R49, UR10, -R10.reuse ;  /* 0x0000000a31217c23 */ /* 0x100fe2000801080a */
[--C-:B------:R-:W-:Y:S01]  /*3750*/  FFMA.FTZ R37, R53, UR10, -R10.reuse ;  /* 0x0000000a35257c23 */ /* 0x100fe2000801080a */
[----:B------:R-:W-:Y:S01]  /*3760*/  FMNMX.FTZ R9, R39, R12, !PT ;  /* 0x0000000c27097209 */ /* 0x000fe20007810000 */
[--C-:B------:R-:W-:Y:S01]  /*3770*/  FFMA.FTZ R41, R61, UR10, -R10.reuse ;  /* 0x0000000a3d297c23 */ /* 0x100fe2000801080a */
[--C-:B------:R-:W-:Y:S01]  /*3780*/  FFMA.FTZ R45, R65, UR10, -R10.reuse ;  /* 0x0000000a412d7c23 */ /* 0x100fe2000801080a */
[--C-:B------:R-:W-:Y:S01]  /*3790*/  FFMA.FTZ R142, R44, UR10, -R10.reuse ;  /* 0x0000000a2c8e7c23 */ /* 0x100fe2000801080a */
[----:B------:R-:W-:Y:S01]  /*37a0*/  FMNMX.FTZ R12, R42, R9, !PT ;  /* 0x000000092a0c7209 */ /* 0x000fe20007810000 */
[----:B------:R-:W4:Y:S01]  /*37b0*/  MUFU.EX2 R144, R144 ;  /* 0x0000009000907308 */ /* 0x000f220000000800 */
[--C-:B------:R-:W-:Y:S01]  /*37c0*/  FFMA.FTZ R136, R48, UR10, -R10.reuse ;  /* 0x0000000a30887c23 */ /* 0x100fe2000801080a */
[--C-:B------:R-:W-:Y:S01]  /*37d0*/  FFMA.FTZ R138, R52, UR10, -R10.reuse ;  /* 0x0000000a348a7c23 */ /* 0x100fe2000801080a */
[----:B------:R-:W-:Y:S01]  /*37e0*/  FMNMX.FTZ R9, R43, R12, !PT ;  /* 0x0000000c2b097209 */ /* 0x000fe20007810000 */
[--C-:B------:R-:W-:Y:S01]  /*37f0*/  FFMA.FTZ R132, R56, UR10, -R10.reuse ;  /* 0x0000000a38847c23 */ /* 0x100fe2000801080a */
[--C-:B------:R-:W-:Y:S01]  /*3800*/  FFMA.FTZ R134, R60, UR10, -R10.reuse ;  /* 0x0000000a3c867c23 */ /* 0x100fe2000801080a */
[--C-:B------:R-:W-:Y:S01]  /*3810*/  FFMA.FTZ R128, R64, UR10, -R10.reuse ;  /* 0x0000000a40807c23 */ /* 0x100fe2000801080a */
[----:B------:R-:W-:Y:S01]  /*3820*/  FMNMX.FTZ R12, R46, R9, !PT ;  /* 0x000000092e0c7209 */ /* 0x000fe20007810000 */
[----:B------:R-:W5:Y:S01]  /*3830*/  MUFU.EX2 R15, R15 ;  /* 0x0000000f000f7308 */ /* 0x000f620000000800 */
        /* <DEDUP_REMOVED lines=12> */
[----:B------:R-:W-:-:S02]  /*3900*/  FFMA.FTZ R65, R85, UR10, -R10 ;  /* 0x0000000a55417c23 */ /* 0x000fc4000801080a */
[----:B------:R-:W-:Y:S01]  /*3910*/  FMNMX.FTZ R12, R54, R9, !PT ;  /* 0x00000009360c7209 */ /* 0x000fe20007810000 */
[----:B------:R-:W5:Y:S03]  /*3920*/  MUFU.EX2 R21, R21 ;  /* 0x0000001500157308 */ /* 0x000f660000000800 */
[----:B------:R-:W-:-:S04]  /*3930*/  FMNMX.FTZ R9, R55, R12, !PT ;  /* 0x0000000c37097209 */ /* 0x000fc80007810000 */
[----:B------:R-:W-:Y:S01]  /*3940*/  FMNMX.FTZ R12, R58, R9, !PT ;  /* 0x000000093a0c7209 */ /* 0x000fe20007810000 */
[----:B------:R-:W5:Y:S03]  /*3950*/  MUFU.EX2 R140, R140 ;  /* 0x0000008c008c7308 */ /* 0x000f660000000800 */
[----:B------:R-:W-:-:S04]  /*3960*/  FMNMX.FTZ R9, R59, R12, !PT ;  /* 0x0000000c3b097209 */ /* 0x000fc80007810000 */
[----:B------:R-:W-:Y:S01]  /*3970*/  FMNMX.FTZ R12, R62, R9, !PT ;  /* 0x000000093e0c7209 */ /* 0x000fe20007810000 */
[----:B------:R1:W-:Y:S03]  /*3980*/  MUFU.EX2 R5, R57 ;  /* 0x0000003900057308 */ /* 0x0003e60000000800 */
[----:B------:R-:W-:-:S04]  /*3990*/  FMNMX.FTZ R9, R63, R12, !PT ;  /* 0x0000000c3f097209 */ /* 0x000fc80007810000 */
[----:B------:R-:W-:Y:S01]  /*39a0*/  FMNMX.FTZ R12, R66, R9, !PT ;  /* 0x00000009420c7209 */ /* 0x000fe20007810000 */
[----:B------:R-:W-:Y:S01]  /*39b0*/  MUFU.EX2 R25, R25 ;  /* 0x0000001900197308 */ /* 0x000fe20000000800 */
[----:B-1----:R-:W-:Y:S02]  /*39c0*/  FFMA.FTZ R57, R77, UR10, -R10 ;  /* 0x0000000a4d397c23 */ /* 0x002fe4000801080a */
[----:B------:R-:W-:-:S04]  /*39d0*/  FMNMX.FTZ R9, R67, R12, !PT ;  /* 0x0000000c43097209 */ /* 0x000fc80007810000 */
[----:B------:R-:W-:Y:S01]  /*39e0*/  FMNMX.FTZ R12, R70, R9, !PT ;  /* 0x00000009460c7209 */ /* 0x000fe20007810000 */
[----:B------:R-:W-:Y:S03]  /*39f0*/  MUFU.EX2 R142, R142 ;  /* 0x0000008e008e7308 */ /* 0x000fe60000000800 */
        /* <DEDUP_REMOVED lines=12> */
[----:B------:R-:W-:-:S05]  /*3ac0*/  FMNMX.FTZ R8, R87, R8, !PT ;  /* 0x0000000857087209 */ /* 0x000fca0007810000 */
[----:B------:R-:W1:Y:S01]  /*3ad0*/  SHFL.BFLY PT, R9, R8, 0x2, 0x1f ;  /* 0x0c401f0008097f89 */ /* 0x000e6200000e0000 */
[----:B------:R-:W-:Y:S08]  /*3ae0*/  MUFU.EX2 R37, R37 ;  /* 0x0000002500257308 */ /* 0x000ff00000000800 */
[----:B------:R-:W-:Y:S08]  /*3af0*/  MUFU.EX2 R132, R132 ;  /* 0x0000008400847308 */ /* 0x000ff00000000800 */
[----:B------:R-:W-:Y:S01]  /*3b00*/  MUFU.EX2 R134, R134 ;  /* 0x0000008600867308 */ /* 0x000fe20000000800 */
[----:B-1----:R-:W-:-:S07]  /*3b10*/  FMNMX.FTZ R12, R8, R9, !PT ;  /* 0x00000009080c7209 */ /* 0x002fce0007810000 */
[----:B------:R-:W-:Y:S01]  /*3b20*/  MUFU.EX2 R41, R41 ;  /* 0x0000002900297308 */ /* 0x000fe20000000800 */
[----:B------:R-:W1:Y:S07]  /*3b30*/  SHFL.BFLY PT, R9, R12, 0x1, 0x1f ;  /* 0x0c201f000c097f89 */ /* 0x000e6e00000e0000 */
[----:B------:R-:W-:Y:S08]  /*3b40*/  MUFU.EX2 R128, R128 ;  /* 0x0000008000807308 */ /* 0x000ff00000000800 */
[----:B------:R-:W-:Y:S08]  /*3b50*/  MUFU.EX2 R45, R45 ;  /* 0x0000002d002d7308 */ /* 0x000ff00000000800 */
[----:B------:R-:W-:Y:S01]  /*3b60*/  MUFU.EX2 R130, R130 ;  /* 0x0000008200827308 */ /* 0x000fe20000000800 */
[----:B-1----:R-:W-:-:S04]  /*3b70*/  FMNMX.FTZ R9, R12, R9, !PT ;  /* 0x000000090c097209 */ /* 0x002fc80007810000 */
[C---:B------:R-:W-:Y:S01]  /*3b80*/  FSETP.NEU.FTZ.AND P2, PT, R9.reuse, -INF , PT ;  /* 0xff8000000900780b */ /* 0x040fe20003f5d000 */
[----:B------:R-:W-:Y:S02]  /*3b90*/  FMUL.FTZ R28, R9, UR10 ;  /* 0x0000000a091c7c20 */ /* 0x000fe40008410000 */
[----:B------:R-:W-:Y:S03]  /*3ba0*/  MUFU.EX2 R49, R49 ;  /* 0x0000003100317308 */ /* 0x000fe60000000800 */
[----:B------:R-:W-:Y:S02]  /*3bb0*/  FSEL R28, R28, RZ, P2 ;  /* 0x000000ff1c1c7208 */ /* 0x000fe40001000000 */
[----:B------:R-:W-:-:S03]  /*3bc0*/  PLOP3.LUT P2, PT, PT, PT, UP0, 0x40, 0x0 ;  /* 0x000000000000781c */ /* 0x000fc60003f4e808 */
[----:B------:R-:W-:Y:S01]  /*3bd0*/  MUFU.EX2 R124, R124 ;  /* 0x0000007c007c7308 */ /* 0x000fe20000000800 */
[--C-:B------:R-:W-:Y:S01]  /*3be0*/  FFMA.FTZ R8, R27, UR10, -R28.reuse ;  /* 0x0000000a1b087c23 */ /* 0x100fe2000801081c */
[----:B------:R-:W-:Y:S01]  /*3bf0*/  FADD.FTZ R27, R148, R11 ;  /* 0x0000000b941b7221 */ /* 0x000fe20000010000 */
[--C-:B------:R-:W-:Y:S01]  /*3c00*/  FFMA.FTZ R149, R26, UR10, -R28.reuse ;  /* 0x0000000a1a957c23 */ /* 0x100fe2000801081c */
[--C-:B------:R-:W-:Y:S01]  /*3c10*/  FFMA.FTZ R151, R30, UR10, -R28.reuse ;  /* 0x0000000a1e977c23 */ /* 0x100fe2000801081c */
[--C-:B------:R-:W-:Y:S01]  /*3c20*/  FFMA.FTZ R10, R31, UR10, -R28.reuse ;  /* 0x0000000a1f0a7c23 */ /* 0x100fe2000801081c */
[----:B--2---:R-:W-:Y:S01]  /*3c30*/  FADD.FTZ R32, R150, R27 ;  /* 0x0000001b96207221 */ /* 0x004fe20000010000 */
[--C-:B------:R-:W-:Y:S01]  /*3c40*/  FFMA.FTZ R145, R34, UR10, -R28.reuse ;  /* 0x0000000a22917c23 */ /* 0x100fe2000801081c */
[----:B------:R-:W-:Y:S01]  /*3c50*/  MUFU.EX2 R8, R8 ;  /* 0x0000000800087308 */ /* 0x000fe20000000800 */
[----:B------:R-:W-:Y:S01]  /*3c60*/  FFMA.FTZ R12, R35, UR10, -R28 ;  /* 0x0000000a230c7c23 */ /* 0x000fe2000801081c */
[----:B---3--:R-:W-:Y:S01]  /*3c70*/  FADD.FTZ R27, R13, R32 ;  /* 0x000000200d1b7221 */ /* 0x008fe20000010000 */
[--C-:B------:R-:W-:Y:S01]  /*3c80*/  FFMA.FTZ R147, R38, UR10, -R28.reuse ;  /* 0x0000000a26937c23 */ /* 0x100fe2000801081c */
[--C-:B------:R-:W-:Y:S01]  /*3c90*/  FFMA.FTZ R14, R39, UR10, -R28.reuse ;  /* 0x0000000a270e7c23 */ /* 0x100fe2000801081c */
[--C-:B------:R-:W-:Y:S01]  /*3ca0*/  FFMA.FTZ R141, R42, UR10, -R28.reuse ;  /* 0x0000000a2a8d7c23 */ /* 0x100fe2000801081c */
[----:B----4-:R-:W-:Y:S01]  /*3cb0*/  FADD.FTZ R32, R144, R27 ;  /* 0x0000001b90207221 */ /* 0x010fe20000010000 */
[--C-:B------:R-:W-:Y:S01]  /*3cc0*/  FFMA.FTZ R20, R43, UR10, -R28.reuse ;  /* 0x0000000a2b147c23 */ /* 0x100fe2000801081c */
[----:B------:R-:W1:Y:S01]  /*3cd0*/  MUFU.EX2 R149, R149 ;  /* 0x0000009500957308 */ /* 0x000e620000000800 */
[----:B------:R-:W-:Y:S01]  /*3ce0*/  FFMA.FTZ R143, R46, UR10, -R28 ;  /* 0x0000000a2e8f7c23 */ /* 0x000fe2000801081c */
[----:B-----5:R-:W-:Y:S01]  /*3cf0*/  FADD.FTZ R27, R15, R32 ;  /* 0x000000200f1b7221 */ /* 0x020fe20000010000 */
[--C-:B------:R-:W-:Y:S01]  /*3d00*/  FFMA.FTZ R24, R47, UR10, -R28.reuse ;  /* 0x0000000a2f187c23 */ /* 0x100fe2000801081c */
[--C-:B------:R-:W-:Y:S01]  /*3d10*/  FFMA.FTZ R137, R50, UR10, -R28.reuse ;  /* 0x0000000a32897c23 */ /* 0x100fe2000801081c */
[--C-:B------:R-:W-:Y:S01]  /*3d20*/  FFMA.FTZ R26, R51, UR10, -R28.reuse ;  /* 0x0000000a331a7c23 */ /* 0x100fe2000801081c */
[----:B------:R-:W-:Y:S01]  /*3d30*/  FADD.FTZ R34, R146, R27 ;  /* 0x0000001b92227221 */ /* 0x000fe20000010000 */
[--C-:B------:R-:W-:Y:S01]  /*3d40*/  FFMA.FTZ R139, R54, UR10, -R28.reuse ;  /* 0x0000000a368b7c23 */ /* 0x100fe2000801081c */
[----:B------:R-:W2:Y:S01]  /*3d50*/  MUFU.EX2 R151, R151 ;  /* 0x0000009700977308 */ /* 0x000ea20000000800 */
[----:B------:R-:W-:Y:S01]  /*3d60*/  FFMA.FTZ R30, R55, UR10, -R28 ;  /* 0x0000000a371e7c23 */ /* 0x000fe2000801081c */
[----:B------:R-:W-:Y:S01]  /*3d70*/  FADD.FTZ R27, R21, R34 ;  /* 0x00000022151b7221 */ /* 0x000fe20000010000 */
[--C-:B------:R-:W-:Y:S01]  /*3d80*/  FFMA.FTZ R133, R58, UR10, -R28.reuse ;  /* 0x0000000a3a857c23 */ /* 0x100fe2000801081c */
[--C-:B------:R-:W-:Y:S01]  /*3d90*/  FFMA.FTZ R32, R59, UR10, -R28.reuse ;  /* 0x0000000a3b207c23 */ /* 0x100fe2000801081c */
[----:B------:R-:W-:Y:S01]  /*3da0*/  FFMA.FTZ R135, R62, UR10, -R28 ;  /* 0x0000000a3e877c23 */ /* 0x000fe2000801081c */
[----:B------:R-:W-:Y:S01]  /*3db0*/  FADD.FTZ R34, R140, R27 ;  /* 0x0000001b8c227221 */ /* 0x000fe20000010000 */
[----:B------:R-:W-:Y:S01]  /*3dc0*/  F2FP.F16.F32.PACK_AB R148, R11, R148 ;  /* 0x000000940b94723e */ /* 0x000fe200000000ff */
[----:B------:R-:W3:Y:S01]  /*3dd0*/  MUFU.EX2 R10, R10 ;  /* 0x0000000a000a7308 */ /* 0x000ee20000000800 */
[----:B-1----:R-:W-:Y:S01]  /*3de0*/  FADD.FTZ R36, R149, R8 ;  /* 0x0000000895247221 */ /* 0x002fe20000010000 */
[----:B------:R-:W-:Y:S01]  /*3df0*/  FADD.FTZ R31, R25, R34 ;  /* 0x00000022191f7221 */ /* 0x000fe20000010000 */
[--C-:B------:R-:W-:Y:S01]  /*3e00*/  FFMA.FTZ R34, R63, UR10, -R28.reuse ;  /* 0x0000000a3f227c23 */ /* 0x100fe2000801081c */
[--C-:B------:R-:W-:Y:S01]  /*3e10*/  FFMA.FTZ R129, R66, UR10, -R28.reuse ;  /* 0x0000000a42817c23 */ /* 0x100fe2000801081c */
[----:B------:R-:W-:Y:S01]  /*3e20*/  F2FP.F16.F32.PACK_AB R150, R13, R150 ;  /* 0x000000960d96723e */ /* 0x000fe200000000ff */
[----:B------:R-:W-:Y:S01]  /*3e30*/  FADD.FTZ R38, R142, R31 ;  /* 0x0000001f8e267221 */ /* 0x000fe20000010000 */
[----:B------:R-:W-:Y:S01]  /*3e40*/  FFMA.FTZ R67, R67, UR10, -R28 ;  /* 0x0000000a43437c23 */ /* 0x000fe2000801081c */
[----:B------:R-:W1:Y:S01]  /*3e50*/  MUFU.EX2 R145, R145 ;  /* 0x0000009100917308 */ /* 0x000e620000000800 */
[----:B--2---:R-:W-:Y:S01]  /*3e60*/  FADD.FTZ R27, R151, R36 ;  /* 0x00000024971b7221 */ /* 0x004fe20000010000 */
[----:B------:R-:W-:Y:S01]  /*3e70*/  FADD.FTZ R31, R29, R38 ;  /* 0x000000261d1f7221 */ /* 0x000fe20000010000 */
[--C-:B------:R-:W-:Y:S01]  /*3e80*/  FFMA.FTZ R131, R70, UR10, -R28.reuse ;  /* 0x0000000a46837c23 */ /* 0x100fe2000801081c */
[--C-:B------:R-:W-:Y:S01]  /*3e90*/  FFMA.FTZ R71, R71, UR10, -R28.reuse ;  /* 0x0000000a47477c23 */ /* 0x100fe2000801081c */
[--C-:B------:R-:W-:Y:S01]  /*3ea0*/  FFMA.FTZ R74, R74, UR10, -R28.reuse ;  /* 0x0000000a4a4a7c23 */ /* 0x100fe2000801081c */
[----:B------:R-:W-:Y:S01]  /*3eb0*/  FADD.FTZ R38, R136, R31 ;  /* 0x0000001f88267221 */ /* 0x000fe20000010000 */
[----:B------:R-:W-:Y:S01]  /*3ec0*/  FFMA.FTZ R75, R75, UR10, -R28 ;  /* 0x0000000a4b4b7c23 */ /* 0x000fe2000801081c */
[----:B------:R-:W2:Y:S01]  /*3ed0*/  MUFU.EX2 R12, R12 ;  /* 0x0000000c000c7308 */ /* 0x000ea20000000800 */
[----:B---3--:R-:W-:Y:S01]  /*3ee0*/  FADD.FTZ R36, R10, R27 ;  /* 0x0000001b0a247221 */ /* 0x008fe20000010000 */
[----:B------:R-:W-:Y:S01]  /*3ef0*/  FADD.FTZ R31, R33, R38 ;  /* 0x00000026211f7221 */ /* 0x000fe20000010000 */
[--C-:B------:R-:W-:Y:S01]  /*3f00*/  FFMA.FTZ R78, R78, UR10, -R28.reuse ;  /* 0x0000000a4e4e7c23 */ /* 0x100fe2000801081c */
[--C-:B------:R-:W-:Y:S01]  /*3f10*/  FFMA.FTZ R79, R79, UR10, -R28.reuse ;  /* 0x0000000a4f4f7c23 */ /* 0x100fe2000801081c */
[--C-:B------:R-:W-:Y:S01]  /*3f20*/  FFMA.FTZ R82, R82, UR10, -R28.reuse ;  /* 0x0000000a52527c23 */ /* 0x100fe2000801081c */
[----:B------:R-:W-:Y:S01]  /*3f30*/  FADD.FTZ R38, R138, R31 ;  /* 0x0000001f8a267221 */ /* 0x000fe20000010000 */
[----:B------:R-:W-:Y:S01]  /*3f40*/  FFMA.FTZ R83, R83, UR10, -R28 ;  /* 0x0000000a53537c23 */ /* 0x000fe2000801081c */
[----:B------:R-:W3:Y:S01]  /*3f50*/  MUFU.EX2 R147, R147 ;  /* 0x0000009300937308 */ /* 0x000ee20000000800 */
[----:B-1----:R-:W-:Y:S01]  /*3f60*/  FADD.FTZ R27, R145, R36 ;  /* 0x00000024911b7221 */ /* 0x002fe20000010000 */
[----:B------:R-:W-:Y:S01]  /*3f70*/  FADD.FTZ R31, R37, R38 ;  /* 0x00000026251f7221 */ /* 0x000fe20000010000 */
[--C-:B------:R-:W-:Y:S01]  /*3f80*/  FFMA.FTZ R86, R86, UR10, -R28.reuse ;  /* 0x0000000a56567c23 */ /* 0x100fe2000801081c */
[----:B------:R-:W-:Y:S01]  /*3f90*/  FFMA.FTZ R28, R87, UR10, -R28 ;  /* 0x0000000a571c7c23 */ /* 0x000fe2000801081c */
[----:B------:R-:W-:Y:S01]  /*3fa0*/  F2FP.F16.F32.PACK_AB R149, R8, R149 ;  /* 0x000000950895723e */ /* 0x000fe200000000ff */
[----:B------:R-:W-:Y:S01]  /*3fb0*/  FADD.FTZ R38, R132, R31 ;  /* 0x0000001f84267221 */ /* 0x000fe20000010000 */
[C---:B------:R-:W-:Y:S01]  /*3fc0*/  F2FP.F16.F32.PACK_AB R132, R5.reuse, R132 ;  /* 0x000000840584723e */ /* 0x040fe200000000ff */
[----:B------:R-:W1:Y:S01]  /*3fd0*/  MUFU.EX2 R14, R14 ;  /* 0x0000000e000e7308 */ /* 0x000e620000000800 */
[----:B--2---:R-:W-:Y:S01]  /*3fe0*/  FADD.FTZ R36, R12, R27 ;  /* 0x0000001b0c247221 */ /* 0x004fe20000010000 */
[----:B------:R-:W-:Y:S01]  /*3ff0*/  FADD.FTZ R31, R5, R38 ;  /* 0x00000026051f7221 */ /* 0x000fe20000010000 */
[----:B------:R-:W-:-:S02]  /*4000*/  F2FP.F16.F32.PACK_AB R144, R15, R144 ;  /* 0x000000900f90723e */ /* 0x000fc400000000ff */
[----:B------:R-:W-:Y:S01]  /*4010*/  F2FP.F16.F32.PACK_AB R146, R21, R146 ;  /* 0x000000921592723e */ /* 0x000fe200000000ff */
[----:B------:R-:W-:Y:S01]  /*4020*/  FADD.FTZ R40, R134, R31 ;  /* 0x0000001f86287221 */ /* 0x000fe20000010000 */
[----:B------:R-:W-:Y:S01]  /*4030*/  F2FP.F16.F32.PACK_AB R140, R25, R140 ;  /* 0x0000008c198c723e */ /* 0x000fe200000000ff */
[----:B------:R-:W2:Y:S01]  /*4040*/  MUFU.EX2 R141, R141 ;  /* 0x0000008d008d7308 */ /* 0x000ea20000000800 */
[----:B---3--:R-:W-:Y:S01]  /*4050*/  FADD.FTZ R27, R147, R36 ;  /* 0x00000024931b7221 */ /* 0x008fe20000010000 */
[----:B------:R-:W-:Y:S01]  /*4060*/  FADD.FTZ R31, R41, R40 ;  /* 0x00000028291f7221 */ /* 0x000fe20000010000 */
[----:B------:R-:W-:Y:S02]  /*4070*/  F2FP.F16.F32.PACK_AB R142, R29, R142 ;  /* 0x0000008e1d8e723e */ /* 0x000fe400000000ff */
[----:B------:R-:W-:Y:S01]  /*4080*/  F2FP.F16.F32.PACK_AB R136, R33, R136 ;  /* 0x000000882188723e */ /* 0x000fe200000000ff */
[----:B------:R-:W-:Y:S01]  /*4090*/  FADD.FTZ R40, R128, R31 ;  /* 0x0000001f80287221 */ /* 0x000fe20000010000 */
[----:B------:R-:W-:Y:S01]  /*40a0*/  F2FP.F16.F32.PACK_AB R138, R37, R138 ;  /* 0x0000008a258a723e */ /* 0x000fe200000000ff */
[----:B------:R-:W3:Y:S01]  /*40b0*/  MUFU.EX2 R20, R20 ;  /* 0x0000001400147308 */ /* 0x000ee20000000800 */
[----:B-1----:R-:W-:Y:S01]  /*40c0*/  FADD.FTZ R36, R14, R27 ;  /* 0x0000001b0e247221 */ /* 0x002fe20000010000 */
[----:B------:R-:W-:-:S02]  /*40d0*/  F2FP.F16.F32.PACK_AB R134, R41, R134 ;  /* 0x000000862986723e */ /* 0x000fc400000000ff */
[----:B------:R-:W-:Y:S02]  /*40e0*/  F2FP.F16.F32.PACK_AB R128, R45, R128 ;  /* 0x000000802d80723e */ /* 0x000fe400000000ff */
[----:B------:R-:W-:Y:S02]  /*40f0*/  F2FP.F16.F32.PACK_AB R151, R10, R151 ;  /* 0x000000970a97723e */ /* 0x000fe400000000ff */
[----:B------:R-:W1:Y:S01]  /*4100*/  MUFU.EX2 R143, R143 ;  /* 0x0000008f008f7308 */ /* 0x000e620000000800 */
[----:B--2---:R-:W-:Y:S01]  /*4110*/  FADD.FTZ R27, R141, R36 ;  /* 0x000000248d1b7221 */ /* 0x004fe20000010000 */
[----:B------:R-:W-:Y:S02]  /*4120*/  F2FP.F16.F32.PACK_AB R145, R12, R145 ;  /* 0x000000910c91723e */ /* 0x000fe400000000ff */
[----:B------:R-:W-:-:S04]  /*4130*/  F2FP.F16.F32.PACK_AB R147, R14, R147 ;  /* 0x000000930e93723e */ /* 0x000fc800000000ff */
[----:B------:R-:W2:Y:S01]  /*4140*/  MUFU.EX2 R24, R24 ;  /* 0x0000001800187308 */ /* 0x000ea20000000800 */
[C---:B---3--:R-:W-:Y:S01]  /*4150*/  FADD.FTZ R36, R20.reuse, R27 ;  /* 0x0000001b14247221 */ /* 0x048fe20000010000 */
[----:B------:R-:W-:-:S06]  /*4160*/  F2FP.F16.F32.PACK_AB R141, R20, R141 ;  /* 0x0000008d148d723e */ /* 0x000fcc00000000ff */
[----:B------:R-:W3:Y:S01]  /*4170*/  MUFU.EX2 R137, R137 ;  /* 0x0000008900897308 */ /* 0x000ee20000000800 */
[----:B-1----:R-:W-:-:S07]  /*4180*/  FADD.FTZ R27, R143, R36 ;  /* 0x000000248f1b7221 */ /* 0x002fce0000010000 */
[----:B------:R-:W1:Y:S01]  /*4190*/  MUFU.EX2 R26, R26 ;  /* 0x0000001a001a7308 */ /* 0x000e620000000800 */
[C---:B--2---:R-:W-:Y:S01]  /*41a0*/  FADD.FTZ R38, R24.reuse, R27 ;  /* 0x0000001b18267221 */ /* 0x044fe20000010000 */
[----:B------:R-:W-:-:S06]  /*41b0*/  F2FP.F16.F32.PACK_AB R143, R24, R143 ;  /* 0x0000008f188f723e */ /* 0x000fcc00000000ff */
[----:B------:R-:W2:Y:S01]  /*41c0*/  MUFU.EX2 R139, R139 ;  /* 0x0000008b008b7308 */ /* 0x000ea20000000800 */
[----:B---3--:R-:W-:-:S07]  /*41d0*/  FADD.FTZ R27, R137, R38 ;  /* 0x00000026891b7221 */ /* 0x008fce0000010000 */
[----:B------:R-:W3:Y:S01]  /*41e0*/  MUFU.EX2 R30, R30 ;  /* 0x0000001e001e7308 */ /* 0x000ee20000000800 */
[C---:B-1----:R-:W-:Y:S01]  /*41f0*/  FADD.FTZ R38, R26.reuse, R27 ;  /* 0x0000001b1a267221 */ /* 0x042fe20000010000 */
[----:B------:R-:W-:Y:S01]  /*4200*/  FADD.FTZ R27, R45, R40 ;  /* 0x000000282d1b7221 */ /* 0x000fe20000010000 */
[----:B------:R-:W-:-:S03]  /*4210*/  F2FP.F16.F32.PACK_AB R137, R26, R137 ;  /* 0x000000891a89723e */ /* 0x000fc600000000ff */
[----:B------:R-:W-:Y:S01]  /*4220*/  FADD.FTZ R40, R130, R27 ;  /* 0x0000001b82287221 */ /* 0x000fe20000010000 */
[----:B------:R-:W-:Y:S01]  /*4230*/  F2FP.F16.F32.PACK_AB R130, R49, R130 ;  /* 0x000000823182723e */ /* 0x000fe200000000ff */
[----:B------:R-:W1:Y:S01]  /*4240*/  MUFU.EX2 R133, R133 ;  /* 0x0000008500857308 */ /* 0x000e620000000800 */
[----:B--2---:R-:W-:Y:S01]  /*4250*/  FADD.FTZ R11, R139, R38 ;  /* 0x000000268b0b7221 */ /* 0x004fe20000010000 */
[----:B------:R-:W-:-:S04]  /*4260*/  FADD.FTZ R13, R49, R40 ;  /* 0x00000028310d7221 */ /* 0x000fc80000010000 */
[----:B------:R-:W-:Y:S02]  /*4270*/  FADD.FTZ R40, R124, R13 ;  /* 0x0000000d7c287221 */ /* 0x000fe40000010000 */
        /* <DEDUP_REMOVED lines=9> */
[C---:B---3--:R-:W-:Y:S01]  /*4310*/  FADD.FTZ R13, R53.reuse, R40 ;  /* 0x00000028350d7221 */ /* 0x048fe20000010000 */
[----:B------:R-:W-:-:S06]  /*4320*/  F2FP.F16.F32.PACK_AB R124, R53, R124 ;  /* 0x0000007c357c723e */ /* 0x000fcc00000000ff */
[----:B------:R-:W3:Y:S01]  /*4330*/  MUFU.EX2 R34, R34 ;  /* 0x0000002200227308 */ /* 0x000ee20000000800 */
[----:B-1----:R-:W-:-:S07]  /*4340*/  FADD.FTZ R11, R135, R38 ;  /* 0x00000026870b7221 */ /* 0x002fce0000010000 */
[----:B------:R-:W1:Y:S01]  /*4350*/  MUFU.EX2 R57, R57 ;  /* 0x0000003900397308 */ /* 0x000e620000000800 */
[----:B--2---:R-:W-:-:S07]  /*4360*/  FADD.FTZ R40, R126, R13 ;  /* 0x0000000d7e287221 */ /* 0x004fce0000010000 */
[----:B------:R-:W2:Y:S01]  /*4370*/  MUFU.EX2 R129, R129 ;  /* 0x0000008100817308 */ /* 0x000ea20000000800 */
[C---:B---3--:R-:W-:Y:S01]  /*4380*/  FADD.FTZ R38, R34.reuse, R11 ;  /* 0x0000000b22267221 */ /* 0x048fe20000010000 */
[----:B------:R-:W-:-:S06]  /*4390*/  F2FP.F16.F32.PACK_AB R135, R34, R135 ;  /* 0x000000872287723e */ /* 0x000fcc00000000ff */
[----:B------:R-:W3:Y:S01]  /*43a0*/  MUFU.EX2 R120, R120 ;  /* 0x0000007800787308 */ /* 0x000ee20000000800 */
[C---:B-1----:R-:W-:Y:S01]  /*43b0*/  FADD.FTZ R11, R57.reuse, R40 ;  /* 0x00000028390b7221 */ /* 0x042fe20000010000 */
[----:B------:R-:W-:-:S06]  /*43c0*/  F2FP.F16.F32.PACK_AB R126, R57, R126 ;  /* 0x0000007e397e723e */ /* 0x000fcc00000000ff */
[----:B------:R-:W1:Y:S01]  /*43d0*/  MUFU.EX2 R4, R67 ;  /* 0x0000004300047308 */ /* 0x000e620000000800 */
[----:B--2---:R-:W-:-:S07]  /*43e0*/  FADD.FTZ R5, R129, R38 ;  /* 0x0000002681057221 */ /* 0x004fce0000010000 */
[----:B------:R-:W2:Y:S01]  /*43f0*/  MUFU.EX2 R61, R61 ;  /* 0x0000003d003d7308 */ /* 0x000ea20000000800 */
[----:B---3--:R-:W-:-:S07]  /*4400*/  FADD.FTZ R40, R120, R11 ;  /* 0x0000000b78287221 */ /* 0x008fce0000010000 */
[----:B------:R-:W3:Y:S01]  /*4410*/  MUFU.EX2 R131, R131 ;  /* 0x0000008300837308 */ /* 0x000ee20000000800 */
[C---:B-1----:R-:W-:Y:S01]  /*4420*/  FADD.FTZ R38, R4.reuse, R5 ;  /* 0x0000000504267221 */ /* 0x042fe20000010000 */
[----:B------:R-:W-:-:S06]  /*4430*/  F2FP.F16.F32.PACK_AB R129, R4, R129 ;  /* 0x000000810481723e */ /* 0x000fcc00000000ff */
[----:B------:R-:W1:Y:S01]  /*4440*/  MUFU.EX2 R122, R122 ;  /* 0x0000007a007a7308 */ /* 0x000e620000000800 */
[C---:B--2---:R-:W-:Y:S01]  /*4450*/  FADD.FTZ R11, R61.reuse, R40 ;  /* 0x000000283d0b7221 */ /* 0x044fe20000010000 */
[----:B------:R-:W-:-:S06]  /*4460*/  F2FP.F16.F32.PACK_AB R120, R61, R120 ;  /* 0x000000783d78723e */ /* 0x000fcc00000000ff */
[----:B------:R-:W2:Y:S01]  /*4470*/  MUFU.EX2 R36, R71 ;  /* 0x0000004700247308 */ /* 0x000ea20000000800 */
[----:B---3--:R-:W-:-:S07]  /*4480*/  FADD.FTZ R5, R131, R38 ;  /* 0x0000002683057221 */ /* 0x008fce0000010000 */
        /* <DEDUP_REMOVED lines=17> */
[----:B------:R-:W-:-:S06]  /*45a0*/  F2FP.F16.F32.PACK_AB R127, R79, R78 ;  /* 0x0000004e4f7f723e */ /* 0x000fcc00000000ff */
[----:B------:R-:W1:Y:S01]  /*45b0*/  MUFU.EX2 R86, R86 ;  /* 0x0000005600567308 */ /* 0x000e620000000800 */
[----:B--2---:R-:W-:-:S07]  /*45c0*/  FADD.FTZ R8, R82, R11 ;  /* 0x0000000b52087221 */ /* 0x004fce0000010000 */
[----:B------:R-:W2:Y:S01]  /*45d0*/  MUFU.EX2 R123, R28 ;  /* 0x0000001c007b7308 */ /* 0x000ea20000000800 */
[C---:B---3--:R-:W-:Y:S01]  /*45e0*/  FADD.FTZ R11, R83.reuse, R8 ;  /* 0x00000008530b7221 */ /* 0x048fe20000010000 */
[----:B------:R-:W-:Y:S01]  /*45f0*/  F2FP.F16.F32.PACK_AB R121, R83, R82 ;  /* 0x000000525379723e */ /* 0x000fe200000000ff */
[----:B------:R-:W-:Y:S02]  /*4600*/  VIADD R8, R88, 0xfffffffe ;  /* 0xfffffffe58087836 */ /* 0x000fe40000000000 */
[----:B-1----:R-:W-:-:S04]  /*4610*/  FADD.FTZ R4, R86, R11 ;  /* 0x0000000b56047221 */ /* 0x002fc80000010000 */
[C---:B--2---:R-:W-:Y:S01]  /*4620*/  FADD.FTZ R4, R123.reuse, R4 ;  /* 0x000000047b047221 */ /* 0x044fe20000010000 */
[----:B------:R-:W-:Y:S01]  /*4630*/  F2FP.F16.F32.PACK_AB R123, R123, R86 ;  /* 0x000000567b7b723e */ /* 0x000fe200000000ff */
[----:B------:R-:W-:Y:S06]  /*4640*/  @P2 BRA `(.L_x_675) ;  /* 0x0000000000442947 */ /* 0x000fec0003800000 */
        /* <DEDUP_REMOVED lines=10> */
.L_x_676:
[----:B------:R-:W-:-:S11]  /*46f0*/  UISETP.NE.AND UP1, UPT, UR7, 0x1, UPT ;  /* 0x000000010700788c */ /* 0x000fd6000bf25270 */
[----:B------:R-:W-:Y:S02]  /*4700*/  @UP1 ULDC.64 UR18, c[0x0][0x9e8] ;  /* 0x00027a0000121ab9 */ /* 0x000fe40000000a00 */
[----:B------:R-:W-:-:S04]  /*4710*/  UIMAD.WIDE.U32 UR14, UR11, UR18, URZ ;  /* 0x000000120b0e72a5 */ /* 0x000fc8000f8e003f */
[----:B------:R-:W-:-:S12]  /*4720*/  @UP1 USHF.R.U32.HI UR11, URZ, UR19, UR15 ;  /* 0x000000133f0b1299 */ /* 0x000fd8000801160f */
.L_x_677:
[----:B------:R-:W-:-:S04]  /*4730*/  UIMAD UR7, UR11, UR7, UR7 ;  /* 0x000000070b0772a4 */ /* 0x000fc8000f8e0207 */
[----:B------:R-:W-:-:S04]  /*4740*/  UISETP.LT.AND UP1, UPT, UR6, UR7, UPT ;  /* 0x000000070600728c */ /* 0x000fc8000bf21270 */
[----:B------:R-:W-:-:S12]  /*4750*/  USEL UR6, UR6, UR7, UP1 ;  /* 0x0000000706067287 */ /* 0x000fd80008800000 */
.L_x_675:
[----:B------:R-:W-:Y:S01]  /*4760*/  USHF.R.S32.HI UR7, URZ, 0x1f, UR6 ;  /* 0x0000001f3f077899 */ /* 0x000fe20008011406 */
[----:B------:R-:W-:Y:S02]  /*4770*/  CS2R R118, SRZ ;  /* 0x0000000000767805 */ /* 0x000fe4000001ff00 */
[----:B------:R-:W-:Y:S02]  /*4780*/  CS2R R116, SRZ ;  /* 0x0000000000747805 */ /* 0x000fe4000001ff00 */
[----:B------:R-:W-:Y:S01]  /*4790*/  CS2R R114, SRZ ;  /* 0x0000000000727805 */ /* 0x000fe2000001ff00 */
[----:B------:R-:W-:Y:S01]  /*47a0*/  ULEA.HI UR7, UR7, UR6, URZ, 0x7 ;  /* 0x0000000607077291 */ /* 0x000fe2000f8f383f */
[----:B------:R-:W-:Y:S02]  /*47b0*/  CS2R R112, SRZ ;  /* 0x0000000000707805 */ /* 0x000fe4000001ff00 */
[----:B------:R-:W-:Y:S02]  /*47c0*/  CS2R R110, SRZ ;  /* 0x00000000006e7805 */ /* 0x000fe4000001ff00 */
[----:B------:R-:W-:Y:S01]  /*47d0*/  CS2R R108, SRZ ;  /* 0x00000000006c7805 */ /* 0x000fe2000001ff00 */
[----:B------:R-:W-:Y:S01]  /*47e0*/  USHF.R.S32.HI UR7, URZ, 0x7, UR7 ;  /* 0x000000073f077899 */ /* 0x000fe20008011407 */
[----:B------:R-:W-:-:S02]  /*47f0*/  CS2R R106, SRZ ;  /* 0x00000000006a7805 */ /* 0x000fc4000001ff00 */
[----:B------:R-:W-:Y:S02]  /*4800*/  CS2R R104, SRZ ;  /* 0x0000000000687805 */ /* 0x000fe4000001ff00 */
[----:B------:R-:W-:Y:S01]  /*4810*/  CS2R R102, SRZ ;  /* 0x0000000000667805 */ /* 0x000fe2000001ff00 */
[----:B------:R-:W-:Y:S01]  /*4820*/  UISETP.LT.AND UP1, UPT, UR45, UR7, UPT ;  /* 0x000000072d00728c */ /* 0x000fe2000bf21270 */
[----:B------:R-:W-:Y:S02]  /*4830*/  CS2R R100, SRZ ;  /* 0x0000000000647805 */ /* 0x000fe4000001ff00 */
[----:B------:R-:W-:Y:S02]  /*4840*/  CS2R R98, SRZ ;  /* 0x0000000000627805 */ /* 0x000fe4000001ff00 */
[----:B------:R-:W-:Y:S01]  /*4850*/  CS2R R96, SRZ ;  /* 0x0000000000607805 */ /* 0x000fe2000001ff00 */
[----:B------:R-:W-:Y:S01]  /*4860*/  USEL UR28, UR45, UR7, !UP1 ;  /* 0x000000072d1c7287 */ /* 0x000fe2000c800000 */
[----:B------:R-:W-:-:S02]  /*4870*/  CS2R R94, SRZ ;  /* 0x00000000005e7805 */ /* 0x000fc4000001ff00 */
[----:B------:R-:W-:Y:S02]  /*4880*/  CS2R R92, SRZ ;  /* 0x00000000005c7805 */ /* 0x000fe4000001ff00 */
[----:B------:R-:W-:Y:S02]  /*4890*/  CS2R R90, SRZ ;  /* 0x00000000005a7805 */ /* 0x000fe4000001ff00 */
[----:B------:R-:W-:Y:S02]  /*48a0*/  CS2R R88, SRZ ;  /* 0x0000000000587805 */ /* 0x000fe4000001ff00 */
[----:B------:R-:W-:-:S13]  /*48b0*/  ISETP.GE.AND P2, PT, R8, UR28, PT ;  /* 0x0000001c08007c0c */ /* 0x000fda000bf46270 */
[----:B------:R-:W-:Y:S05]  /*48c0*/  @!P2 BRA `(.L_x_678) ;  /* 0x0000002c0058a947 */ /* 0x000fea0003800000 */
[----:B------:R-:W-:Y:S01]  /*48d0*/  IMAD.IADD R10, R0, 0x1, R7 ;  /* 0x00000001000a7824 */ /* 0x000fe200078e0207 */
[----:B------:R-:W-:Y:S01]  /*48e0*/  ULDC UR22, c[0x0][0x9e4] ;  /* 0x0002790000167ab9 */ /* 0x000fe20000000800 */
[----:B------:R-:W-:Y:S01]  /*48f0*/  IMAD.MOV.U32 R119, RZ, RZ, RZ ;  /* 0x000000ffff777224 */ /* 0x000fe200078e00ff */
[----:B------:R-:W-:Y:S01]  /*4900*/  ULDC UR23, c[0x0][0x9dc] ;  /* 0x0002770000177ab9 */ /* 0x000fe20000000800 */
[----:B------:R-:W-:Y:S01]  /*4910*/  ULDC UR25, c[0x0][0x288] ;  /* 0x0000a20000197ab9 */ /* 0x000fe20000000800 */
[----:B------:R-:W-:Y:S01]  /*4920*/  ULDC UR21, c[0x0][0x988] ;  /* 0x0002620000157ab9 */ /* 0x000fe20000000800 */
[----:B------:R-:W-:-:S05]  /*4930*/  ULDC UR24, c[0x0][0x9e0] ;  /* 0x0002780000187ab9 */ /* 0x000fca0000000800 */
.L_x_695:
[----:B------:R-:W-:Y:S01]  /*4940*/  UIADD3 UR27, UR39, 0x1, URZ ;  /* 0x00000001271b7890 */ /* 0x000fe2000fffe03f */
[----:B------:R-:W-:-:S03]  /*4950*/  ISETP.NE.AND P3, PT, RZ, UR41, PT ;  /* 0x00000029ff007c0c */ /* 0x000fc6000bf65270 */
[----:B------:R-:W-:-:S04]  /*4960*/  UISETP.NE.AND UP1, UPT, UR27, 0x2, UPT ;  /* 0x000000021b00788c */ /* 0x000fc8000bf25270 */
[----:B------:R-:W-:Y:S02]  /*4970*/  USEL UR26, URZ, 0x1, UP1 ;  /* 0x000000013f1a7887 */ /* 0x000fe40008800000 */
[----:B------:R-:W-:Y:S02]  /*4980*/  USEL UR27, UR27, URZ, UP1 ;  /* 0x0000003f1b1b7287 */ /* 0x000fe40008800000 */
[----:B------:R-:W-:Y:S02]  /*4990*/  ULOP3.LUT UR26, UR37, UR26, URZ, 0x3c, !UPT ;  /* 0x0000001a251a7292 */ /* 0x000fe4000f8e3c3f */
[----:B------:R-:W-:Y:S10]  /*49a0*/  @P3 BRA `(.L_x_679) ;  /* 0x00000000002c3947 */ /* 0x000ff40003800000 */
[----:B------:R-:W-:Y:S05]  /*49b0*/  @!P0 BRA `(.L_x_680) ;  /* 0x0000000000048947 */ /* 0x000fea0003800000 */
[----:B------:R-:W-:Y:S01]  /*49c0*/  BPT.TRAP 0x1 ;  /* 0x000000040000795c */ /* 0x000fe20000300000 */
.L_x_680:
[----:B------:R-:W-:Y:S01]  /*49d0*/  ULEA UR6, UR27, UR40, 0x3 ;  /* 0x000000281b067291 */ /* 0x000fe2000f8e183f */
[----:B------:R-:W-:-:S05]  /*49e0*/  IMAD.U32 R11, RZ, RZ, UR26 ;  /* 0x0000001aff0b7e24 */ /* 0x000fca000f8e00ff */
[----:B------:R-:W-:-:S04]  /*49f0*/  SHF.L.U32 R11, R11, 0x1f, RZ ;  /* 0x0000001f0b0b7819 */ /* 0x000fc800000006ff */
[----:B------:R1:W2:Y:S01]  /*4a00*/  SYNCS.PHASECHK.TRANS64.TRYWAIT P2, [UR6+0x16830], R11 ;  /* 0x0168300bff0075a7 */ /* 0x0002a20008040146 */
[----:B------:R-:W-:Y:S05]  /*4a10*/  @!P0 BRA `(.L_x_681) ;  /* 0x0000000000048947 */ /* 0x000fea0003800000 */
[----:B------:R-:W-:Y:S01]  /*4a20*/  BPT.TRAP 0x1 ;  /* 0x000000040000795c */ /* 0x000fe20000300000 */
.L_x_681:
[----:B--2---:R-:W-:Y:S05]  /*4a30*/  @P2 BRA `(.L_x_679) ;  /* 0x0000000000082947 */ /* 0x004fea0003800000 */
[----:B------:R-:W2:Y:S02]  /*4a40*/  SYNCS.PHASECHK.TRANS64.TRYWAIT P2, [UR6+0x16830], R11 ;  /* 0x0168300bff0075a7 */ /* 0x000ea40008040146 */
[----:B--2---:R-:W-:Y:S05]  /*4a50*/  @!P2 BRA `(.L_x_682) ;  /* 0x000000b800e4a947 */ /* 0x004fea0003800000 */
.L_x_679:
[----:B-12---:R-:W-:Y:S01]  /*4a60*/  VIADD R11, R16, 0x8 ;  /* 0x00000008100b7836 */ /* 0x006fe20000000000 */
[----:B------:R-:W-:Y:S01]  /*4a70*/  ULEA UR18, UR27, UR20, 0xa ;  /* 0x000000141b127291 */ /* 0x000fe2000f8e503f */
[----:B------:R-:W-:Y:S01]  /*4a80*/  UMOV UR19, 0x40000040 ;  /* 0x4000004000137882 */ /* 0x000fe20000000000 */
[----:B------:R-:W-:Y:S02]  /*4a90*/  UMOV UR7, 0x40000040 ;  /* 0x4000004000077882 */ /* 0x000fe40000000000 */
[----:B------:R1:W-:Y:S01]  /*4aa0*/  BAR.SYNC.DEFER_BLOCKING R11, 0x100 ;  /* 0x0004000b0000751d */ /* 0x0003e20000010000 */
[----:B------:R-:W-:Y:S02]  /*4ab0*/  UIADD3 UR6, UR18, 0x2, URZ ;  /* 0x0000000212067890 */ /* 0x000fe4000fffe03f */
[----:B------:R-:W-:Y:S02]  /*4ac0*/  UIADD3 UR10, UR18, 0x4, URZ ;  /* 0x00000004120a7890 */ /* 0x000fe4000fffe03f */
[----:B------:R-:W-:Y:S01]  /*4ad0*/  UIADD3 UR14, UR18, 0x6, URZ ;  /* 0x00000006120e7890 */ /* 0x000fe2000fffe03f */
[----:B------:R-:W-:Y:S01]  /*4ae0*/  UMOV UR11, 0x40000040 ;  /* 0x40000040000b7882 */ /* 0x000fe20000000000 */
[----:B------:R-:W-:Y:S01]  /*4af0*/  UMOV UR15, 0x40000040 ;  /* 0x40000040000f7882 */ /* 0x000fe20000000000 */
[----:B------:R-:W-:-:S06]  /*4b00*/  WARPGROUP.ARRIVE ;  /* 0x00000000000079c5 */ /* 0x000fcc0000000000 */
[----:B------:R-:W-:Y:S03]  /*4b10*/  HGMMA.64x128x16.F32 R24, gdesc[UR16], RZ, !UPT, gsb0 ;  /* 0x01e00000101879f0 */ /* 0x000fe6000c0008ff */
[----:B------:R-:W-:Y:S02]  /*4b20*/  WARPGROUP.DEPBAR.LE gsb0, 0x0 ;  /* 0x00008000000079c5 */ /* 0x000fe40000010000 */
[----:B------:R-:W-:-:S07]  /*4b30*/  WARPGROUP.ARRIVE ;  /* 0x00000000000079c5 */ /* 0x000fce0000000000 */
[----:B------:R-:W-:Y:S03]  /*4b40*/  HGMMA.64x128x16.F32 R24, gdesc[UR4], R24, gsb0 ;  /* 0x01e00000041879f0 */ /* 0x000fe60008000818 */
[----:B------:R-:W-:Y:S02]  /*4b50*/  WARPGROUP.DEPBAR.LE gsb0, 0x0 ;  /* 0x00008000000079c5 */ /* 0x000fe40000010000 */
[----:B------:R-:W-:-:S07]  /*4b60*/  WARPGROUP.ARRIVE ;  /* 0x00000000000079c5 */ /* 0x000fce0000000000 */
[----:B------:R-:W-:Y:S03]  /*4b70*/  HGMMA.64x128x16.F32 R24, gdesc[UR8], R24, gsb0 ;  /* 0x01e00000081879f0 */ /* 0x000fe60008000818 */
[----:B------:R-:W-:Y:S02]  /*4b80*/  WARPGROUP.DEPBAR.LE gsb0, 0x0 ;  /* 0x00008000000079c5 */ /* 0x000fe40000010000 */
[----:B------:R-:W-:-:S07]  /*4b90*/  WARPGROUP.ARRIVE ;  /* 0x00000000000079c5 */ /* 0x000fce0000000000 */
[----:B------:R-:W-:Y:S03]  /*4ba0*/  HGMMA.64x128x16.F32 R24, gdesc[UR12], R24, gsb0 ;  /* 0x01e000000c1879f0 */ /* 0x000fe60008000818 */
[----:B------:R-:W-:Y:S02]  /*4bb0*/  WARPGROUP.DEPBAR.LE gsb0, 0x0 ;  /* 0x00008000000079c5 */ /* 0x000fe40000010000 */
[----:B-1----:R-:W-:Y:S05]  /*4bc0*/  @P3 BRA `(.L_x_683) ;  /* 0x00000000002c3947 */ /* 0x002fea0003800000 */
[----:B------:R-:W-:Y:S05]  /*4bd0*/  @!P0 BRA `(.L_x_684) ;  /* 0x0000000000048947 */ /* 0x000fea0003800000 */
[----:B------:R-:W-:Y:S01]  /*4be0*/  BPT.TRAP 0x1 ;  /* 0x000000040000795c */ /* 0x000fe20000300000 */
.L_x_684:
[----:B------:R-:W-:Y:S01]  /*4bf0*/  ULEA UR6, UR39, UR40, 0x3 ;  /* 0x0000002827067291 */ /* 0x000fe2000f8e183f */
[----:B------:R-:W-:-:S05]  /*4c00*/  IMAD.U32 R11, RZ, RZ, UR37 ;  /* 0x00000025ff0b7e24 */ /* 0x000fca000f8e00ff */
[----:B------:R-:W-:-:S04]  /*4c10*/  SHF.L.U32 R11, R11, 0x1f, RZ ;  /* 0x0000001f0b0b7819 */ /* 0x000fc800000006ff */
[----:B------:R1:W2:Y:S01]  /*4c20*/  SYNCS.PHASECHK.TRANS64.TRYWAIT P2, [UR6+0x16850], R11 ;  /* 0x0168500bff0075a7 */ /* 0x0002a20008040146 */
[----:B------:R-:W-:Y:S05]  /*4c30*/  @!P0 BRA `(.L_x_685) ;  /* 0x0000000000048947 */ /* 0x000fea0003800000 */
[----:B------:R-:W-:Y:S01]  /*4c40*/  BPT.TRAP 0x1 ;  /* 0x000000040000795c */ /* 0x000fe20000300000 */
.L_x_685:
[----:B--2---:R-:W-:Y:S05]  /*4c50*/  @P2 BRA `(.L_x_683) ;  /* 0x0000000000082947 */ /* 0x004fea0003800000 */
[----:B------:R-:W2:Y:S02]  /*4c60*/  SYNCS.PHASECHK.TRANS64.TRYWAIT P2, [UR6+0x16850], R11 ;  /* 0x0168500bff0075a7 */ /* 0x000ea40008040146 */
[----:B--2---:R-:W-:Y:S05]  /*4c70*/  @!P2 BRA `(.L_x_686) ;  /* 0x000000b80074a947 */ /* 0x004fea0003800000 */
.L_x_683:
[----:B------:R-:W-:Y:S01]  /*4c80*/  UIADD3 UR6, UR40, 0x400, URZ ;  /* 0x0000040028067890 */ /* 0x000fe2000fffe03f */
[----:B------:R-:W-:Y:S01]  /*4c90*/  WARPGROUP.ARRIVE ;  /* 0x00000000000079c5 */ /* 0x000fe20000000000 */
[----:B------:R-:W-:Y:S01]  /*4ca0*/  UMOV UR7, 0x40000040 ;  /* 0x4000004000077882 */ /* 0x000fe20000000000 */
[----:B------:R-:W3:Y:S01]  /*4cb0*/  LDC R15, c[0x0][0x2e0] ;  /* 0x0000b800ff0f7b82 */ /* 0x000ee20000000800 */
[----:B------:R-:W-:Y:S01]  /*4cc0*/  USHF.R.U32.HI UR6, URZ, 0x4, UR6 ;  /* 0x000000043f067899 */ /* 0x000fe20008011606 */
[----:B-12---:R-:W-:Y:S01]  /*4cd0*/  IMAD.SHL.U32 R11, R8, 0x80, RZ ;  /* 0x00000080080b7824 */ /* 0x006fe200078e00ff */
[----:B------:R-:W-:Y:S01]  /*4ce0*/  ISETP.GE.U32.AND P2, PT, R2, 0x180, PT ;  /* 0x000001800200780c */ /* 0x000fe20003f46070 */
[----:B------:R-:W-:Y:S01]  /*4cf0*/  IMAD.U32 R13, RZ, RZ, UR27 ;  /* 0x0000001bff0d7e24 */ /* 0x000fe2000f8e00ff */
[----:B------:R-:W-:Y:S01]  /*4d00*/  ULOP3.LUT UR6, UR6, 0x3fff, URZ, 0xc0, !UPT ;  /* 0x00003fff06067892 */ /* 0x000fe2000f8ec03f */
[----:B------:R-:W-:Y:S01]  /*4d10*/  VIADD R12, R16, 0x9 ;  /* 0x00000009100c7836 */ /* 0x000fe20000000000 */
[----:B------:R-:W-:-:S02]  /*4d20*/  IADD3 R14, -R11, 0x1, RZ ;  /* 0x000000010b0e7810 */ /* 0x000fc40007ffe1ff */
[----:B------:R-:W-:Y:S01]  /*4d30*/  ULEA UR10, UR39, UR6, 0xa ;  /* 0x00000006270a7291 */ /* 0x000fe2000f8e503f */
[----:B------:R-:W-:Y:S02]  /*4d40*/  @!P1 LEA R13, R13, UR40, 0x3 ;  /* 0x000000280d0d9c11 */ /* 0x000fe4000f8e18ff */
[----:B------:R-:W-:Y:S02]  /*4d50*/  SEL R20, R12, 0x9, !P2 ;  /* 0x000000090c147807 */ /* 0x000fe40005000000 */
[----:B------:R-:W-:Y:S01]  /*4d60*/  PLOP3.LUT P2, PT, PT, PT, UP0, 0x40, 0x0 ;  /* 0x000000000000781c */ /* 0x000fe20003f4e808 */
[----:B------:R-:W-:Y:S01]  /*4d70*/  @!P1 VIADD R13, R13, 0x16840 ;  /* 0x000168400d0d9836 */ /* 0x000fe20000000000 */
[----:B------:R-:W-:Y:S02]  /*4d80*/  UMOV UR6, UR10 ;  /* 0x0000000a00067c82 */ /* 0x000fe40008000000 */
[----:B------:R-:W-:Y:S01]  /*4d90*/  HGMMA.64x64x16.F32 R88, R148, gdesc[UR4].tnspB, R88, gsb0 ;  /* 0x40e0000494587df0 */ /* 0x000fe20008000858 */
[----:B------:R-:W-:Y:S01]  /*4da0*/  UIADD3 UR6, UR10, 0x80, URZ ;  /* 0x000000800a067890 */ /* 0x000fe2000fffe03f */
[----:B------:R-:W-:Y:S01]  /*4db0*/  @!P1 PRMT R13, RZ, 0x654, R13 ;  /* 0x00000654ff0d9816 */ /* 0x000fe2000000000d */
[----:B------:R-:W-:Y:S01]  /*4dc0*/  UMOV UR7, 0x40000040 ;  /* 0x4000004000077882 */ /* 0x000fe20000000000 */
[----:B---3--:R-:W-:-:S04]  /*4dd0*/  IMAD R14, R15, UR47, R14 ;  /* 0x0000002f0f0e7c24 */ /* 0x008fc8000f8e020e */
[----:B------:R-:W-:-:S04]  /*4de0*/  VIADD R14, R14, -UR25 ;  /* 0x800000190e0e7c36 */ /* 0x000fc80008000000 */
[----:B------:R-:W-:-:S04]  /*4df0*/  IMAD R14, R17, -0x2, R14 ;  /* 0xfffffffe110e7824 */ /* 0x000fc800078e020e */
[----:B------:R-:W-:-:S04]  /*4e00*/  VIADD R15, R14, UR24 ;  /* 0x000000180e0f7c36 */ /* 0x000fc80008000000 */
[----:B------:R-:W-:Y:S01]  /*4e10*/  IMAD.IADD R12, R0, 0x1, R15 ;  /* 0x00000001000c7824 */ /* 0x000fe200078e020f */
[----:B------:R-:W-:Y:S02]  /*4e20*/  WARPGROUP.DEPBAR.LE gsb0, 0x0 ;  /* 0x00008000000079c5 */ /* 0x000fe40000010000 */
[----:B------:R-:W-:-:S06]  /*4e30*/  WARPGROUP.ARRIVE ;  /* 0x00000000000079c5 */ /* 0x000fcc0000000000 */
[----:B------:R-:W-:Y:S01]  /*4e40*/  HGMMA.64x64x16.F32 R88, R144, gdesc[UR4].tnspB, R88, gsb0 ;  /* 0x40e0000490587df0 */ /* 0x000fe20008000858 */
[----:B------:R-:W-:Y:S01]  /*4e50*/  UIADD3 UR6, UR10, 0x100, URZ ;  /* 0x000001000a067890 */ /* 0x000fe2000fffe03f */
[----:B------:R-:W-:Y:S01]  /*4e60*/  UMOV UR7, 0x40000040 ;  /* 0x4000004000077882 */ /* 0x000fe20000000000 */
        /* <DEDUP_REMOVED lines=28> */
[----:B------:R-:W-:-:S06]  /*5030*/  ULOP3.LUT UR6, URZ, UR23, URZ, 0x33, !UPT ;  /* 0x000000173f067292 */ /* 0x000fcc000f8e333f */
[----:B------:R-:W-:Y:S01]  /*5040*/  VIADD R14, R14, UR6 ;  /* 0x000000060e0e7c36 */ /* 0x000fe20008000000 */
[----:B------:R-:W-:Y:S02]  /*5050*/  WARPGROUP.DEPBAR.LE gsb0, 0x0 ;  /* 0x00008000000079c5 */ /* 0x000fe40000010000 */
[----:B------:R1:W-:Y:S06]  /*5060*/  BAR.ARV R20, 0x100 ;  /* 0x000400140000751d */ /* 0x0003ec0000002000 */
[----:B------:R2:W-:Y:S02]  /*5070*/  @!P1 SYNCS.ARRIVE.TRANS64.RED.A1T0 RZ, [R13+URZ], RZ ;  /* 0x000000ff0dff99a7 */ /* 0x0005e4000810043f */
[----:B--2---:R-:W-:Y:S01]  /*5080*/  IMAD.IADD R13, R0, 0x1, R14 ;  /* 0x00000001000d7824 */ /* 0x004fe200078e020e */
[----:B-1----:R-:W-:Y:S06]  /*5090*/  @P2 BRA `(.L_x_687) ;  /* 0x00000000005c2947 */ /* 0x002fec0003800000 */
[----:B------:R-:W-:Y:S01]  /*50a0*/  ISETP.GT.AND P2, PT, R10, -0x1, PT ;  /* 0xffffffff0a00780c */ /* 0x000fe20003f44270 */
[----:B------:R-:W-:-:S12]  /*50b0*/  BSSY B0, `(.L_x_688) ;  /* 0x0000011000007945 */ /* 0x000fd80003800000 */
[----:B------:R-:W-:Y:S05]  /*50c0*/  @P2 BRA `(.L_x_689) ;  /* 0x0000000000202947 */ /* 0x000fea0003800000 */
[----:B------:R-:W-:Y:S01]  /*50d0*/  IMAD.U32 R121, RZ, RZ, UR22 ;  /* 0x00000016ff797e24 */ /* 0x000fe2000f8e00ff */
[----:B------:R-:W-:-:S04]  /*50e0*/  LOP3.LUT R21, RZ, R10, RZ, 0x33, !PT ;  /* 0x0000000aff157212 */ /* 0x000fc800078e33ff */
[----:B------:R-:W-:-:S13]  /*50f0*/  ISETP.NE.AND P2, PT, R121, 0x1, PT ;  /* 0x000000017900780c */ /* 0x000fda0003f45270 */
[----:B------:R-:W1:Y:S02]  /*5100*/  @P2 LDC.64 R122, c[0x0][0x9e8] ;  /* 0x00027a00ff7a2b82 */ /* 0x000e640000000a00 */
[----:B-1----:R-:W-:-:S05]  /*5110*/  @P2 IMAD.HI.U32 R20, R21, R122, RZ ;  /* 0x0000007a15142227 */ /* 0x002fca00078e00ff */
[----:B------:R-:W-:-:S04]  /*5120*/  @P2 SHF.R.U32.HI R21, RZ, R123, R20 ;  /* 0x0000007bff152219 */ /* 0x000fc80000011614 */
[----:B------:R-:W-:Y:S01]  /*5130*/  LOP3.LUT R20, RZ, R21, RZ, 0x33, !PT ;  /* 0x00000015ff147212 */ /* 0x000fe200078e33ff */
[----:B------:R-:W-:Y:S06]  /*5140*/  BRA `(.L_x_690) ;  /* 0x00000000001c7947 */ /* 0x000fec0003800000 */
.L_x_689:
[----:B------:R-:W-:Y:S02]  /*5150*/  IMAD.U32 R121, RZ, RZ, UR22 ;  /* 0x00000016ff797e24 */ /* 0x000fe4000f8e00ff */
[----:B------:R-:W-:-:S03]  /*5160*/  IMAD.MOV.U32 R20, RZ, RZ, R10 ;  /* 0x000000ffff147224 */ /* 0x000fc600078e000a */
[----:B------:R-:W-:-:S13]  /*5170*/  ISETP.NE.AND P2, PT, R121, 0x1, PT ;  /* 0x000000017900780c */ /* 0x000fda0003f45270 */
[----:B------:R-:W1:Y:S01]  /*5180*/  @P2 LDC.64 R122, c[0x0][0x9e8] ;  /* 0x00027a00ff7a2b82 */ /* 0x000e620000000a00 */
[----:B------:R-:W-:-:S04]  /*5190*/  @P2 IMAD.IADD R21, R0, 0x1, R7 ;  /* 0x0000000100152824 */ /* 0x000fc800078e0207 */
[----:B-1----:R-:W-:-:S05]  /*51a0*/  @P2 IMAD.HI.U32 R120, R21, R122, RZ ;  /* 0x0000007a15782227 */ /* 0x002fca00078e00ff */
[----:B------:R-:W-:-:S07]  /*51b0*/  @P2 SHF.R.U32.HI R20, RZ, R123, R120 ;  /* 0x0000007bff142219 */ /* 0x000fce0000011678 */
.L_x_690:
[----:B------:R-:W-:Y:S05]  /*51c0*/  BSYNC B0 ;  /* 0x0000000000007941 */ /* 0x000fea0003800000 */
.L_x_688:
[----:B------:R-:W-:-:S04]  /*51d0*/  IMAD R20, R20, R121, -R11 ;  /* 0x0000007914147224 */ /* 0x000fc800078e0a0b */
[----:B------:R-:W-:-:S05]  /*51e0*/  IMAD R20, R17, -0x2, R20 ;  /* 0xfffffffe11147824 */ /* 0x000fca00078e0214 */
[----:B------:R-:W-:Y:S02]  /*51f0*/  VIADDMNMX R12, R20, R121, R12, PT ;  /* 0x00000079140c7246 */ /* 0x000fe4000380010c */
[----:B------:R-:W-:-:S07]  /*5200*/  VIMNMX R13, R13, R20, !PT ;  /* 0x000000140d0d7248 */ /* 0x000fce0007fe0100 */
.L_x_687:
[----:B------:R-:W-:Y:S01]  /*5210*/  ISETP.GT.AND P2, PT, R8, -0x1, PT ;  /* 0xffffffff0800780c */ /* 0x000fe20003f44270 */
[C---:B------:R-:W-:Y:S02]  /*5220*/  IMAD.IADD R15, R3.reuse, 0x1, R15 ;  /* 0x00000001030f7824 */ /* 0x040fe400078e020f */
[----:B------:R-:W-:Y:S01]  /*5230*/  IMAD.IADD R14, R3, 0x1, R14 ;  /* 0x00000001030e7824 */ /* 0x000fe200078e020e */
[C---:B------:R-:W-:Y:S02]  /*5240*/  ISETP.GT.AND P5, PT, R13.reuse, RZ, P2 ;  /* 0x000000ff0d00720c */ /* 0x040fe400017a4270 */
[C---:B------:R-:W-:Y:S02]  /*5250*/  ISETP.GT.AND P4, PT, R13.reuse, 0x1, P2 ;  /* 0x000000010d00780c */ /* 0x040fe40001784270 */
[----:B------:R-:W-:Y:S02]  /*5260*/  ISETP.LT.OR P5, PT, R12, 0x1, P5 ;  /* 0x000000010c00780c */ /* 0x000fe40002fa1670 */
[----:B------:R-:W-:-:S02]  /*5270*/  ISETP.GT.AND P6, PT, R13, 0x8, P2 ;  /* 0x000000080d00780c */ /* 0x000fc400017c4270 */
[----:B------:R-:W-:Y:S02]  /*5280*/  FSEL R121, R24, -INF , !P5 ;  /* 0xff80000018797808 */ /* 0x000fe40006800000 */
[C---:B------:R-:W-:Y:S02]  /*5290*/  ISETP.GT.AND P5, PT, R13.reuse, 0x10, P2 ;  /* 0x000000100d00780c */ /* 0x040fe400017a4270 */
[----:B------:R-:W-:Y:S02]  /*52a0*/  ISETP.GT.AND P3, PT, R13, 0x9, P2 ;  /* 0x000000090d00780c */ /* 0x000fe40001764270 */
[C---:B------:R-:W-:Y:S02]  /*52b0*/  ISETP.LT.OR P5, PT, R12.reuse, 0x11, P5 ;  /* 0x000000110c00780c */ /* 0x040fe40002fa1670 */
[----:B------:R-:W-:Y:S02]  /*52c0*/  ISETP.LT.OR P4, PT, R12, 0x2, P4 ;  /* 0x000000020c00780c */ /* 0x000fe40002781670 */
[----:B------:R-:W-:-:S02]  /*52d0*/  FSEL R32, R32, -INF , !P5 ;  /* 0xff80000020207808 */ /* 0x000fc40006800000 */
[----:B------:R-:W-:Y:S02]  /*52e0*/  ISETP.GT.AND P5, PT, R13, 0x20, P2 ;  /* 0x000000200d00780c */ /* 0x000fe400017a4270 */
[C---:B------:R-:W-:Y:S02]  /*52f0*/  ISETP.LT.OR P6, PT, R12.reuse, 0x9, P6 ;  /* 0x000000090c00780c */ /* 0x040fe400037c1670 */
[C---:B------:R-:W-:Y:S02]  /*5300*/  ISETP.LT.OR P3, PT, R12.reuse, 0xa, P3 ;  /* 0x0000000a0c00780c */ /* 0x040fe40001f61670 */
[----:B------:R-:W-:Y:S02]  /*5310*/  ISETP.LT.OR P5, PT, R12, 0x21, P5 ;  /* 0x000000210c00780c */ /* 0x000fe40002fa1670 */
[----:B------:R-:W-:Y:S02]  /*5320*/  FSEL R25, R25, -INF , !P4 ;  /* 0xff80000019197808 */ /* 0x000fe40006000000 */
[----:B------:R-:W-:-:S02]  /*5330*/  FSEL R21, R28, -INF , !P6 ;  /* 0xff8000001c157808 */ /* 0x000fc40007000000 */
[----:B------:R-:W-:Y:S02]  /*5340*/  FSEL R29, R29, -INF , !P3 ;  /* 0xff8000001d1d7808 */ /* 0x000fe40005800000 */
[C---:B------:R-:W-:Y:S02]  /*5350*/  ISETP.GT.AND P4, PT, R13.reuse, 0x11, P2 ;  /* 0x000000110d00780c */ /* 0x040fe40001784270 */
[C---:B------:R-:W-:Y:S02]  /*5360*/  ISETP.GT.AND P6, PT, R13.reuse, 0x18, P2 ;  /* 0x000000180d00780c */ /* 0x040fe400017c4270 */
[C---:B------:R-:W-:Y:S02]  /*5370*/  ISETP.GT.AND P3, PT, R13.reuse, 0x19, P2 ;  /* 0x000000190d00780c */ /* 0x040fe40001764270 */
[----:B------:R-:W-:Y:S02]  /*5380*/  FSEL R40, R40, -INF , !P5 ;  /* 0xff80000028287808 */ /* 0x000fe40006800000 */
[----:B------:R-:W-:-:S02]  /*5390*/  ISETP.GT.AND P5, PT, R13, 0x30, P2 ;  /* 0x000000300d00780c */ /* 0x000fc400017a4270 */
[C---:B------:R-:W-:Y:S02]  /*53a0*/  ISETP.LT.OR P4, PT, R12.reuse, 0x12, P4 ;  /* 0x000000120c00780c */ /* 0x040fe40002781670 */
        /* <DEDUP_REMOVED lines=56> */
[----:B------:R-:W-:Y:S02]  /*5730*/  ISETP.GT.AND P3, PT, R13, 0x69, P2 ;  /* 0x000000690d00780c */ /* 0x000fe40001764270 */
[----:B------:R-:W-:Y:S02]  /*5740*/  FSEL R80, R80, -INF , !P5 ;  /* 0xff80000050507808 */ /* 0x000fe40006800000 */
[----:B------:R-:W-:-:S02]  /*5750*/  PLOP3.LUT P5, PT, PT, PT, UP0, 0x40, 0x0 ;  /* 0x000000000000781c */ /* 0x000fc40003fae808 */
[C---:B------:R-:W-:Y:S02]  /*5760*/  ISETP.LT.OR P4, PT, R12.reuse, 0x62, P4 ;  /* 0x000000620c00780c */ /* 0x040fe40002781670 */
[C---:B------:R-:W-:Y:S02]  /*5770*/  ISETP.LT.OR P6, PT, R12.reuse, 0x69, P6 ;  /* 0x000000690c00780c */ /* 0x040fe400037c1670 */
[----:B------:R-:W-:Y:S02]  /*5780*/  ISETP.LT.OR P3, PT, R12, 0x6a, P3 ;  /* 0x0000006a0c00780c */ /* 0x000fe40001f61670 */
[----:B------:R-:W-:Y:S02]  /*5790*/  FSEL R73, R73, -INF , !P4 ;  /* 0xff80000049497808 */ /* 0x000fe40006000000 */
[----:B------:R-:W-:Y:S02]  /*57a0*/  FSEL R76, R76, -INF , !P6 ;  /* 0xff8000004c4c7808 */ /* 0x000fe40007000000 */
[----:B------:R-:W-:-:S02]  /*57b0*/  FSEL R77, R77, -INF , !P3 ;  /* 0xff8000004d4d7808 */ /* 0x000fc40005800000 */
[C---:B------:R-:W-:Y:S02]  /*57c0*/  ISETP.GT.AND P4, PT, R13.reuse, 0x71, P2 ;  /* 0x000000710d00780c */ /* 0x040fe40001784270 */
[C---:B------:R-:W-:Y:S02]  /*57d0*/  ISETP.GT.AND P6, PT, R13.reuse, 0x78, P2 ;  /* 0x000000780d00780c */ /* 0x040fe400017c4270 */
[----:B------:R-:W-:Y:S02]  /*57e0*/  ISETP.GT.AND P3, PT, R13, 0x79, P2 ;  /* 0x000000790d00780c */ /* 0x000fe40001764270 */
[C---:B------:R-:W-:Y:S02]  /*57f0*/  ISETP.LT.OR P4, PT, R12.reuse, 0x72, P4 ;  /* 0x000000720c00780c */ /* 0x040fe40002781670 */
[C---:B------:R-:W-:Y:S02]  /*5800*/  ISETP.LT.OR P6, PT, R12.reuse, 0x79, P6 ;  /* 0x000000790c00780c */ /* 0x040fe400037c1670 */
[----:B------:R-:W-:-:S02]  /*5810*/  ISETP.LT.OR P3, PT, R12, 0x7a, P3 ;  /* 0x0000007a0c00780c */ /* 0x000fc40001f61670 */
[----:B------:R-:W-:Y:S02]  /*5820*/  FSEL R81, R81, -INF , !P4 ;  /* 0xff80000051517808 */ /* 0x000fe40006000000 */
[----:B------:R-:W-:Y:S02]  /*5830*/  FSEL R84, R84, -INF , !P6 ;  /* 0xff80000054547808 */ /* 0x000fe40007000000 */
[----:B------:R-:W-:Y:S01]  /*5840*/  FSEL R85, R85, -INF , !P3 ;  /* 0xff80000055557808 */ /* 0x000fe20005800000 */
[----:B------:R-:W-:Y:S06]  /*5850*/  @P5 BRA `(.L_x_691) ;  /* 0x0000000000585947 */ /* 0x000fec0003800000 */
[----:B------:R-:W-:Y:S01]  /*5860*/  IMAD.IADD R123, R3, 0x1, R7 ;  /* 0x00000001037b7824 */ /* 0x000fe200078e0207 */
[----:B------:R-:W-:Y:S04]  /*5870*/  BSSY B0, `(.L_x_692) ;  /* 0x0000010000007945 */ /* 0x000fe80003800000 */
[----:B------:R-:W-:-:S13]  /*5880*/  ISETP.GT.AND P3, PT, R123, -0x1, PT ;  /* 0xffffffff7b00780c */ /* 0x000fda0003f64270 */
        /* <DEDUP_REMOVED lines=9> */
.L_x_693:
[----:B------:R-:W-:-:S05]  /*5920*/  IMAD.U32 R20, RZ, RZ, UR22 ;  /* 0x00000016ff147e24 */ /* 0x000fca000f8e00ff */
[----:B------:R-:W-:-:S13]  /*5930*/  ISETP.NE.AND P3, PT, R20, 0x1, PT ;  /* 0x000000011400780c */ /* 0x000fda0003f65270 */
[----:B------:R-:W1:Y:S02]  /*5940*/  @P3 LDC.64 R12, c[0x0][0x9e8] ;  /* 0x00027a00ff0c3b82 */ /* 0x000e640000000a00 */
[----:B-1----:R-:W-:-:S05]  /*5950*/  @P3 IMAD.HI.U32 R12, R123, R12, RZ ;  /* 0x0000000c7b0c3227 */ /* 0x002fca00078e00ff */
[----:B------:R-:W-:-:S07]  /*5960*/  @P3 SHF.R.U32.HI R123, RZ, R13, R12 ;  /* 0x0000000dff7b3219 */ /* 0x000fce000001160c */
.L_x_694:
[----:B------:R-:W-:Y:S05]  /*5970*/  BSYNC B0 ;  /* 0x0000000000007941 */ /* 0x000fea0003800000 */
.L_x_692:
[----:B------:R-:W-:-:S04]  /*5980*/  IMAD R12, R123, R20, -R11 ;  /* 0x000000147b0c7224 */ /* 0x000fc800078e0a0b */
[----:B------:R-:W-:-:S05]  /*5990*/  IMAD R12, R17, -0x2, R12 ;  /* 0xfffffffe110c7824 */ /* 0x000fca00078e020c */
[----:B------:R-:W-:Y:S02]  /*59a0*/  VIADDMNMX R15, R12, R20, R15, PT ;  /* 0x000000140c0f7246 */ /* 0x000fe4000380010f */
[----:B------:R-:W-:-:S07]  /*59b0*/  VIMNMX R14, R14, R12, !PT ;  /* 0x0000000c0e0e7248 */ /* 0x000fce0007fe0100 */
.L_x_691:
[----:B------:R-:W-:Y:S01]  /*59c0*/  FMNMX.FTZ R12, R121, R6, !PT ;  /* 0x00000006790c7209 */ /* 0x000fe20007810000 */
[----:B------:R-:W-:Y:S01]  /*59d0*/  UMOV UR10, UR21 ;  /* 0x00000015000a7c82 */ /* 0x000fe20008000000 */
[----:B------:R-:W-:Y:S01]  /*59e0*/  ISETP.GT.AND P5, PT, R14, 0x8, P2 ;  /* 0x000000080e00780c */ /* 0x000fe200017a4270 */
[----:B------:R-:W-:Y:S01]  /*59f0*/  UMOV UR37, UR26 ;  /* 0x0000001a00257c82 */ /* 0x000fe20008000000 */
[----:B------:R-:W-:Y:S02]  /*5a00*/  FMNMX.FTZ R12, R25, R12, !PT ;  /* 0x0000000c190c7209 */ /* 0x000fe40007810000 */
[----:B------:R-:W-:Y:S02]  /*5a10*/  ISETP.LT.OR P5, PT, R15, 0x9, P5 ;  /* 0x000000090f00780c */ /* 0x000fe40002fa1670 */
[----:B------:R-:W-:Y:S02]  /*5a20*/  FMNMX.FTZ R12, R21, R12, !PT ;  /* 0x0000000c150c7209 */ /* 0x000fe40007810000 */
[----:B------:R-:W-:-:S02]  /*5a30*/  FSEL R30, R30, -INF , !P5 ;  /* 0xff8000001e1e7808 */ /* 0x000fc40006800000 */
[----:B------:R-:W-:Y:S02]  /*5a40*/  FMNMX.FTZ R11, R29, R12, !PT ;  /* 0x0000000c1d0b7209 */ /* 0x000fe40007810000 */
[----:B------:R-:W-:Y:S02]  /*5a50*/  ISETP.GT.AND P5, PT, R14, 0x11, P2 ;  /* 0x000000110e00780c */ /* 0x000fe400017a4270 */
        /* <DEDUP_REMOVED lines=11> */
[----:B------:R-:W-:Y:S02]  /*5b10*/  ISETP.GT.AND P5, PT, R14, RZ, P2 ;  /* 0x000000ff0e00720c */ /* 0x000fe400017a4270 */
[----:B------:R-:W-:Y:S02]  /*5b20*/  FMNMX.FTZ R12, R44, R11, !PT ;  /* 0x0000000b2c0c7209 */ /* 0x000fe40007810000 */
[----:B------:R-:W-:Y:S02]  /*5b30*/  ISETP.GT.AND P4, PT, R14, 0x1, P2 ;  /* 0x000000010e00780c */ /* 0x000fe40001784270 */
[----:B------:R-:W-:Y:S02]  /*5b40*/  FMNMX.FTZ R11, R45, R12, !PT ;  /* 0x0000000c2d0b7209 */ /* 0x000fe40007810000 */
[----:B------:R-:W-:-:S02]  /*5b50*/  ISETP.LT.OR P5, PT, R15, 0x1, P5 ;  /* 0x000000010f00780c */ /* 0x000fc40002fa1670 */
[----:B------:R-:W-:Y:S02]  /*5b60*/  FMNMX.FTZ R12, R48, R11, !PT ;  /* 0x0000000b300c7209 */ /* 0x000fe40007810000 */
[----:B------:R-:W-:Y:S02]  /*5b70*/  ISETP.LT.OR P4, PT, R15, 0x2, P4 ;  /* 0x000000020f00780c */ /* 0x000fe40002781670 */
[----:B------:R-:W-:Y:S02]  /*5b80*/  FMNMX.FTZ R11, R49, R12, !PT ;  /* 0x0000000c310b7209 */ /* 0x000fe40007810000 */
[----:B------:R-:W-:Y:S02]  /*5b90*/  FSEL R26, R26, -INF , !P5 ;  /* 0xff8000001a1a7808 */ /* 0x000fe40006800000 */
[----:B------:R-:W-:Y:S02]  /*5ba0*/  FMNMX.FTZ R12, R52, R11, !PT ;  /* 0x0000000b340c7209 */ /* 0x000fe40007810000 */
[----:B------:R-:W-:-:S02]  /*5bb0*/  ISETP.GT.AND P3, PT, R14, 0x9, P2 ;  /* 0x000000090e00780c */ /* 0x000fc40001764270 */
[----:B------:R-:W-:Y:S02]  /*5bc0*/  FMNMX.FTZ R11, R53, R12, !PT ;  /* 0x0000000c350b7209 */ /* 0x000fe40007810000 */
[----:B------:R-:W-:Y:S02]  /*5bd0*/  FSEL R27, R27, -INF , !P4 ;  /* 0xff8000001b1b7808 */ /* 0x000fe40006000000 */
        /* <DEDUP_REMOVED lines=32> */
[----:B------:R-:W-:Y:S01]  /*5de0*/  ISETP.GT.AND P3, PT, R14, 0x29, P2 ;  /* 0x000000290e00780c */ /* 0x000fe20001764270 */
[----:B------:R-:W1:Y:S01]  /*5df0*/  SHFL.BFLY PT, R11, R12, 0x2, 0x1f ;  /* 0x0c401f000c0b7f89 */ /* 0x000e6200000e0000 */
[----:B------:R-:W-:-:S02]  /*5e00*/  FSEL R46, R46, -INF , !P4 ;  /* 0xff8000002e2e7808 */ /* 0x000fc40006000000 */
[C---:B------:R-:W-:Y:S02]  /*5e10*/  ISETP.GT.AND P4, PT, R14.reuse, 0x30, P2 ;  /* 0x000000300e00780c */ /* 0x040fe40001784270 */
[----:B------:R-:W-:Y:S02]  /*5e20*/  ISETP.LT.OR P5, PT, R15, 0x2a, P3 ;  /* 0x0000002a0f00780c */ /* 0x000fe40001fa1670 */
[C---:B------:R-:W-:Y:S02]  /*5e30*/  ISETP.GT.AND P3, PT, R14.reuse, 0x31, P2 ;  /* 0x000000310e00780c */ /* 0x040fe40001764270 */
[----:B------:R-:W-:Y:S02]  /*5e40*/  FSEL R47, R47, -INF , !P5 ;  /* 0xff8000002f2f7808 */ /* 0x000fe40006800000 */
[----:B------:R-:W-:Y:S02]  /*5e50*/  ISETP.LT.OR P4, PT, R15, 0x31, P4 ;  /* 0x000000310f00780c */ /* 0x000fe40002781670 */
[----:B------:R-:W-:-:S02]  /*5e60*/  ISETP.GT.AND P5, PT, R14, 0x38, P2 ;  /* 0x000000380e00780c */ /* 0x000fc400017a4270 */
[----:B------:R-:W-:Y:S02]  /*5e70*/  ISETP.LT.OR P3, PT, R15, 0x32, P3 ;  /* 0x000000320f00780c */ /* 0x000fe40001f61670 */
[----:B------:R-:W-:Y:S02]  /*5e80*/  FSEL R50, R50, -INF , !P4 ;  /* 0xff80000032327808 */ /* 0x000fe40006000000 */
[----:B------:R-:W-:Y:S02]  /*5e90*/  ISETP.GT.AND P4, PT, R14, 0x39, P2 ;  /* 0x000000390e00780c */ /* 0x000fe40001784270 */
[----:B------:R-:W-:Y:S02]  /*5ea0*/  FSEL R51, R51, -INF , !P3 ;  /* 0xff80000033337808 */ /* 0x000fe40005800000 */
[----:B------:R-:W-:Y:S02]  /*5eb0*/  ISETP.LT.OR P5, PT, R15, 0x39, P5 ;  /* 0x000000390f00780c */ /* 0x000fe40002fa1670 */
[----:B-1----:R-:W-:-:S02]  /*5ec0*/  FMNMX.FTZ R13, R12, R11, !PT ;  /* 0x0000000b0c0d7209 */ /* 0x002fc40007810000 */
[----:B------:R-:W-:Y:S02]  /*5ed0*/  ISETP.GT.AND P3, PT, R14, 0x40, P2 ;  /* 0x000000400e00780c */ /* 0x000fe40001764270 */
[----:B------:R-:W-:Y:S01]  /*5ee0*/  ISETP.LT.OR P4, PT, R15, 0x3a, P4 ;  /* 0x0000003a0f00780c */ /* 0x000fe20002781670 */
[----:B------:R-:W1:Y:S01]  /*5ef0*/  SHFL.BFLY PT, R20, R13, 0x1, 0x1f ;  /* 0x0c201f000d147f89 */ /* 0x000e6200000e0000 */
[----:B------:R-:W-:Y:S02]  /*5f00*/  FSEL R54, R54, -INF , !P5 ;  /* 0xff80000036367808 */ /* 0x000fe40006800000 */
[----:B------:R-:W-:Y:S02]  /*5f10*/  ISETP.GT.AND P5, PT, R14, 0x41, P2 ;  /* 0x000000410e00780c */ /* 0x000fe400017a4270 */
[----:B------:R-:W-:Y:S02]  /*5f20*/  FSEL R55, R55, -INF , !P4 ;  /* 0xff80000037377808 */ /* 0x000fe40006000000 */
[----:B------:R-:W-:-:S02]  /*5f30*/  ISETP.LT.OR P3, PT, R15, 0x41, P3 ;  /* 0x000000410f00780c */ /* 0x000fc40001f61670 */
[----:B------:R-:W-:Y:S02]  /*5f40*/  ISETP.GT.AND P4, PT, R14, 0x48, P2 ;  /* 0x000000480e00780c */ /* 0x000fe40001784270 */
[----:B------:R-:W-:Y:S02]  /*5f50*/  ISETP.LT.OR P5, PT, R15, 0x42, P5 ;  /* 0x000000420f00780c */ /* 0x000fe40002fa1670 */
[----:B------:R-:W-:Y:S02]  /*5f60*/  FSEL R58, R58, -INF , !P3 ;  /* 0xff8000003a3a7808 */ /* 0x000fe40005800000 */
[----:B------:R-:W-:Y:S02]  /*5f70*/  ISETP.GT.AND P3, PT, R14, 0x49, P2 ;  /* 0x000000490e00780c */ /* 0x000fe40001764270 */
[----:B------:R-:W-:Y:S02]  /*5f80*/  FSEL R59, R59, -INF , !P5 ;  /* 0xff8000003b3b7808 */ /* 0x000fe40006800000 */
[----:B------:R-:W-:-:S02]  /*5f90*/  ISETP.LT.OR P4, PT, R15, 0x49, P4 ;  /* 0x000000490f00780c */ /* 0x000fc40002781670 */
[----:B------:R-:W-:Y:S02]  /*5fa0*/  ISETP.GT.AND P5, PT, R14, 0x50, P2 ;  /* 0x000000500e00780c */ /* 0x000fe400017a4270 */
[----:B------:R-:W-:Y:S02]  /*5fb0*/  ISETP.LT.OR P3, PT, R15, 0x4a, P3 ;  /* 0x0000004a0f00780c */ /* 0x000fe40001f61670 */
[----:B-1----:R-:W-:Y:S02]  /*5fc0*/  FMNMX.FTZ R11, R13, R20, !PT ;  /* 0x000000140d0b7209 */ /* 0x002fe40007810000 */
[----:B------:R-:W-:Y:S02]  /*5fd0*/  FSEL R62, R62, -INF , !P4 ;  /* 0xff8000003e3e7808 */ /* 0x000fe40006000000 */
[C---:B------:R-:W-:Y:S01]  /*5fe0*/  FSETP.NEU.FTZ.AND P6, PT, R11.reuse, -INF , PT ;  /* 0xff8000000b00780b */ /* 0x040fe20003fdd000 */
[----:B------:R-:W-:Y:S01]  /*5ff0*/  FMUL.FTZ R20, R11, UR10 ;  /* 0x0000000a0b147c20 */ /* 0x000fe20008410000 */
[----:B------:R-:W-:-:S02]  /*6000*/  ISETP.GT.AND P4, PT, R14, 0x51, P2 ;  /* 0x000000510e00780c */ /* 0x000fc40001784270 */
[----:B------:R-:W-:Y:S02]  /*6010*/  FSEL R63, R63, -INF , !P3 ;  /* 0xff8000003f3f7808 */ /* 0x000fe40005800000 */
[----:B------:R-:W-:Y:S02]  /*6020*/  FSEL R12, R20, RZ, P6 ;  /* 0x000000ff140c7208 */ /* 0x000fe40003000000 */
[----:B------:R-:W-:Y:S02]  /*6030*/  FMNMX.FTZ R20, R26, R9, !PT ;  /* 0x000000091a147209 */ /* 0x000fe40007810000 */
[----:B------:R-:W-:Y:S01]  /*6040*/  ISETP.LT.OR P5, PT, R15, 0x51, P5 ;  /* 0x000000510f00780c */ /* 0x000fe20002fa1670 */
[--C-:B------:R-:W-:Y:S01]  /*6050*/  FFMA.FTZ R150, R21, UR10, -R12.reuse ;  /* 0x0000000a15967c23 */ /* 0x100fe2000801080c */
[--C-:B------:R-:W-:Y:S01]  /*6060*/  FFMA.FTZ R21, R29, UR10, -R12.reuse ;  /* 0x0000000a1d157c23 */ /* 0x100fe2000801080c */
[----:B------:R-:W-:Y:S01]  /*6070*/  FMNMX.FTZ R29, R27, R20, !PT ;  /* 0x000000141b1d7209 */ /* 0x000fe20007810000 */
[--C-:B------:R-:W-:Y:S01]  /*6080*/  FFMA.FTZ R13, R25, UR10, -R12.reuse ;  /* 0x0000000a190d7c23 */ /* 0x100fe2000801080c */
[--C-:B------:R-:W-:Y:S01]  /*6090*/  FFMA.FTZ R25, R33, UR10, -R12.reuse ;  /* 0x0000000a21197c23 */ /* 0x100fe2000801080c */
[----:B------:R-:W-:Y:S01]  /*60a0*/  ISETP.GT.AND P3, PT, R14, 0x58, P2 ;  /* 0x000000580e00780c */ /* 0x000fe20001764270 */
[--C-:B------:R-:W-:Y:S01]  /*60b0*/  FFMA.FTZ R148, R121, UR10, -R12.reuse ;  /* 0x0000000a79947c23 */ /* 0x100fe2000801080c */
[----:B------:R-:W-:Y:S01]  /*60c0*/  FMNMX.FTZ R20, R30, R29, !PT ;  /* 0x0000001d1e147209 */ /* 0x000fe20007810000 */
[--C-:B------:R-:W-:Y:S01]  /*60d0*/  FFMA.FTZ R144, R32, UR10, -R12.reuse ;  /* 0x0000000a20907c23 */ /* 0x100fe2000801080c */
[----:B------:R-:W-:Y:S01]  /*60e0*/  ISETP.LT.OR P4, PT, R15, 0x52, P4 ;  /* 0x000000520f00780c */ /* 0x000fe20002781670 */
[--C-:B------:R-:W-:Y:S01]  /*60f0*/  FFMA.FTZ R146, R36, UR10, -R12.reuse ;  /* 0x0000000a24927c23 */ /* 0x100fe2000801080c */
[----:B------:R-:W-:Y:S01]  /*6100*/  FMNMX.FTZ R29, R31, R20, !PT ;  /* 0x000000141f1d7209 */ /* 0x000fe20007810000 */
[--C-:B------:R-:W-:Y:S01]  /*6110*/  FFMA.FTZ R140, R40, UR10, -R12.reuse ;  /* 0x0000000a288c7c23 */ /* 0x100fe2000801080c */
[----:B------:R-:W-:Y:S01]  /*6120*/  FSEL R66, R66, -INF , !P5 ;  /* 0xff80000042427808 */ /* 0x000fe20006800000 */
[--C-:B------:R-:W-:Y:S01]  /*6130*/  FFMA.FTZ R142, R44, UR10, -R12.reuse ;  /* 0x0000000a2c8e7c23 */ /* 0x100fe2000801080c */
[----:B------:R-:W-:Y:S01]  /*6140*/  FMNMX.FTZ R20, R34, R29, !PT ;  /* 0x0000001d22147209 */ /* 0x000fe20007810000 */
[--C-:B------:R-:W-:Y:S01]  /*6150*/  FFMA.FTZ R29, R37, UR10, -R12.reuse ;  /* 0x0000000a251d7c23 */ /* 0x100fe2000801080c */
[----:B------:R-:W-:Y:S01]  /*6160*/  ISETP.GT.AND P5, PT, R14, 0x59, P2 ;  /* 0x000000590e00780c */ /* 0x000fe200017a4270 */
[--C-:B------:R-:W-:Y:S01]  /*6170*/  FFMA.FTZ R136, R48, UR10, -R12.reuse ;  /* 0x0000000a30887c23 */ /* 0x100fe2000801080c */
[----:B------:R-:W-:Y:S01]  /*6180*/  FMNMX.FTZ R33, R35, R20, !PT ;  /* 0x0000001423217209 */ /* 0x000fe20007810000 */
[--C-:B------:R-:W-:Y:S01]  /*6190*/  FFMA.FTZ R138, R52, UR10, -R12.reuse ;  /* 0x0000000a348a7c23 */ /* 0x100fe2000801080c */
[----:B------:R-:W-:Y:S01]  /*61a0*/  FSEL R67, R67, -INF , !P4 ;  /* 0xff80000043437808 */ /* 0x000fe20006000000 */
[--C-:B------:R-:W-:Y:S01]  /*61b0*/  FFMA.FTZ R132, R56, UR10, -R12.reuse ;  /* 0x0000000a38847c23 */ /* 0x100fe2000801080c */
[----:B------:R-:W-:Y:S01]  /*61c0*/  FMNMX.FTZ R20, R38, R33, !PT ;  /* 0x0000002126147209 */ /* 0x000fe20007810000 */
[--C-:B------:R-:W-:Y:S01]  /*61d0*/  FFMA.FTZ R134, R60, UR10, -R12.reuse ;  /* 0x0000000a3c867c23 */ /* 0x100fe2000801080c */
[----:B------:R-:W-:Y:S01]  /*61e0*/  ISETP.LT.OR P3, PT, R15, 0x59, P3 ;  /* 0x000000590f00780c */ /* 0x000fe20001f61670 */
[--C-:B------:R-:W-:Y:S01]  /*61f0*/  FFMA.FTZ R128, R64, UR10, -R12.reuse ;  /* 0x0000000a40807c23 */ /* 0x100fe2000801080c */
[----:B------:R-:W-:Y:S01]  /*6200*/  FMNMX.FTZ R33, R39, R20, !PT ;  /* 0x0000001427217209 */ /* 0x000fe20007810000 */
        /* <DEDUP_REMOVED lines=12> */
[----:B------:R-:W-:Y:S01]  /*62d0*/  FFMA.FTZ R85, R85, UR10, -R12 ;  /* 0x0000000a55557c23 */ /* 0x000fe2000801080c */
[----:B------:R-:W-:Y:S01]  /*62e0*/  ISETP.GT.AND P3, PT, R14, 0x61, P2 ;  /* 0x000000610e00780c */ /* 0x000fe20001764270 */
[----:B------:R-:W-:Y:S01]  /*62f0*/  MUFU.EX2 R148, R148 ;  /* 0x0000009400947308 */ /* 0x000fe20000000800 */
[----:B------:R-:W-:-:S02]  /*6300*/  FMNMX.FTZ R37, R47, R20, !PT ;  /* 0x000000142f257209 */ /* 0x000fc40007810000 */
[----:B------:R-:W-:Y:S02]  /*6310*/  FSEL R71, R71, -INF , !P5 ;  /* 0xff80000047477808 */ /* 0x000fe40006800000 */
[----:B------:R-:W-:Y:S01]  /*6320*/  FMNMX.FTZ R20, R50, R37, !PT ;  /* 0x0000002532147209 */ /* 0x000fe20007810000 */
[----:B------:R-:W-:Y:S01]  /*6330*/  FFMA.FTZ R37, R45, UR10, -R12 ;  /* 0x0000000a2d257c23 */ /* 0x000fe2000801080c */
[----:B------:R-:W-:Y:S01]  /*6340*/  ISETP.LT.OR P4, PT, R15, 0x61, P4 ;  /* 0x000000610f00780c */ /* 0x000fe20002781670 */
[----:B------:R-:W-:Y:S01]  /*6350*/  MUFU.EX2 R13, R13 ;  /* 0x0000000d000d7308 */ /* 0x000fe20000000800 */
[----:B------:R-:W-:Y:S02]  /*6360*/  FMNMX.FTZ R41, R51, R20, !PT ;  /* 0x0000001433297209 */ /* 0x000fe40007810000 */
[----:B------:R-:W-:Y:S02]  /*6370*/  ISETP.GT.AND P5, PT, R14, 0x68, P2 ;  /* 0x000000680e00780c */ /* 0x000fe400017a4270 */
[----:B------:R-:W-:-:S02]  /*6380*/  FMNMX.FTZ R20, R54, R41, !PT ;  /* 0x0000002936147209 */ /* 0x000fc40007810000 */
[----:B------:R-:W-:Y:S01]  /*6390*/  ISETP.LT.OR P3, PT, R15, 0x62, P3 ;  /* 0x000000620f00780c */ /* 0x000fe20001f61670 */
[----:B------:R-:W-:Y:S01]  /*63a0*/  MUFU.EX2 R150, R150 ;  /* 0x0000009600967308 */ /* 0x000fe20000000800 */
[----:B------:R-:W-:Y:S02]  /*63b0*/  FMNMX.FTZ R41, R55, R20, !PT ;  /* 0x0000001437297209 */ /* 0x000fe40007810000 */
[----:B------:R-:W-:Y:S02]  /*63c0*/  FSEL R74, R74, -INF , !P4 ;  /* 0xff8000004a4a7808 */ /* 0x000fe40006000000 */
[----:B------:R-:W-:Y:S01]  /*63d0*/  FMNMX.FTZ R20, R58, R41, !PT ;  /* 0x000000293a147209 */ /* 0x000fe20007810000 */
[----:B------:R-:W-:Y:S01]  /*63e0*/  FFMA.FTZ R41, R49, UR10, -R12 ;  /* 0x0000000a31297c23 */ /* 0x000fe2000801080c */
[----:B------:R-:W-:Y:S01]  /*63f0*/  ISETP.GT.AND P4, PT, R14, 0x69, P2 ;  /* 0x000000690e00780c */ /* 0x000fe20001784270 */
[----:B------:R-:W-:Y:S01]  /*6400*/  MUFU.EX2 R21, R21 ;  /* 0x0000001500157308 */ /* 0x000fe20000000800 */
[----:B------:R-:W-:-:S02]  /*6410*/  FMNMX.FTZ R45, R59, R20, !PT ;  /* 0x000000143b2d7209 */ /* 0x000fc40007810000 */
[----:B------:R-:W-:Y:S02]  /*6420*/  FSEL R75, R75, -INF , !P3 ;  /* 0xff8000004b4b7808 */ /* 0x000fe40005800000 */
[----:B------:R-:W-:Y:S02]  /*6430*/  FMNMX.FTZ R20, R62, R45, !PT ;  /* 0x0000002d3e147209 */ /* 0x000fe40007810000 */
[----:B------:R-:W-:Y:S01]  /*6440*/  ISETP.LT.OR P5, PT, R15, 0x69, P5 ;  /* 0x000000690f00780c */ /* 0x000fe20002fa1670 */
[----:B------:R-:W-:Y:S01]  /*6450*/  MUFU.EX2 R144, R144 ;  /* 0x0000009000907308 */ /* 0x000fe20000000800 */
[----:B------:R-:W-:Y:S02]  /*6460*/  FMNMX.FTZ R45, R63, R20, !PT ;  /* 0x000000143f2d7209 */ /* 0x000fe40007810000 */
[----:B------:R-:W-:Y:S02]  /*6470*/  ISETP.LT.OR P4, PT, R15, 0x6a, P4 ;  /* 0x0000006a0f00780c */ /* 0x000fe40002781670 */
[----:B------:R-:W-:Y:S01]  /*6480*/  FMNMX.FTZ R20, R66, R45, !PT ;  /* 0x0000002d42147209 */ /* 0x000fe20007810000 */
[----:B------:R-:W-:Y:S01]  /*6490*/  FFMA.FTZ R45, R53, UR10, -R12 ;  /* 0x0000000a352d7c23 */ /* 0x000fe2000801080c */
[----:B------:R-:W-:Y:S01]  /*64a0*/  ISETP.GT.AND P3, PT, R14, 0x70, P2 ;  /* 0x000000700e00780c */ /* 0x000fe20001764270 */
[----:B------:R-:W-:Y:S01]  /*64b0*/  MUFU.EX2 R25, R25 ;  /* 0x0000001900197308 */ /* 0x000fe20000000800 */
[----:B------:R-:W-:-:S02]  /*64c0*/  FMNMX.FTZ R49, R67, R20, !PT ;  /* 0x0000001443317209 */ /* 0x000fc40007810000 */
[----:B------:R-:W-:Y:S02]  /*64d0*/  FSEL R78, R78, -INF , !P5 ;  /* 0xff8000004e4e7808 */ /* 0x000fe40006800000 */
[----:B------:R-:W-:Y:S02]  /*64e0*/  FMNMX.FTZ R20, R70, R49, !PT ;  /* 0x0000003146147209 */ /* 0x000fe40007810000 */
[----:B------:R-:W-:Y:S01]  /*64f0*/  FSEL R79, R79, -INF , !P4 ;  /* 0xff8000004f4f7808 */ /* 0x000fe20006000000 */
[----:B------:R-:W-:Y:S01]  /*6500*/  MUFU.EX2 R146, R146 ;  /* 0x0000009200927308 */ /* 0x000fe20000000800 */
[----:B------:R-:W-:Y:S02]  /*6510*/  FMNMX.FTZ R49, R71, R20, !PT ;  /* 0x0000001447317209 */ /* 0x000fe40007810000 */
[----:B------:R-:W-:Y:S02]  /*6520*/  ISETP.GT.AND P5, PT, R14, 0x71, P2 ;  /* 0x000000710e00780c */ /* 0x000fe400017a4270 */
[----:B------:R-:W-:Y:S01]  /*6530*/  FMNMX.FTZ R20, R74, R49, !PT ;  /* 0x000000314a147209 */ /* 0x000fe20007810000 */
[--C-:B------:R-:W-:Y:S01]  /*6540*/  FFMA.FTZ R49, R57, UR10, -R12.reuse ;  /* 0x0000000a39317c23 */ /* 0x100fe2000801080c */
[C---:B------:R-:W-:Y:S01]  /*6550*/  ISETP.GT.AND P4, PT, R14.reuse, 0x78, P2 ;  /* 0x000000780e00780c */ /* 0x040fe20001784270 */
[--C-:B------:R-:W-:Y:S01]  /*6560*/  FFMA.FTZ R57, R69, UR10, -R12.reuse ;  /* 0x0000000a45397c23 */ /* 0x100fe2000801080c */
[----:B------:R-:W-:Y:S01]  /*6570*/  FMNMX.FTZ R53, R75, R20, !PT ;  /* 0x000000144b357209 */ /* 0x000fe20007810000 */
[----:B------:R-:W-:Y:S01]  /*6580*/  FFMA.FTZ R69, R81, UR10, -R12 ;  /* 0x0000000a51457c23 */ /* 0x000fe2000801080c */
[----:B------:R-:W-:Y:S01]  /*6590*/  ISETP.GT.AND P2, PT, R14, 0x79, P2 ;  /* 0x000000790e00780c */ /* 0x000fe20001744270 */
[----:B------:R-:W-:Y:S01]  /*65a0*/  MUFU.EX2 R29, R29 ;  /* 0x0000001d001d7308 */ /* 0x000fe20000000800 */
[----:B------:R-:W-:-:S02]  /*65b0*/  ISETP.LT.OR P3, PT, R15, 0x71, P3 ;  /* 0x000000710f00780c */ /* 0x000fc40001f61670 */
[----:B------:R-:W-:Y:S02]  /*65c0*/  FMNMX.FTZ R14, R78, R53, !PT ;  /* 0x000000354e0e7209 */ /* 0x000fe40007810000 */
[----:B------:R-:W-:Y:S02]  /*65d0*/  ISETP.LT.OR P5, PT, R15, 0x72, P5 ;  /* 0x000000720f00780c */ /* 0x000fe40002fa1670 */
[----:B------:R-:W-:Y:S01]  /*65e0*/  FSEL R82, R82, -INF , !P3 ;  /* 0xff80000052527808 */ /* 0x000fe20005800000 */
[----:B------:R-:W-:Y:S01]  /*65f0*/  MUFU.EX2 R140, R140 ;  /* 0x0000008c008c7308 */ /* 0x000fe20000000800 */
[----:B------:R-:W-:Y:S02]  /*6600*/  FMNMX.FTZ R53, R79, R14, !PT ;  /* 0x0000000e4f357209 */ /* 0x000fe40007810000 */
[----:B------:R-:W-:Y:S02]  /*6610*/  ISETP.LT.OR P4, PT, R15, 0x79, P4 ;  /* 0x000000790f00780c */ /* 0x000fe40002781670 */
[----:B------:R-:W-:-:S02]  /*6620*/  FSEL R83, R83, -INF , !P5 ;  /* 0xff80000053537808 */ /* 0x000fc40006800000 */
[----:B------:R-:W-:Y:S01]  /*6630*/  FMNMX.FTZ R14, R82, R53, !PT ;  /* 0x00000035520e7209 */ /* 0x000fe20007810000 */
[----:B------:R-:W-:Y:S01]  /*6640*/  MUFU.EX2 R33, R33 ;  /* 0x0000002100217308 */ /* 0x000fe20000000800 */
[----:B------:R-:W-:Y:S01]  /*6650*/  ISETP.LT.OR P2, PT, R15, 0x7a, P2 ;  /* 0x0000007a0f00780c */ /* 0x000fe20001741670 */
[--C-:B------:R-:W-:Y:S01]  /*6660*/  FFMA.FTZ R15, R61, UR10, -R12.reuse ;  /* 0x0000000a3d0f7c23 */ /* 0x100fe2000801080c */
[----:B------:R-:W-:Y:S01]  /*6670*/  FSEL R86, R86, -INF , !P4 ;  /* 0xff80000056567808 */ /* 0x000fe20006000000 */
[--C-:B------:R-:W-:Y:S01]  /*6680*/  FFMA.FTZ R61, R73, UR10, -R12.reuse ;  /* 0x0000000a493d7c23 */ /* 0x100fe2000801080c */
[----:B------:R-:W-:Y:S02]  /*6690*/  FMNMX.FTZ R53, R83, R14, !PT ;  /* 0x0000000e53357209 */ /* 0x000fe40007810000 */
[----:B------:R-:W-:Y:S01]  /*66a0*/  FSEL R87, R87, -INF , !P2 ;  /* 0xff80000057577808 */ /* 0x000fe20005000000 */
[----:B------:R-:W-:Y:S01]  /*66b0*/  MUFU.EX2 R142, R142 ;  /* 0x0000008e008e7308 */ /* 0x000fe20000000800 */
[----:B------:R-:W-:Y:S01]  /*66c0*/  FMNMX.FTZ R14, R86, R53, !PT ;  /* 0x00000035560e7209 */ /* 0x000fe20007810000 */
[----:B------:R-:W-:-:S03]  /*66d0*/  FFMA.FTZ R53, R65, UR10, -R12 ;  /* 0x0000000a41357c23 */ /* 0x000fc6000801080c */
[----:B------:R-:W-:-:S03]  /*66e0*/  FMNMX.FTZ R14, R87, R14, !PT ;  /* 0x0000000e570e7209 */ /* 0x000fc60007810000 */
[----:B------:R-:W-:Y:S02]  /*66f0*/  MUFU.EX2 R37, R37 ;  /* 0x0000002500257308 */ /* 0x000fe40000000800 */
[----:B------:R-:W1:Y:S06]  /*6700*/  SHFL.BFLY PT, R65, R14, 0x2, 0x1f ;  /* 0x0c401f000e417f89 */ /* 0x000e6c00000e0000 */
[----:B------:R-:W-:Y:S08]  /*6710*/  MUFU.EX2 R136, R136 ;  /* 0x0000008800887308 */ /* 0x000ff00000000800 */
[----:B------:R-:W-:Y:S08]  /*6720*/  MUFU.EX2 R41, R41 ;  /* 0x0000002900297308 */ /* 0x000ff00000000800 */
[----:B------:R-:W-:Y:S01]  /*6730*/  MUFU.EX2 R138, R138 ;  /* 0x0000008a008a7308 */ /* 0x000fe20000000800 */
[----:B-1----:R-:W-:Y:S01]  /*6740*/  FMNMX.FTZ R20, R14, R65, !PT ;  /* 0x000000410e147209 */ /* 0x002fe20007810000 */
[----:B------:R-:W-:Y:S01]  /*6750*/  FFMA.FTZ R65, R77, UR10, -R12 ;  /* 0x0000000a4d417c23 */ /* 0x000fe2000801080c */
[----:B------:R-:W-:-:S03]  /*6760*/  FSEL R77, R11, RZ, P6 ;  /* 0x000000ff0b4d7208 */ /* 0x000fc60003000000 */
[----:B------:R-:W1:Y:S02]  /*6770*/  SHFL.BFLY PT, R73, R20, 0x1, 0x1f ;  /* 0x0c201f0014497f89 */ /* 0x000e6400000e0000 */
[----:B------:R-:W-:Y:S01]  /*6780*/  MUFU.EX2 R45, R45 ;  /* 0x0000002d002d7308 */ /* 0x000fe20000000800 */
[----:B------:R-:W-:-:S07]  /*6790*/  FADD.FTZ R6, -R77, R6 ;  /* 0x000000064d067221 */ /* 0x000fce0000010100 */
[----:B------:R-:W-:Y:S08]  /*67a0*/  MUFU.EX2 R132, R132 ;  /* 0x0000008400847308 */ /* 0x000ff00000000800 */
[----:B------:R-:W-:Y:S01]  /*67b0*/  MUFU.EX2 R49, R49 ;  /* 0x0000003100317308 */ /* 0x000fe20000000800 */
[----:B-1----:R-:W-:Y:S01]  /*67c0*/  FMNMX.FTZ R12, R20, R73, !PT ;  /* 0x00000049140c7209 */ /* 0x002fe20007810000 */
[----:B------:R-:W-:-:S06]  /*67d0*/  FMUL.FTZ R73, R6, UR10 ;  /* 0x0000000a06497c20 */ /* 0x000fcc0008410000 */
[----:B------:R-:W-:Y:S01]  /*67e0*/  MUFU.EX2 R134, R134 ;  /* 0x0000008600867308 */ /* 0x000fe20000000800 */
[C---:B------:R-:W-:Y:S01]  /*67f0*/  FSETP.NEU.FTZ.AND P2, PT, R12.reuse, -INF , PT ;  /* 0xff8000000c00780b */ /* 0x040fe20003f5d000 */
[----:B------:R-:W-:-:S06]  /*6800*/  FMUL.FTZ R32, R12, UR10 ;  /* 0x0000000a0c207c20 */ /* 0x000fcc0008410000 */
[----:B------:R-:W1:Y:S01]  /*6810*/  MUFU.EX2 R73, R73 ;  /* 0x0000004900497308 */ /* 0x000e620000000800 */
[----:B------:R-:W-:-:S05]  /*6820*/  FSEL R32, R32, RZ, P2 ;  /* 0x000000ff20207208 */ /* 0x000fca0001000000 */
        /* <DEDUP_REMOVED lines=10> */
[----:B------:R-:W-:Y:S01]  /*68d0*/  FFMA.FTZ R26, R43, UR10, -R32 ;  /* 0x0000000a2b1a7c23 */ /* 0x000fe20008010820 */
[----:B-1----:R-:W-:Y:S01]  /*68e0*/  FFMA.FTZ R34, R73, R5, R148 ;  /* 0x0000000549227223 */ /* 0x002fe20000010094 */
[--C-:B------:R-:W-:Y:S01]  /*68f0*/  FFMA.FTZ R143, R46, UR10, -R32.reuse ;  /* 0x0000000a2e8f7c23 */ /* 0x100fe20008010820 */
[--C-:B------:R-:W-:Y:S01]  /*6900*/  FFMA.FTZ R28, R47, UR10, -R32.reuse ;  /* 0x0000000a2f1c7c23 */ /* 0x100fe20008010820 */
[----:B------:R-:W-:Y:S01]  /*6910*/  FFMA.FTZ R137, R50, UR10, -R32 ;  /* 0x0000000a32897c23 */ /* 0x000fe20008010820 */
[----:B------:R-:W-:Y:S01]  /*6920*/  FADD.FTZ R5, R13, R34 ;  /* 0x000000220d057221 */ /* 0x000fe20000010000 */
[----:B------:R-:W-:Y:S01]  /*6930*/  MUFU.EX2 R149, R149 ;  /* 0x0000009500957308 */ /* 0x000fe20000000800 */
[--C-:B------:R-:W-:Y:S01]  /*6940*/  FFMA.FTZ R30, R51, UR10, -R32.reuse ;  /* 0x0000000a331e7c23 */ /* 0x100fe20008010820 */
[--C-:B------:R-:W-:Y:S01]  /*6950*/  FFMA.FTZ R139, R54, UR10, -R32.reuse ;  /* 0x0000000a368b7c23 */ /* 0x100fe20008010820 */
[----:B------:R-:W-:Y:S01]  /*6960*/  FADD.FTZ R34, R150, R5 ;  /* 0x0000000596227221 */ /* 0x000fe20000010000 */
[--C-:B------:R-:W-:Y:S01]  /*6970*/  FFMA.FTZ R55, R55, UR10, -R32.reuse ;  /* 0x0000000a37377c23 */ /* 0x100fe20008010820 */
[--C-:B------:R-:W-:Y:S01]  /*6980*/  FFMA.FTZ R133, R58, UR10, -R32.reuse ;  /* 0x0000000a3a857c23 */ /* 0x100fe20008010820 */
[----:B------:R-:W-:Y:S01]  /*6990*/  FFMA.FTZ R135, R62, UR10, -R32 ;  /* 0x0000000a3e877c23 */ /* 0x000fe20008010820 */
[----:B------:R-:W-:Y:S01]  /*69a0*/  FADD.FTZ R5, R21, R34 ;  /* 0x0000002215057221 */ /* 0x000fe20000010000 */
[----:B------:R-:W-:Y:S01]  /*69b0*/  FSEL R34, R12, RZ, P2 ;  /* 0x000000ff0c227208 */ /* 0x000fe20001000000 */
[----:B------:R-:W-:Y:S01]  /*69c0*/  MUFU.EX2 R151, R151 ;  /* 0x0000009700977308 */ /* 0x000fe20000000800 */
[----:B------:R-:W-:Y:S01]  /*69d0*/  F2FP.F16.F32.PACK_AB R148, R13, R148 ;  /* 0x000000940d94723e */ /* 0x000fe200000000ff */
[----:B------:R-:W-:Y:S01]  /*69e0*/  FADD.FTZ R36, R144, R5 ;  /* 0x0000000590247221 */ /* 0x000fe20000010000 */
[--C-:B------:R-:W-:Y:S01]  /*69f0*/  FFMA.FTZ R129, R66, UR10, -R32.reuse ;  /* 0x0000000a42817c23 */ /* 0x100fe20008010820 */
[----:B------:R-:W-:Y:S01]  /*6a00*/  FADD.FTZ R5, -R34, R9 ;  /* 0x0000000922057221 */ /* 0x000fe20000010100 */
[----:B------:R-:W-:Y:S01]  /*6a10*/  FFMA.FTZ R131, R70, UR10, -R32 ;  /* 0x0000000a46837c23 */ /* 0x000fe20008010820 */
[----:B------:R-:W-:Y:S01]  /*6a20*/  FADD.FTZ R9, R25, R36 ;  /* 0x0000002419097221 */ /* 0x000fe20000010000 */
[--C-:B------:R-:W-:Y:S01]  /*6a30*/  FFMA.FTZ R125, R74, UR10, -R32.reuse ;  /* 0x0000000a4a7d7c23 */ /* 0x100fe20008010820 */
[----:B------:R-:W-:Y:S01]  /*6a40*/  FMUL.FTZ R5, R5, UR10 ;  /* 0x0000000a05057c20 */ /* 0x000fe20008410000 */
[----:B------:R-:W-:Y:S01]  /*6a50*/  MUFU.EX2 R14, R14 ;  /* 0x0000000e000e7308 */ /* 0x000fe20000000800 */
[----:B------:R-:W-:Y:S01]  /*6a60*/  FADD.FTZ R36, R146, R9 ;  /* 0x0000000992247221 */ /* 0x000fe20000010000 */
[--C-:B------:R-:W-:Y:S01]  /*6a70*/  FFMA.FTZ R75, R75, UR10, -R32.reuse ;  /* 0x0000000a4b4b7c23 */ /* 0x100fe20008010820 */
[--C-:B------:R-:W-:Y:S01]  /*6a80*/  FFMA.FTZ R78, R78, UR10, -R32.reuse ;  /* 0x0000000a4e4e7c23 */ /* 0x100fe20008010820 */
[----:B------:R-:W-:Y:S01]  /*6a90*/  FFMA.FTZ R79, R79, UR10, -R32 ;  /* 0x0000000a4f4f7c23 */ /* 0x000fe20008010820 */
[----:B------:R-:W-:Y:S01]  /*6aa0*/  FADD.FTZ R27, R29, R36 ;  /* 0x000000241d1b7221 */ /* 0x000fe20000010000 */
[--C-:B------:R-:W-:Y:S01]  /*6ab0*/  FFMA.FTZ R82, R82, UR10, -R32.reuse ;  /* 0x0000000a52527c23 */ /* 0x100fe20008010820 */
[--C-:B------:R-:W-:Y:S01]  /*6ac0*/  FFMA.FTZ R83, R83, UR10, -R32.reuse ;  /* 0x0000000a53537c23 */ /* 0x100fe20008010820 */
[----:B------:R1:W2:Y:S01]  /*6ad0*/  MUFU.EX2 R9, R5 ;  /* 0x0000000500097308 */ /* 0x0002a20000000800 */
[----:B------:R-:W-:Y:S01]  /*6ae0*/  FADD.FTZ R36, R140, R27 ;  /* 0x0000001b8c247221 */ /* 0x000fe20000010000 */
[----:B------:R-:W-:Y:S01]  /*6af0*/  FFMA.FTZ R86, R86, UR10, -R32 ;  /* 0x0000000a56567c23 */ /* 0x000fe20008010820 */
[----:B------:R-:W-:Y:S01]  /*6b00*/  IMAD.U32 R31, RZ, RZ, UR39 ;  /* 0x00000027ff1f7e24 */ /* 0x000fe2000f8e00ff */
[----:B------:R-:W-:Y:S01]  /*6b10*/  ISETP.GT.AND P2, PT, R8, UR28, PT ;  /* 0x0000001c08007c0c */ /* 0x000fe2000bf44270 */
[----:B------:R-:W-:Y:S01]  /*6b20*/  FADD.FTZ R27, R33, R36 ;  /* 0x00000024211b7221 */ /* 0x000fe20000010000 */
[----:B------:R-:W-:Y:S01]  /*6b30*/  FFMA.FTZ R36, R59, UR10, -R32 ;  /* 0x0000000a3b247c23 */ /* 0x000fe20008010820 */
[----:B------:R-:W-:Y:S01]  /*6b40*/  UMOV UR39, UR27 ;  /* 0x0000001b00277c82 */ /* 0x000fe20008000000 */
[----:B------:R-:W3:Y:S01]  /*6b50*/  MUFU.EX2 R145, R145 ;  /* 0x0000009100917308 */ /* 0x000ee20000000800 */
[----:B------:R-:W-:Y:S01]  /*6b60*/  FADD.FTZ R38, R142, R27 ;  /* 0x0000001b8e267221 */ /* 0x000fe20000010000 */
[----:B------:R-:W-:Y:S01]  /*6b70*/  @!P1 LEA R31, R31, UR40, 0x3 ;  /* 0x000000281f1f9c11 */ /* 0x000fe2000f8e18ff */
[----:B------:R-:W-:Y:S01]  /*6b80*/  FMUL.FTZ R88, R88, R73 ;  /* 0x0000004958587220 */ /* 0x000fe20000410000 */
[----:B------:R-:W-:Y:S01]  /*6b90*/  F2FP.F16.F32.PACK_AB R150, R21, R150 ;  /* 0x000000961596723e */ /* 0x000fe200000000ff */
[----:B-1----:R-:W-:Y:S01]  /*6ba0*/  FADD.FTZ R5, R37, R38 ;  /* 0x0000002625057221 */ /* 0x002fe20000010000 */
[----:B------:R-:W-:Y:S01]  /*6bb0*/  F2FP.F16.F32.PACK_AB R144, R25, R144 ;  /* 0x000000901990723e */ /* 0x000fe200000000ff */
[----:B------:R-:W-:Y:S01]  /*6bc0*/  @!P1 VIADD R31, R31, 0x16860 ;  /* 0x000168601f1f9836 */ /* 0x000fe20000000000 */
[----:B------:R-:W1:Y:S01]  /*6bd0*/  MUFU.EX2 R20, R20 ;  /* 0x0000001400147308 */ /* 0x000e620000000800 */
[----:B--2---:R-:W-:Y:S01]  /*6be0*/  FFMA.FTZ R38, R9, R4, R6 ;  /* 0x0000000409267223 */ /* 0x004fe20000010006 */
[----:B------:R-:W-:Y:S01]  /*6bf0*/  FADD.FTZ R42, R136, R5 ;  /* 0x00000005882a7221 */ /* 0x000fe20000010000 */
[----:B------:R-:W-:Y:S01]  /*6c00*/  FFMA.FTZ R4, R63, UR10, -R32 ;  /* 0x0000000a3f047c23 */ /* 0x000fe20008010820 */
[----:B------:R-:W-:Y:S01]  /*6c10*/  @!P1 PRMT R31, RZ, 0x654, R31 ;  /* 0x00000654ff1f9816 */ /* 0x000fe2000000001f */
[----:B------:R-:W-:Y:S01]  /*6c20*/  FADD.FTZ R40, R149, R38 ;  /* 0x0000002695287221 */ /* 0x000fe20000010000 */
[----:B------:R-:W-:Y:S01]  /*6c30*/  FADD.FTZ R27, R41, R42 ;  /* 0x0000002a291b7221 */ /* 0x000fe20000010000 */
[----:B------:R-:W-:Y:S01]  /*6c40*/  FFMA.FTZ R38, R67, UR10, -R32 ;  /* 0x0000000a43267c23 */ /* 0x000fe20008010820 */
[----:B------:R-:W2:Y:S01]  /*6c50*/  MUFU.EX2 R147, R147 ;  /* 0x0000009300937308 */ /* 0x000ea20000000800 */
[----:B------:R-:W-:Y:S01]  /*6c60*/  FADD.FTZ R5, R151, R40 ;  /* 0x0000002897057221 */ /* 0x000fe20000010000 */
[----:B------:R-:W-:Y:S01]  /*6c70*/  FADD.FTZ R40, R138, R27 ;  /* 0x0000001b8a287221 */ /* 0x000fe20000010000 */
[----:B------:R4:W-:Y:S01]  /*6c80*/  @!P1 SYNCS.ARRIVE.TRANS64.RED.A1T0 RZ, [R31+URZ], RZ ;  /* 0x000000ff1fff99a7 */ /* 0x0009e2000810043f */
[----:B------:R-:W-:Y:S01]  /*6c90*/  F2FP.F16.F32.PACK_AB R149, R149, R6 ;  /* 0x000000069595723e */ /* 0x000fe200000000ff */
[----:B------:R-:W-:Y:S01]  /*6ca0*/  FADD.FTZ R42, R14, R5 ;  /* 0x000000050e2a7221 */ /* 0x000fe20000010000 */
[----:B------:R-:W-:Y:S01]  /*6cb0*/  FADD.FTZ R27, R45, R40 ;  /* 0x000000282d1b7221 */ /* 0x000fe20000010000 */
[----:B------:R-:W-:Y:S01]  /*6cc0*/  FFMA.FTZ R40, R71, UR10, -R32 ;  /* 0x0000000a47287c23 */ /* 0x000fe20008010820 */
[----:B------:R-:W5:Y:S01]  /*6cd0*/  MUFU.EX2 R24, R24 ;  /* 0x0000001800187308 */ /* 0x000f620000000800 */
[----:B---3--:R-:W-:Y:S01]  /*6ce0*/  FADD.FTZ R5, R145, R42 ;  /* 0x0000002a91057221 */ /* 0x008fe20000010000 */
[----:B------:R-:W-:Y:S01]  /*6cf0*/  FADD.FTZ R44, R132, R27 ;  /* 0x0000001b842c7221 */ /* 0x000fe20000010000 */
[----:B------:R-:W-:Y:S01]  /*6d00*/  FFMA.FTZ R32, R87, UR10, -R32 ;  /* 0x0000000a57207c23 */ /* 0x000fe20008010820 */
[-C--:B------:R-:W-:Y:S01]  /*6d10*/  FMUL.FTZ R90, R90, R9.reuse ;  /* 0x000000095a5a7220 */ /* 0x080fe20000410000 */
[----:B-1----:R-:W-:Y:S01]  /*6d20*/  FADD.FTZ R42, R20, R5 ;  /* 0x00000005142a7221 */ /* 0x002fe20000010000 */
[----:B------:R-:W-:Y:S01]  /*6d30*/  FADD.FTZ R27, R49, R44 ;  /* 0x0000002c311b7221 */ /* 0x000fe20000010000 */
[-C--:B------:R-:W-:Y:S01]  /*6d40*/  FMUL.FTZ R91, R91, R9.reuse ;  /* 0x000000095b5b7220 */ /* 0x080fe20000410000 */
[----:B------:R-:W1:Y:S01]  /*6d50*/  MUFU.EX2 R141, R141 ;  /* 0x0000008d008d7308 */ /* 0x000e620000000800 */
[----:B--2---:R-:W-:Y:S01]  /*6d60*/  FADD.FTZ R5, R147, R42 ;  /* 0x0000002a93057221 */ /* 0x004fe20000010000 */
[----:B------:R-:W-:Y:S01]  /*6d70*/  FADD.FTZ R44, R134, R27 ;  /* 0x0000001b862c7221 */ /* 0x000fe20000010000 */
[-C--:B------:R-:W-:Y:S01]  /*6d80*/  FMUL.FTZ R94, R94, R9.reuse ;  /* 0x000000095e5e7220 */ /* 0x080fe20000410000 */
[-C--:B------:R-:W-:Y:S01]  /*6d90*/  FMUL.FTZ R95, R95, R9.reuse ;  /* 0x000000095f5f7220 */ /* 0x080fe20000410000 */
[-C--:B------:R-:W-:Y:S01]  /*6da0*/  FMUL.FTZ R98, R98, R9.reuse ;  /* 0x0000000962627220 */ /* 0x080fe20000410000 */
[-C--:B------:R-:W-:Y:S01]  /*6db0*/  FMUL.FTZ R99, R99, R9.reuse ;  /* 0x0000000963637220 */ /* 0x080fe20000410000 */
[-C--:B------:R-:W-:Y:S01]  /*6dc0*/  FMUL.FTZ R102, R102, R9.reuse ;  /* 0x0000000966667220 */ /* 0x080fe20000410000 */
[----:B------:R-:W2:Y:S01]  /*6dd0*/  MUFU.EX2 R15, R15 ;  /* 0x0000000f000f7308 */ /* 0x000ea20000000800 */
[----:B-----5:R-:W-:Y:S01]  /*6de0*/  FADD.FTZ R42, R24, R5 ;  /* 0x00000005182a7221 */ /* 0x020fe20000010000 */
[-C--:B------:R-:W-:Y:S01]  /*6df0*/  FMUL.FTZ R103, R103, R9.reuse ;  /* 0x0000000967677220 */ /* 0x080fe20000410000 */
[-C--:B------:R-:W-:Y:S01]  /*6e00*/  FMUL.FTZ R106, R106, R9.reuse ;  /* 0x000000096a6a7220 */ /* 0x080fe20000410000 */
[-C--:B------:R-:W-:Y:S01]  /*6e10*/  FMUL.FTZ R107, R107, R9.reuse ;  /* 0x000000096b6b7220 */ /* 0x080fe20000410000 */
[-C--:B------:R-:W-:Y:S01]  /*6e20*/  FMUL.FTZ R110, R110, R9.reuse ;  /* 0x000000096e6e7220 */ /* 0x080fe20000410000 */
[-C--:B------:R-:W-:Y:S01]  /*6e30*/  FMUL.FTZ R111, R111, R9.reuse ;  /* 0x000000096f6f7220 */ /* 0x080fe20000410000 */
[-C--:B------:R-:W-:Y:S01]  /*6e40*/  FMUL.FTZ R114, R114, R9.reuse ;  /* 0x0000000972727220 */ /* 0x080fe20000410000 */
[----:B------:R-:W3:Y:S01]  /*6e50*/  MUFU.EX2 R26, R26 ;  /* 0x0000001a001a7308 */ /* 0x000ee20000000800 */
[----:B-1----:R-:W-:Y:S01]  /*6e60*/  FADD.FTZ R5, R141, R42 ;  /* 0x0000002a8d057221 */ /* 0x002fe20000010000 */
[-C--:B------:R-:W-:Y:S01]  /*6e70*/  FMUL.FTZ R115, R115, R9.reuse ;  /* 0x0000000973737220 */ /* 0x080fe20000410000 */
[-C--:B------:R-:W-:Y:S01]  /*6e80*/  FMUL.FTZ R118, R118, R9.reuse ;  /* 0x0000000976767220 */ /* 0x080fe20000410000 */
[----:B------:R-:W-:Y:S01]  /*6e90*/  FMUL.FTZ R119, R119, R9 ;  /* 0x0000000977777220 */ /* 0x000fe20000410000 */
[----:B------:R-:W-:Y:S01]  /*6ea0*/  F2FP.F16.F32.PACK_AB R146, R29, R146 ;  /* 0x000000921d92723e */ /* 0x000fe200000000ff */
[-C--:B------:R-:W-:Y:S01]  /*6eb0*/  FMUL.FTZ R89, R89, R73.reuse ;  /* 0x0000004959597220 */ /* 0x080fe20000410000 */
[----:B------:R-:W-:Y:S01]  /*6ec0*/  F2FP.F16.F32.PACK_AB R140, R33, R140 ;  /* 0x0000008c218c723e */ /* 0x000fe200000000ff */
[----:B------:R-:W1:Y:S01]  /*6ed0*/  MUFU.EX2 R128, R128 ;  /* 0x0000008000807308 */ /* 0x000e620000000800 */
[----:B--2---:R-:W-:Y:S01]  /*6ee0*/  FADD.FTZ R27, R15, R44 ;  /* 0x0000002c0f1b7221 */ /* 0x004fe20000010000 */
[----:B------:R-:W-:Y:S01]  /*6ef0*/  F2FP.F16.F32.PACK_AB R142, R37, R142 ;  /* 0x0000008e258e723e */ /* 0x000fe200000000ff */
[-C--:B------:R-:W-:Y:S01]  /*6f00*/  FMUL.FTZ R92, R92, R73.reuse ;  /* 0x000000495c5c7220 */ /* 0x080fe20000410000 */
[----:B------:R-:W-:Y:S01]  /*6f10*/  F2FP.F16.F32.PACK_AB R136, R41, R136 ;  /* 0x000000882988723e */ /* 0x000fe200000000ff */
[-C--:B------:R-:W-:Y:S01]  /*6f20*/  FMUL.FTZ R93, R93, R73.reuse ;  /* 0x000000495d5d7220 */ /* 0x080fe20000410000 */
[----:B------:R-:W-:Y:S01]  /*6f30*/  F2FP.F16.F32.PACK_AB R138, R45, R138 ;  /* 0x0000008a2d8a723e */ /* 0x000fe200000000ff */
[-C--:B------:R-:W-:Y:S01]  /*6f40*/  FMUL.FTZ R96, R96, R73.reuse ;  /* 0x0000004960607220 */ /* 0x080fe20000410000 */
[----:B------:R-:W2:Y:S01]  /*6f50*/  MUFU.EX2 R143, R143 ;  /* 0x0000008f008f7308 */ /* 0x000ea20000000800 */
[----:B---3--:R-:W-:Y:S01]  /*6f60*/  FADD.FTZ R42, R26, R5 ;  /* 0x000000051a2a7221 */ /* 0x008fe20000010000 */
[----:B------:R-:W-:Y:S01]  /*6f70*/  F2FP.F16.F32.PACK_AB R132, R49, R132 ;  /* 0x000000843184723e */ /* 0x000fe200000000ff */
[-C--:B------:R-:W-:Y:S01]  /*6f80*/  FMUL.FTZ R97, R97, R73.reuse ;  /* 0x0000004961617220 */ /* 0x080fe20000410000 */
[----:B------:R-:W-:Y:S01]  /*6f90*/  F2FP.F16.F32.PACK_AB R134, R15, R134 ;  /* 0x000000860f86723e */ /* 0x000fe200000000ff */
[-C--:B------:R-:W-:Y:S01]  /*6fa0*/  FMUL.FTZ R100, R100, R73.reuse ;  /* 0x0000004964647220 */ /* 0x080fe20000410000 */
[-C--:B------:R-:W-:Y:S01]  /*6fb0*/  FMUL.FTZ R101, R101, R73.reuse ;  /* 0x0000004965657220 */ /* 0x080fe20000410000 */
[-C--:B------:R-:W-:Y:S01]  /*6fc0*/  FMUL.FTZ R104, R104, R73.reuse ;  /* 0x0000004968687220 */ /* 0x080fe20000410000 */
[----:B------:R-:W3:Y:S01]  /*6fd0*/  MUFU.EX2 R53, R53 ;  /* 0x0000003500357308 */ /* 0x000ee20000000800 */
[----:B-1----:R-:W-:Y:S01]  /*6fe0*/  FADD.FTZ R44, R128, R27 ;  /* 0x0000001b802c7221 */ /* 0x002fe20000010000 */
[-C--:B------:R-:W-:Y:S01]  /*6ff0*/  FMUL.FTZ R105, R105, R73.reuse ;  /* 0x0000004969697220 */ /* 0x080fe20000410000 */
[-C--:B------:R-:W-:Y:S01]  /*7000*/  FMUL.FTZ R108, R108, R73.reuse ;  /* 0x000000496c6c7220 */ /* 0x080fe20000410000 */
[-C--:B------:R-:W-:Y:S01]  /*7010*/  FMUL.FTZ R109, R109, R73.reuse ;  /* 0x000000496d6d7220 */ /* 0x080fe20000410000 */
[-C--:B------:R-:W-:Y:S01]  /*7020*/  FMUL.FTZ R112, R112, R73.reuse ;  /* 0x0000004970707220 */ /* 0x080fe20000410000 */
[-C--:B------:R-:W-:Y:S01]  /*7030*/  FMUL.FTZ R113, R113, R73.reuse ;  /* 0x0000004971717220 */ /* 0x080fe20000410000 */
[-C--:B------:R-:W-:Y:S01]  /*7040*/  FMUL.FTZ R116, R116, R73.reuse ;  /* 0x0000004974747220 */ /* 0x080fe20000410000 */
[----:B------:R-:W1:Y:S01]  /*7050*/  MUFU.EX2 R28, R28 ;  /* 0x0000001c001c7308 */ /* 0x000e620000000800 */
[----:B--2---:R-:W-:Y:S01]  /*7060*/  FADD.FTZ R5, R143, R42 ;  /* 0x0000002a8f057221 */ /* 0x004fe20000010000 */
[----:B------:R-:W-:Y:S01]  /*7070*/  FMUL.FTZ R117, R117, R73 ;  /* 0x0000004975757220 */ /* 0x000fe20000410000 */
[----:B------:R-:W-:Y:S01]  /*7080*/  F2FP.F16.F32.PACK_AB R151, R14, R151 ;  /* 0x000000970e97723e */ /* 0x000fe200000000ff */
[----:B------:R-:W-:Y:S01]  /*7090*/  VIADD R8, R8, 0xffffffff ;  /* 0xffffffff08087836 */ /* 0x000fe20000000000 */
[----:B------:R-:W-:Y:S01]  /*70a0*/  F2FP.F16.F32.PACK_AB R145, R20, R145 ;  /* 0x000000911491723e */ /* 0x000fe200000000ff */
[----:B------:R-:W-:Y:S01]  /*70b0*/  IMAD.MOV.U32 R6, RZ, RZ, R11 ;  /* 0x000000ffff067224 */ /* 0x000fe200078e000b */
[----:B------:R-:W-:Y:S01]  /*70c0*/  F2FP.F16.F32.PACK_AB R147, R24, R147 ;  /* 0x000000931893723e */ /* 0x000fe200000000ff */
[----:B------:R-:W2:Y:S01]  /*70d0*/  MUFU.EX2 R130, R130 ;  /* 0x0000008200827308 */ /* 0x000ea20000000800 */
[C---:B---3--:R-:W-:Y:S01]  /*70e0*/  FADD.FTZ R27, R53.reuse, R44 ;  /* 0x0000002c351b7221 */ /* 0x048fe20000010000 */
[----:B------:R-:W-:Y:S01]  /*70f0*/  F2FP.F16.F32.PACK_AB R128, R53, R128 ;  /* 0x000000803580723e */ /* 0x000fe200000000ff */
[----:B------:R-:W-:Y:S01]  /*7100*/  IMAD.MOV.U32 R9, RZ, RZ, R12 ;  /* 0x000000ffff097224 */ /* 0x000fe200078e000c */
[----:B------:R-:W-:-:S04]  /*7110*/  F2FP.F16.F32.PACK_AB R141, R26, R141 ;  /* 0x0000008d1a8d723e */ /* 0x000fc800000000ff */
        /* <DEDUP_REMOVED lines=71> */
[----:B--2---:R-:W-:Y:S01]  /*7590*/  FADD.FTZ R42, R123, R42 ;  /* 0x0000002a7b2a7221 */ /* 0x004fe20000010000 */
[C---:B---3--:R-:W-:Y:S01]  /*75a0*/  FADD.FTZ R5, R77.reuse, R44 ;  /* 0x0000002c4d057221 */ /* 0x048fe20000010000 */
[----:B------:R-:W-:Y:S02]  /*75b0*/  F2FP.F16.F32.PACK_AB R122, R77, R122 ;  /* 0x0000007a4d7a723e */ /* 0x000fe400000000ff */
[C---:B-1----:R-:W-:Y:S01]  /*75c0*/  FADD.FTZ R4, R32.reuse, R42 ;  /* 0x0000002a20047221 */ /* 0x042fe20000010000 */
[----:B------:R-:W-:Y:S01]  /*75d0*/  F2FP.F16.F32.PACK_AB R123, R32, R123 ;  /* 0x0000007b207b723e */ /* 0x000fe200000000ff */
[----:B----4-:R-:W-:Y:S06]  /*75e0*/  @P2 BRA `(.L_x_695) ;  /* 0xffffffd000d42947 */ /* 0x010fec000383ffff */
[----:B------:R-:W-:Y:S01]  /*75f0*/  IMAD.MOV.U32 R9, RZ, RZ, R12 ;  /* 0x000000ffff097224 */ /* 0x000fe200078e000c */
[----:B------:R-:W-:Y:S01]  /*7600*/  UMOV UR39, UR27 ;  /* 0x0000001b00277c82 */ /* 0x000fe20008000000 */
[----:B------:R-:W-:Y:S01]  /*7610*/  IMAD.MOV.U32 R6, RZ, RZ, R11 ;  /* 0x000000ffff067224 */ /* 0x000fe200078e000b */
[----:B------:R-:W-:-:S06]  /*7620*/  UMOV UR37, UR26 ;  /* 0x0000001a00257c82 */ /* 0x000fcc0008000000 */
.L_x_678:
[----:B------:R-:W-:Y:S01]  /*7630*/  ULDC UR11, c[0x0][0x9e4] ;  /* 0x00027900000b7ab9 */ /* 0x000fe20000000800 */
[----:B------:R-:W-:Y:S02]  /*7640*/  UIADD3 UR23, UR49, -UR23, URZ ;  /* 0x8000001731177290 */ /* 0x000fe4000fffe03f */
[----:B------:R-:W-:-:S06]  /*7650*/  UISETP.GE.AND UP0, UPT, UR11, 0x1, UPT ;  /* 0x000000010b00788c */ /* 0x000fcc000bf06270 */
[----:B------:R-:W-:-:S13]  /*7660*/  PLOP3.LUT P5, PT, PT, PT, UP0, 0x80, 0x0 ;  /* 0x000000000000781c */ /* 0x000fda0003faf008 */
[----:B------:R-:W-:Y:S05]  /*7670*/  @!P5 BRA `(.L_x_696) ;  /* 0x000000000044d947 */ /* 0x000fea0003800000 */
        /* <DEDUP_REMOVED lines=10> */
.L_x_697:
[----:B------:R-:W-:-:S11]  /*7720*/  UISETP.NE.AND UP0, UPT, UR11, 0x1, UPT ;  /* 0x000000010b00788c */ /* 0x000fd6000bf05270 */
[----:B------:R-:W-:Y:S02]  /*7730*/  @UP0 ULDC.64 UR14, c[0x0][0x9e8] ;  /* 0x00027a00000e0ab9 */ /* 0x000fe40000000a00 */
[----:B------:R-:W-:-:S04]  /*7740*/  UIMAD.WIDE.U32 UR6, UR49, UR14, URZ ;  /* 0x0000000e310672a5 */ /* 0x000fc8000f8e003f */
[----:B------:R-:W-:-:S12]  /*7750*/  @UP0 USHF.R.U32.HI UR49, URZ, UR15, UR7 ;  /* 0x0000000f3f310299 */ /* 0x000fd80008011607 */
.L_x_698:
[----:B------:R-:W-:-:S04]  /*7760*/  UIMAD UR49, UR49, UR11, URZ ;  /* 0x0000000b313172a4 */ /* 0x000fc8000f8e023f */
[----:B------:R-:W-:-:S04]  /*7770*/  UISETP.LT.AND UP0, UPT, UR23, UR49, UPT ;  /* 0x000000311700728c */ /* 0x000fc8000bf01270 */
[----:B------:R-:W-:-:S12]  /*7780*/  USEL UR23, UR23, UR49, !UP0 ;  /* 0x0000003117177287 */ /* 0x000fd8000c000000 */
.L_x_696:
[----:B------:R-:W-:-:S04]  /*7790*/  UIADD3 UR23, UR23, 0x7f, URZ ;  /* 0x0000007f17177890 */ /* 0x000fc8000fffe03f */
[----:B------:R-:W-:-:S04]  /*77a0*/  USHF.R.S32.HI UR6, URZ, 0x1f, UR23 ;  /* 0x0000001f3f067899 */ /* 0x000fc80008011417 */
[----:B------:R-:W-:-:S04]  /*77b0*/  ULEA.HI UR6, UR6, UR23, URZ, 0x7 ;  /* 0x0000001706067291 */ /* 0x000fc8000f8f383f */
[----:B------:R-:W-:-:S04]  /*77c0*/  USHF.R.S32.HI UR6, URZ, 0x7, UR6 ;  /* 0x000000073f067899 */ /* 0x000fc80008011406 */
[----:B------:R-:W-:-:S04]  /*77d0*/  UISETP.LT.AND UP0, UPT, UR45, UR6, UPT ;  /* 0x000000062d00728c */ /* 0x000fc8000bf01270 */
[----:B------:R-:W-:-:S06]  /*77e0*/  USEL UR21, UR45, UR6, !UP0 ;  /* 0x000000062d157287 */ /* 0x000fcc000c000000 */
[----:B------:R-:W-:-:S13]  /*77f0*/  ISETP.GE.AND P2, PT, R8, UR21, PT ;  /* 0x0000001508007c0c */ /* 0x000fda000bf46270 */
[----:B------:R-:W-:Y:S05]  /*7800*/  @!P2 BRA `(.L_x_699) ;  /* 0x0000001c002ca947 */ /* 0x000fea0003800000 */
[----:B------:R-:W-:Y:S01]  /*7810*/  IMAD.MOV.U32 R10, RZ, RZ, R9 ;  /* 0x000000ffff0a7224 */ /* 0x000fe200078e0009 */
[----:B------:R-:W-:Y:S01]  /*7820*/  UMOV UR24, UR37 ;  /* 0x0000002500187c82 */ /* 0x000fe20008000000 */
[----:B------:R-:W-:Y:S01]  /*7830*/  IMAD.MOV.U32 R11, RZ, RZ, R6 ;  /* 0x000000ffff0b7224 */ /* 0x000fe200078e0006 */
[----:B------:R-:W-:Y:S01]  /*7840*/  UMOV UR23, UR39 ;  /* 0x0000002700177c82 */ /* 0x000fe20008000000 */
[----:B------:R-:W-:-:S05]  /*7850*/  ULDC UR22, c[0x0][0x988] ;  /* 0x0002620000167ab9 */ /* 0x000fca0000000800 */
.L_x_708:
        /* <DEDUP_REMOVED lines=9> */
.L_x_701:
[----:B------:R-:W-:Y:S01]  /*78f0*/  ULEA UR6, UR39, UR40, 0x3 ;  /* 0x0000002827067291 */ /* 0x000fe2000f8e183f */
[----:B------:R-:W-:-:S05]  /*7900*/  IMAD.U32 R6, RZ, RZ, UR37 ;  /* 0x00000025ff067e24 */ /* 0x000fca000f8e00ff */
[----:B------:R-:W-:-:S04]  /*7910*/  SHF.L.U32 R6, R6, 0x1f, RZ ;  /* 0x0000001f06067819 */ /* 0x000fc800000006ff */
[----:B------:R1:W2:Y:S01]  /*7920*/  SYNCS.PHASECHK.TRANS64.TRYWAIT P2, [UR6+0x16830], R6 ;  /* 0x01683006ff0075a7 */ /* 0x0002a20008040146 */
[----:B------:R-:W-:Y:S05]  /*7930*/  @!P0 BRA `(.L_x_702) ;  /* 0x0000000000048947 */ /* 0x000fea0003800000 */
[----:B------:R-:W-:Y:S01]  /*7940*/  BPT.TRAP 0x1 ;  /* 0x000000040000795c */ /* 0x000fe20000300000 */
.L_x_702:
[----:B--2---:R-:W-:Y:S05]  /*7950*/  @P2 BRA `(.L_x_700) ;  /* 0x0000000000082947 */ /* 0x004fea0003800000 */
[----:B------:R-:W2:Y:S02]  /*7960*/  SYNCS.PHASECHK.TRANS64.TRYWAIT P2, [UR6+0x16830], R6 ;  /* 0x01683006ff0075a7 */ /* 0x000ea40008040146 */
[----:B--2---:R-:W-:Y:S05]  /*7970*/  @!P2 BRA `(.L_x_703) ;  /* 0x0000008c004ca947 */ /* 0x004fea0003800000 */
.L_x_700:
        /* <DEDUP_REMOVED lines=25> */
.L_x_705:
[----:B------:R-:W-:Y:S01]  /*7b10*/  ULEA UR6, UR23, UR40, 0x3 ;  /* 0x0000002817067291 */ /* 0x000fe2000f8e183f */
[----:B------:R-:W-:-:S05]  /*7b20*/  IMAD.U32 R6, RZ, RZ, UR24 ;  /* 0x00000018ff067e24 */ /* 0x000fca000f8e00ff */
[----:B------:R-:W-:-:S04]  /*7b30*/  SHF.L.U32 R6, R6, 0x1f, RZ ;  /* 0x0000001f06067819 */ /* 0x000fc800000006ff */
[----:B------:R1:W2:Y:S01]  /*7b40*/  SYNCS.PHASECHK.TRANS64.TRYWAIT P2, [UR6+0x16850], R6 ;  /* 0x01685006ff0075a7 */ /* 0x0002a20008040146 */
[----:B------:R-:W-:Y:S05]  /*7b50*/  @!P0 BRA `(.L_x_706) ;  /* 0x0000000000048947 */ /* 0x000fea0003800000 */
[----:B------:R-:W-:Y:S01]  /*7b60*/  BPT.TRAP 0x1 ;  /* 0x000000040000795c */ /* 0x000fe20000300000 */
.L_x_706:
[----:B--2---:R-:W-:Y:S05]  /*7b70*/  @P2 BRA `(.L_x_704) ;  /* 0x0000000000082947 */ /* 0x004fea0003800000 */
[----:B------:R-:W2:Y:S02]  /*7b80*/  SYNCS.PHASECHK.TRANS64.TRYWAIT P2, [UR6+0x16850], R6 ;  /* 0x01685006ff0075a7 */ /* 0x000ea40008040146 */
[----:B--2---:R-:W-:Y:S05]  /*7b90*/  @!P2 BRA `(.L_x_707) ;  /* 0x0000008800dca947 */ /* 0x004fea0003800000 */
.L_x_704:
[----:B------:R-:W-:Y:S01]  /*7ba0*/  UIADD3 UR6, UR40, 0x400, URZ ;  /* 0x0000040028067890 */ /* 0x000fe2000fffe03f */
[----:B------:R-:W-:Y:S01]  /*7bb0*/  WARPGROUP.ARRIVE ;  /* 0x00000000000079c5 */ /* 0x000fe20000000000 */
[----:B------:R-:W-:Y:S01]  /*7bc0*/  UMOV UR7, 0x40000040 ;  /* 0x4000004000077882 */ /* 0x000fe20000000000 */
[----:B-12---:R-:W-:Y:S01]  /*7bd0*/  FMNMX.FTZ R6, R24, R11, !PT ;  /* 0x0000000b18067209 */ /* 0x006fe20007810000 */
[----:B------:R-:W-:Y:S01]  /*7be0*/  USHF.R.U32.HI UR6, URZ, 0x4, UR6 ;  /* 0x000000043f067899 */ /* 0x000fe20008011606 */
[----:B------:R-:W-:Y:S01]  /*7bf0*/  FMNMX.FTZ R14, R26, R10, !PT ;  /* 0x0000000a1a0e7209 */ /* 0x000fe20007810000 */
[----:B------:R-:W-:Y:S01]  /*7c00*/  UMOV UR10, UR22 ;  /* 0x00000016000a7c82 */ /* 0x000fe20008000000 */
[----:B------:R-:W-:Y:S01]  /*7c10*/  FMNMX.FTZ R9, R25, R6, !PT ;  /* 0x0000000619097209 */ /* 0x000fe20007810000 */
[----:B------:R-:W-:Y:S01]  /*7c20*/  ULOP3.LUT UR6, UR6, 0x3fff, URZ, 0xc0, !UPT ;  /* 0x00003fff06067892 */ /* 0x000fe2000f8ec03f */
[----:B------:R-:W-:Y:S01]  /*7c30*/  ISETP.GE.U32.AND P2, PT, R2, 0x180, PT ;  /* 0x000001800200780c */ /* 0x000fe20003f46070 */
[----:B------:R-:W-:Y:S01]  /*7c40*/  UMOV UR24, UR37 ;  /* 0x0000002500187c82 */ /* 0x000fe20008000000 */
[----:B------:R-:W-:Y:S01]  /*7c50*/  FMNMX.FTZ R6, R28, R9, !PT ;  /* 0x000000091c067209 */ /* 0x000fe20007810000 */
[----:B------:R-:W-:-:S03]  /*7c60*/  ULEA UR11, UR23, UR6, 0xa ;  /* 0x00000006170b7291 */ /* 0x000fc6000f8e503f */
[----:B------:R-:W-:-:S04]  /*7c70*/  FMNMX.FTZ R9, R29, R6, !PT ;  /* 0x000000061d097209 */ /* 0x000fc80007810000 */
[----:B------:R-:W-:Y:S01]  /*7c80*/  UMOV UR6, UR11 ;  /* 0x0000000b00067c82 */ /* 0x000fe20008000000 */
[----:B------:R-:W-:Y:S01]  /*7c90*/  FMNMX.FTZ R6, R32, R9, !PT ;  /* 0x0000000920067209 */ /* 0x000fe20007810000 */
[----:B------:R-:W-:Y:S01]  /*7ca0*/  HGMMA.64x64x16.F32 R88, R148, gdesc[UR4].tnspB, R88, gsb0 ;  /* 0x40e0000494587df0 */ /* 0x000fe20008000858 */
[----:B------:R-:W-:Y:S01]  /*7cb0*/  UIADD3 UR6, UR11, 0x80, URZ ;  /* 0x000000800b067890 */ /* 0x000fe2000fffe03f */
        /* <DEDUP_REMOVED lines=32> */
[----:B------:R-:W-:-:S05]  /*7ec0*/  FMNMX.FTZ R9, R85, R6, !PT ;  /* 0x0000000655097209 */ /* 0x000fca0007810000 */
[----:B------:R-:W1:Y:S02]  /*7ed0*/  SHFL.BFLY PT, R6, R9, 0x2, 0x1f ;  /* 0x0c401f0009067f89 */ /* 0x000e6400000e0000 */
[----:B-1----:R-:W-:Y:S02]  /*7ee0*/  FMNMX.FTZ R13, R9, R6, !PT ;  /* 0x00000006090d7209 */ /* 0x002fe40007810000 */
[----:B------:R-:W-:-:S03]  /*7ef0*/  FMNMX.FTZ R9, R27, R14, !PT ;  /* 0x0000000e1b097209 */ /* 0x000fc60007810000 */
[----:B------:R-:W1:Y:S01]  /*7f00*/  SHFL.BFLY PT, R6, R13, 0x1, 0x1f ;  /* 0x0c201f000d067f89 */ /* 0x000e6200000e0000 */
[----:B------:R-:W-:-:S04]  /*7f10*/  FMNMX.FTZ R14, R30, R9, !PT ;  /* 0x000000091e0e7209 */ /* 0x000fc80007810000 */
[----:B------:R-:W-:-:S04]  /*7f20*/  FMNMX.FTZ R9, R31, R14, !PT ;  /* 0x0000000e1f097209 */ /* 0x000fc80007810000 */
[----:B------:R-:W-:-:S04]  /*7f30*/  FMNMX.FTZ R14, R34, R9, !PT ;  /* 0x00000009220e7209 */ /* 0x000fc80007810000 */
[----:B------:R-:W-:-:S04]  /*7f40*/  FMNMX.FTZ R9, R35, R14, !PT ;  /* 0x0000000e23097209 */ /* 0x000fc80007810000 */
[----:B------:R-:W-:Y:S01]  /*7f50*/  FMNMX.FTZ R14, R38, R9, !PT ;  /* 0x00000009260e7209 */ /* 0x000fe20007810000 */
[----:B------:R-:W-:Y:S02]  /*7f60*/  WARPGROUP.DEPBAR.LE gsb0, 0x0 ;  /* 0x00008000000079c5 */ /* 0x000fe40000010000 */
[----:B------:R-:W-:Y:S01]  /*7f70*/  WARPGROUP.ARRIVE ;  /* 0x00000000000079c5 */ /* 0x000fe20000000000 */
[----:B------:R-:W-:Y:S02]  /*7f80*/  FMNMX.FTZ R9, R39, R14, !PT ;  /* 0x0000000e27097209 */ /* 0x000fe40007810000 */
[----:B-1----:R-:W-:Y:S02]  /*7f90*/  FMNMX.FTZ R6, R13, R6, !PT ;  /* 0x000000060d067209 */ /* 0x002fe40007810000 */
[----:B------:R-:W-:Y:S01]  /*7fa0*/  FMNMX.FTZ R14, R42, R9, !PT ;  /* 0x000000092a0e7209 */ /* 0x000fe20007810000 */
[----:B------:R-:W-:Y:S01]  /*7fb0*/  HGMMA.64x64x16.F32 R88, R140, gdesc[UR4].tnspB, R88, gsb0 ;  /* 0x40e000048c587df0 */ /* 0x000fe20008000858 */
[----:B------:R-:W-:Y:S01]  /*7fc0*/  UIADD3 UR6, UR11, 0x180, URZ ;  /* 0x000001800b067890 */ /* 0x000fe2000fffe03f */
[----:B------:R-:W-:Y:S01]  /*7fd0*/  FADD.FTZ R11, -R6, R11 ;  /* 0x0000000b060b7221 */ /* 0x000fe20000010100 */
[----:B------:R-:W-:Y:S01]  /*7fe0*/  UMOV UR7, 0x40000040 ;  /* 0x4000004000077882 */ /* 0x000fe20000000000 */
[----:B------:R-:W-:-:S02]  /*7ff0*/  FMNMX.FTZ R9, R43, R14, !PT ;  /* 0x0000000e2b097209 */ /* 0x000fc40007810000 */
[----:B------:R-:W-:Y:S01]  /*8000*/  FMUL.FTZ R12, R11, UR10 ;  /* 0x0000000a0b0c7c20 */ /* 0x000fe20008410000 */
[----:B------:R-:W-:Y:S01]  /*8010*/  FMUL.FTZ R11, R6, UR10 ;  /* 0x0000000a060b7c20 */ /* 0x000fe20008410000 */
[----:B------:R-:W-:-:S03]  /*8020*/  FMNMX.FTZ R14, R46, R9, !PT ;  /* 0x000000092e0e7209 */ /* 0x000fc60007810000 */
        /* <DEDUP_REMOVED lines=12> */
[----:B------:R-:W-:Y:S01]  /*80f0*/  MUFU.EX2 R12, R12 ;  /* 0x0000000c000c7308 */ /* 0x000fe20000000800 */
[----:B------:R-:W-:Y:S01]  /*8100*/  FMNMX.FTZ R14, R54, R9, !PT ;  /* 0x00000009360e7209 */ /* 0x000fe20007810000 */
[--C-:B------:R-:W-:Y:S01]  /*8110*/  FFMA.FTZ R144, R32, UR10, -R11.reuse ;  /* 0x0000000a20907c23 */ /* 0x100fe2000801080b */
[--C-:B------:R-:W-:Y:S01]  /*8120*/  FFMA.FTZ R15, R33, UR10, -R11.reuse ;  /* 0x0000000a210f7c23 */ /* 0x100fe2000801080b */
[--C-:B------:R-:W-:Y:S01]  /*8130*/  FFMA.FTZ R33, R41, UR10, -R11.reuse ;  /* 0x0000000a29217c23 */ /* 0x100fe2000801080b */
[----:B------:R-:W-:Y:S01]  /*8140*/  FMNMX.FTZ R9, R55, R14, !PT ;  /* 0x0000000e37097209 */ /* 0x000fe20007810000 */
[--C-:B------:R-:W-:Y:S01]  /*8150*/  FFMA.FTZ R25, R45, UR10, -R11.reuse ;  /* 0x0000000a2d197c23 */ /* 0x100fe2000801080b */
[--C-:B------:R-:W-:Y:S01]  /*8160*/  FFMA.FTZ R45, R53, UR10, -R11.reuse ;  /* 0x0000000a352d7c23 */ /* 0x100fe2000801080b */
[----:B------:R1:W2:Y:S01]  /*8170*/  MUFU.EX2 R13, R24 ;  /* 0x00000018000d7308 */ /* 0x0002a20000000800 */
[----:B------:R-:W-:Y:S01]  /*8180*/  FMNMX.FTZ R14, R58, R9, !PT ;  /* 0x000000093a0e7209 */ /* 0x000fe20007810000 */
[--C-:B------:R-:W-:Y:S01]  /*8190*/  FFMA.FTZ R41, R57, UR10, -R11.reuse ;  /* 0x0000000a39297c23 */ /* 0x100fe2000801080b */
[--C-:B------:R-:W-:Y:S01]  /*81a0*/  FFMA.FTZ R53, R65, UR10, -R11.reuse ;  /* 0x0000000a41357c23 */ /* 0x100fe2000801080b */
[--C-:B------:R-:W-:Y:S01]  /*81b0*/  FFMA.FTZ R20, R68, UR10, -R11.reuse ;  /* 0x0000000a44147c23 */ /* 0x100fe2000801080b */
[----:B------:R-:W-:Y:S01]  /*81c0*/  FMNMX.FTZ R9, R59, R14, !PT ;  /* 0x0000000e3b097209 */ /* 0x000fe20007810000 */
[--C-:B------:R-:W-:Y:S01]  /*81d0*/  FFMA.FTZ R57, R69, UR10, -R11.reuse ;  /* 0x0000000a45397c23 */ /* 0x100fe2000801080b */
[--C-:B------:R-:W-:Y:S01]  /*81e0*/  FFMA.FTZ R65, R77, UR10, -R11.reuse ;  /* 0x0000000a4d417c23 */ /* 0x100fe2000801080b */
[----:B------:R-:W3:Y:S01]  /*81f0*/  MUFU.EX2 R148, R148 ;  /* 0x0000009400947308 */ /* 0x000ee20000000800 */
[----:B------:R-:W-:Y:S01]  /*8200*/  FMNMX.FTZ R14, R62, R9, !PT ;  /* 0x000000093e0e7209 */ /* 0x000fe20007810000 */
[--C-:B-1----:R-:W-:Y:S01]  /*8210*/  FFMA.FTZ R24, R72, UR10, -R11.reuse ;  /* 0x0000000a48187c23 */ /* 0x102fe2000801080b */
[--C-:B------:R-:W-:Y:S01]  /*8220*/  FFMA.FTZ R32, R80, UR10, -R11.reuse ;  /* 0x0000000a50207c23 */ /* 0x100fe2000801080b */
[--C-:B------:R-:W-:Y:S01]  /*8230*/  FFMA.FTZ R69, R81, UR10, -R11.reuse ;  /* 0x0000000a51457c23 */ /* 0x100fe2000801080b */
[----:B------:R-:W-:Y:S01]  /*8240*/  FMNMX.FTZ R9, R63, R14, !PT ;  /* 0x0000000e3f097209 */ /* 0x000fe20007810000 */
[----:B------:R-:W-:-:S02]  /*8250*/  FFMA.FTZ R84, R84, UR10, -R11 ;  /* 0x0000000a54547c23 */ /* 0x000fc4000801080b */
[----:B------:R-:W1:Y:S01]  /*8260*/  MUFU.EX2 R150, R150 ;  /* 0x0000009600967308 */ /* 0x000e620000000800 */
[----:B------:R-:W-:Y:S01]  /*8270*/  FMNMX.FTZ R14, R66, R9, !PT ;  /* 0x00000009420e7209 */ /* 0x000fe20007810000 */
[----:B--2---:R-:W-:-:S03]  /*8280*/  FFMA.FTZ R5, R12, R5, R13 ;  /* 0x000000050c057223 */ /* 0x004fc6000001000d */
[----:B------:R-:W-:-:S03]  /*8290*/  FMNMX.FTZ R9, R67, R14, !PT ;  /* 0x0000000e43097209 */ /* 0x000fc60007810000 */
[----:B------:R-:W-:Y:S01]  /*82a0*/  MUFU.EX2 R21, R21 ;  /* 0x0000001500157308 */ /* 0x000fe20000000800 */
[----:B------:R-:W-:Y:S01]  /*82b0*/  FMNMX.FTZ R14, R70, R9, !PT ;  /* 0x00000009460e7209 */ /* 0x000fe20007810000 */
[C---:B---3--:R-:W-:Y:S01]  /*82c0*/  FADD.FTZ R5, R148.reuse, R5 ;  /* 0x0000000594057221 */ /* 0x048fe20000010000 */
[----:B------:R-:W-:Y:S02]  /*82d0*/  F2FP.F16.F32.PACK_AB R148, R148, R13 ;  /* 0x0000000d9494723e */ /* 0x000fe400000000ff */
[----:B------:R-:W-:-:S03]  /*82e0*/  FMNMX.FTZ R9, R71, R14, !PT ;  /* 0x0000000e47097209 */ /* 0x000fc60007810000 */
[----:B------:R-:W-:Y:S01]  /*82f0*/  MUFU.EX2 R144, R144 ;  /* 0x0000009000907308 */ /* 0x000fe20000000800 */
[----:B------:R-:W-:-:S04]  /*8300*/  FMNMX.FTZ R14, R74, R9, !PT ;  /* 0x000000094a0e7209 */ /* 0x000fc80007810000 */
[----:B------:R-:W-:-:S03]  /*8310*/  FMNMX.FTZ R9, R75, R14, !PT ;  /* 0x0000000e4b097209 */ /* 0x000fc60007810000 */
[----:B------:R-:W-:Y:S01]  /*8320*/  MUFU.EX2 R15, R15 ;  /* 0x0000000f000f7308 */ /* 0x000fe20000000800 */
[----:B------:R-:W-:-:S04]  /*8330*/  FMNMX.FTZ R14, R78, R9, !PT ;  /* 0x000000094e0e7209 */ /* 0x000fc80007810000 */
[----:B------:R-:W-:Y:S01]  /*8340*/  FMNMX.FTZ R9, R79, R14, !PT ;  /* 0x0000000e4f097209 */ /* 0x000fe20007810000 */
[----:B------:R-:W-:Y:S02]  /*8350*/  WARPGROUP.DEPBAR.LE gsb0, 0x0 ;  /* 0x00008000000079c5 */ /* 0x000fe40000010000 */
[----:B------:R-:W-:Y:S01]  /*8360*/  WARPGROUP.ARRIVE ;  /* 0x00000000000079c5 */ /* 0x000fe20000000000 */
[----:B------:R-:W-:Y:S01]  /*8370*/  FMNMX.FTZ R14, R82, R9, !PT ;  /* 0x00000009520e7209 */ /* 0x000fe20007810000 */
[--C-:B------:R-:W-:Y:S01]  /*8380*/  FFMA.FTZ R140, R40, UR10, -R11.reuse ;  /* 0x0000000a288c7c23 */ /* 0x100fe2000801080b */
[----:B------:R-:W-:Y:S01]  /*8390*/  MUFU.EX2 R146, R146 ;  /* 0x0000009200927308 */ /* 0x000fe20000000800 */
[----:B------:R-:W-:Y:S01]  /*83a0*/  FFMA.FTZ R142, R44, UR10, -R11 ;  /* 0x0000000a2c8e7c23 */ /* 0x000fe2000801080b */
[----:B------:R-:W-:Y:S01]  /*83b0*/  FMNMX.FTZ R9, R83, R14, !PT ;  /* 0x0000000e53097209 */ /* 0x000fe20007810000 */
[----:B------:R-:W-:Y:S01]  /*83c0*/  HGMMA.64x64x16.F32 R88, R136, gdesc[UR4].tnspB, R88, gsb0 ;  /* 0x40e0000488587df0 */ /* 0x000fe20008000858 */
[----:B------:R-:W-:Y:S01]  /*83d0*/  UIADD3 UR6, UR11, 0x200, URZ ;  /* 0x000002000b067890 */ /* 0x000fe2000fffe03f */
[----:B------:R-:W-:Y:S01]  /*83e0*/  UMOV UR7, 0x40000040 ;  /* 0x4000004000077882 */ /* 0x000fe20000000000 */
[----:B------:R-:W-:-:S02]  /*83f0*/  FMNMX.FTZ R14, R86, R9, !PT ;  /* 0x00000009560e7209 */ /* 0x000fc40007810000 */
[----:B------:R-:W-:Y:S02]  /*8400*/  MUFU.EX2 R29, R29 ;  /* 0x0000001d001d7308 */ /* 0x000fe40000000800 */
[----:B------:R-:W-:Y:S01]  /*8410*/  FMNMX.FTZ R9, R87, R14, !PT ;  /* 0x0000000e57097209 */ /* 0x000fe20007810000 */
[----:B------:R-:W-:-:S04]  /*8420*/  FFMA.FTZ R14, R64, UR10, -R11 ;  /* 0x0000000a400e7c23 */ /* 0x000fc8000801080b */
[----:B------:R-:W2:Y:S01]  /*8430*/  SHFL.BFLY PT, R28, R9, 0x2, 0x1f ;  /* 0x0c401f00091c7f89 */ /* 0x000ea200000e0000 */
[----:B------:R-:W-:Y:S08]  /*8440*/  MUFU.EX2 R140, R140 ;  /* 0x0000008c008c7308 */ /* 0x000ff00000000800 */
[----:B------:R-:W-:Y:S08]  /*8450*/  MUFU.EX2 R33, R33 ;  /* 0x0000002100217308 */ /* 0x000ff00000000800 */
[----:B------:R-:W-:Y:S01]  /*8460*/  MUFU.EX2 R142, R142 ;  /* 0x0000008e008e7308 */ /* 0x000fe20000000800 */
[----:B--2---:R-:W-:-:S07]  /*8470*/  FMNMX.FTZ R36, R9, R28, !PT ;  /* 0x0000001c09247209 */ /* 0x004fce0007810000 */
[----:B------:R-:W-:Y:S01]  /*8480*/  MUFU.EX2 R25, R25 ;  /* 0x0000001900197308 */ /* 0x000fe20000000800 */
[----:B------:R-:W-:Y:S01]  /*8490*/  FFMA.FTZ R28, R76, UR10, -R11 ;  /* 0x0000000a4c1c7c23 */ /* 0x000fe2000801080b */
[----:B------:R-:W2:Y:S06]  /*84a0*/  SHFL.BFLY PT, R9, R36, 0x1, 0x1f ;  /* 0x0c201f0024097f89 */ /* 0x000eac00000e0000 */
[----:B------:R-:W-:Y:S08]  /*84b0*/  MUFU.EX2 R37, R37 ;  /* 0x0000002500257308 */ /* 0x000ff00000000800 */
[----:B------:R-:W-:Y:S08]  /*84c0*/  MUFU.EX2 R45, R45 ;  /* 0x0000002d002d7308 */ /* 0x000ff00000000800 */
[----:B------:R-:W-:Y:S01]  /*84d0*/  MUFU.EX2 R41, R41 ;  /* 0x0000002900297308 */ /* 0x000fe20000000800 */
[----:B--2---:R-:W-:-:S07]  /*84e0*/  FMNMX.FTZ R9, R36, R9, !PT ;  /* 0x0000000924097209 */ /* 0x004fce0007810000 */
[----:B------:R-:W-:Y:S01]  /*84f0*/  MUFU.EX2 R49, R49 ;  /* 0x0000003100317308 */ /* 0x000fe20000000800 */
[C---:B------:R-:W-:Y:S01]  /*8500*/  FMUL.FTZ R40, R9.reuse, UR10 ;  /* 0x0000000a09287c20 */ /* 0x040fe20008410000 */
[----:B------:R-:W-:-:S03]  /*8510*/  FADD.FTZ R10, -R9, R10 ;  /* 0x0000000a090a7221 */ /* 0x000fc60000010100 */
[--C-:B------:R-:W-:Y:S01]  /*8520*/  FFMA.FTZ R149, R27, UR10, -R40.reuse ;  /* 0x0000000a1b957c23 */ /* 0x100fe20008010828 */
[----:B------:R-:W-:Y:S02]  /*8530*/  IMAD.U32 R27, RZ, RZ, UR39 ;  /* 0x00000027ff1b7e24 */ /* 0x000fe4000f8e00ff */
[----:B------:R-:W-:Y:S01]  /*8540*/  FMUL.FTZ R73, R10, UR10 ;  /* 0x0000000a0a497c20 */ /* 0x000fe20008410000 */
[----:B------:R-:W-:Y:S02]  /*8550*/  WARPGROUP.DEPBAR.LE gsb0, 0x0 ;  /* 0x00008000000079c5 */ /* 0x000fe40000010000 */
[----:B------:R-:W-:Y:S01]  /*8560*/  WARPGROUP.ARRIVE ;  /* 0x00000000000079c5 */ /* 0x000fe20000000000 */
[--C-:B------:R-:W-:Y:S01]  /*8570*/  FFMA.FTZ R10, R26, UR10, -R40.reuse ;  /* 0x0000000a1a0a7c23 */ /* 0x100fe20008010828 */
[----:B------:R-:W-:Y:S01]  /*8580*/  @!P1 LEA R27, R27, UR40, 0x3 ;  /* 0x000000281b1b9c11 */ /* 0x000fe2000f8e18ff */
[--C-:B------:R-:W-:Y:S01]  /*8590*/  FFMA.FTZ R26, R31, UR10, -R40.reuse ;  /* 0x0000000a1f1a7c23 */ /* 0x100fe20008010828 */
[----:B------:R-:W-:Y:S01]  /*85a0*/  MUFU.EX2 R73, R73 ;  /* 0x0000004900497308 */ /* 0x000fe20000000800 */
[----:B------:R-:W-:Y:S01]  /*85b0*/  VIADD R31, R16, 0x9 ;  /* 0x00000009101f7836 */ /* 0x000fe20000000000 */
[----:B------:R-:W-:Y:S01]  /*85c0*/  HGMMA.64x64x16.F32 R88, R132, gdesc[UR4].tnspB, R88, gsb0 ;  /* 0x40e0000484587df0 */ /* 0x000fe20008000858 */
[----:B------:R-:W-:Y:S01]  /*85d0*/  UIADD3 UR6, UR11, 0x280, URZ ;  /* 0x000002800b067890 */ /* 0x000fe2000fffe03f */
[--C-:B------:R-:W-:Y:S01]  /*85e0*/  FFMA.FTZ R151, R30, UR10, -R40.reuse ;  /* 0x0000000a1e977c23 */ /* 0x100fe20008010828 */
[----:B------:R-:W-:Y:S01]  /*85f0*/  UMOV UR7, 0x40000040 ;  /* 0x4000004000077882 */ /* 0x000fe20000000000 */
[----:B------:R-:W-:Y:S01]  /*8600*/  @!P1 VIADD R27, R27, 0x16840 ;  /* 0x000168401b1b9836 */ /* 0x000fe20000000000 */
[----:B------:R-:W-:Y:S01]  /*8610*/  SEL R31, R31, 0x9, !P2 ;  /* 0x000000091f1f7807 */ /* 0x000fe20005000000 */
[----:B------:R-:W2:Y:S01]  /*8620*/  MUFU.EX2 R10, R10 ;  /* 0x0000000a000a7308 */ /* 0x000ea20000000800 */
[--C-:B------:R-:W-:Y:S01]  /*8630*/  FFMA.FTZ R145, R34, UR10, -R40.reuse ;  /* 0x0000000a22917c23 */ /* 0x100fe20008010828 */
[--C-:B------:R-:W-:Y:S01]  /*8640*/  FFMA.FTZ R30, R35, UR10, -R40.reuse ;  /* 0x0000000a231e7c23 */ /* 0x100fe20008010828 */
[----:B------:R-:W-:Y:S01]  /*8650*/  @!P1 PRMT R27, RZ, 0x654, R27 ;  /* 0x00000654ff1b9816 */ /* 0x000fe2000000001b */
[--C-:B------:R-:W-:Y:S01]  /*8660*/  FFMA.FTZ R147, R38, UR10, -R40.reuse ;  /* 0x0000000a26937c23 */ /* 0x100fe20008010828 */
[--C-:B------:R-:W-:Y:S01]  /*8670*/  FFMA.FTZ R137, R50, UR10, -R40.reuse ;  /* 0x0000000a32897c23 */ /* 0x100fe20008010828 */
[--C-:B------:R-:W-:Y:S01]  /*8680*/  FFMA.FTZ R34, R39, UR10, -R40.reuse ;  /* 0x0000000a27227c23 */ /* 0x100fe20008010828 */
[----:B------:R-:W-:Y:S01]  /*8690*/  FFMA.FTZ R138, R52, UR10, -R11 ;  /* 0x0000000a348a7c23 */ /* 0x000fe2000801080b */
[----:B------:R-:W3:Y:S01]  /*86a0*/  MUFU.EX2 R149, R149 ;  /* 0x0000009500957308 */ /* 0x000ee20000000800 */
[----:B-1----:R-:W-:Y:S01]  /*86b0*/  FADD.FTZ R52, R150, R5 ;  /* 0x0000000596347221 */ /* 0x002fe20000010000 */
[--C-:B------:R-:W-:Y:S01]  /*86c0*/  FFMA.FTZ R141, R42, UR10, -R40.reuse ;  /* 0x0000000a2a8d7c23 */ /* 0x100fe20008010828 */
[--C-:B------:R-:W-:Y:S01]  /*86d0*/  FFMA.FTZ R38, R43, UR10, -R40.reuse ;  /* 0x0000000a2b267c23 */ /* 0x100fe20008010828 */
[--C-:B------:R-:W-:Y:S01]  /*86e0*/  FFMA.FTZ R143, R46, UR10, -R40.reuse ;  /* 0x0000000a2e8f7c23 */ /* 0x100fe20008010828 */
[--C-:B------:R-:W-:Y:S01]  /*86f0*/  FFMA.FTZ R139, R54, UR10, -R40.reuse ;  /* 0x0000000a368b7c23 */ /* 0x100fe20008010828 */
[----:B------:R-:W-:Y:S01]  /*8700*/  FFMA.FTZ R42, R47, UR10, -R40 ;  /* 0x0000000a2f2a7c23 */ /* 0x000fe20008010828 */
[----:B------:R-:W-:Y:S01]  /*8710*/  FFMA.FTZ R136, R48, UR10, -R11 ;  /* 0x0000000a30887c23 */ /* 0x000fe2000801080b */
[----:B------:R-:W1:Y:S01]  /*8720*/  MUFU.EX2 R151, R151 ;  /* 0x0000009700977308 */ /* 0x000e620000000800 */
[----:B--2---:R-:W-:Y:S01]  /*8730*/  FFMA.FTZ R4, R73, R4, R10 ;  /* 0x0000000449047223 */ /* 0x004fe2000001000a */
[--C-:B------:R-:W-:Y:S01]  /*8740*/  FFMA.FTZ R44, R51, UR10, -R40.reuse ;  /* 0x0000000a332c7c23 */ /* 0x100fe20008010828 */
[--C-:B------:R-:W-:Y:S01]  /*8750*/  FFMA.FTZ R46, R55, UR10, -R40.reuse ;  /* 0x0000000a372e7c23 */ /* 0x100fe20008010828 */
[--C-:B------:R-:W-:Y:S01]  /*8760*/  FFMA.FTZ R48, R59, UR10, -R40.reuse ;  /* 0x0000000a3b307c23 */ /* 0x100fe20008010828 */
[--C-:B------:R-:W-:Y:S01]  /*8770*/  FFMA.FTZ R75, R75, UR10, -R40.reuse ;  /* 0x0000000a4b4b7c23 */ /* 0x100fe20008010828 */
[--C-:B------:R-:W-:Y:S01]  /*8780*/  FFMA.FTZ R78, R78, UR10, -R40.reuse ;  /* 0x0000000a4e4e7c23 */ /* 0x100fe20008010828 */
[----:B------:R-:W-:Y:S01]  /*8790*/  FFMA.FTZ R79, R79, UR10, -R40 ;  /* 0x0000000a4f4f7c23 */ /* 0x000fe20008010828 */
[----:B------:R-:W2:Y:S01]  /*87a0*/  MUFU.EX2 R26, R26 ;  /* 0x0000001a001a7308 */ /* 0x000ea20000000800 */
[----:B---3--:R-:W-:Y:S01]  /*87b0*/  FADD.FTZ R50, R149, R4 ;  /* 0x0000000495327221 */ /* 0x008fe20000010000 */
[--C-:B------:R-:W-:Y:S01]  /*87c0*/  FFMA.FTZ R4, R63, UR10, -R40.reuse ;  /* 0x0000000a3f047c23 */ /* 0x100fe20008010828 */
[----:B------:R-:W-:Y:S01]  /*87d0*/  F2FP.F16.F32.PACK_AB R149, R149, R10 ;  /* 0x0000000a9595723e */ /* 0x000fe200000000ff */
[--C-:B------:R-:W-:Y:S01]  /*87e0*/  FFMA.FTZ R82, R82, UR10, -R40.reuse ;  /* 0x0000000a52527c23 */ /* 0x100fe20008010828 */
[--C-:B------:R-:W-:Y:S01]  /*87f0*/  FFMA.FTZ R83, R83, UR10, -R40.reuse ;  /* 0x0000000a53537c23 */ /* 0x100fe20008010828 */
[----:B------:R-:W-:Y:S01]  /*8800*/  FFMA.FTZ R86, R86, UR10, -R40 ;  /* 0x0000000a56567c23 */ /* 0x000fe20008010828 */
[C---:B------:R-:W-:Y:S01]  /*8810*/  ISETP.GT.AND P2, PT, R8.reuse, UR21, PT ;  /* 0x0000001508007c0c */ /* 0x040fe2000bf44270 */
[----:B------:R-:W3:Y:S01]  /*8820*/  MUFU.EX2 R145, R145 ;  /* 0x0000009100917308 */ /* 0x000ee20000000800 */
[----:B-1----:R-:W-:Y:S01]  /*8830*/  FADD.FTZ R5, R151, R50 ;  /* 0x0000003297057221 */ /* 0x002fe20000010000 */
[----:B------:R-:W-:Y:S01]  /*8840*/  F2FP.F16.F32.PACK_AB R150, R21, R150 ;  /* 0x000000961596723e */ /* 0x000fe200000000ff */
[----:B------:R-:W-:-:S05]  /*8850*/  VIADD R8, R8, 0xffffffff ;  /* 0xffffffff08087836 */ /* 0x000fca0000000000 */
[----:B------:R-:W1:Y:S01]  /*8860*/  MUFU.EX2 R30, R30 ;  /* 0x0000001e001e7308 */ /* 0x000e620000000800 */
[C---:B--2---:R-:W-:Y:S01]  /*8870*/  FADD.FTZ R50, R26.reuse, R5 ;  /* 0x000000051a327221 */ /* 0x044fe20000010000 */
[----:B------:R-:W-:-:S06]  /*8880*/  F2FP.F16.F32.PACK_AB R151, R26, R151 ;  /* 0x000000971a97723e */ /* 0x000fcc00000000ff */
[----:B------:R-:W2:Y:S01]  /*8890*/  MUFU.EX2 R147, R147 ;  /* 0x0000009300937308 */ /* 0x000ea20000000800 */
[----:B---3--:R-:W-:Y:S01]  /*88a0*/  FADD.FTZ R5, R145, R50 ;  /* 0x0000003291057221 */ /* 0x008fe20000010000 */
[----:B------:R-:W-:-:S06]  /*88b0*/  FFMA.FTZ R50, R67, UR10, -R40 ;  /* 0x0000000a43327c23 */ /* 0x000fcc0008010828 */
[----:B------:R-:W3:Y:S01]  /*88c0*/  MUFU.EX2 R34, R34 ;  /* 0x0000002200227308 */ /* 0x000ee20000000800 */
[C---:B-1----:R-:W-:Y:S01]  /*88d0*/  FADD.FTZ R54, R30.reuse, R5 ;  /* 0x000000051e367221 */ /* 0x042fe20000010000 */
[----:B------:R-:W-:-:S06]  /*88e0*/  F2FP.F16.F32.PACK_AB R145, R30, R145 ;  /* 0x000000911e91723e */ /* 0x000fcc00000000ff */
[----:B------:R-:W1:Y:S01]  /*88f0*/  MUFU.EX2 R141, R141 ;  /* 0x0000008d008d7308 */ /* 0x000e620000000800 */
[----:B--2---:R-:W-:Y:S01]  /*8900*/  FADD.FTZ R5, R147, R54 ;  /* 0x0000003693057221 */ /* 0x004fe20000010000 */
[----:B------:R-:W-:Y:S02]  /*8910*/  WARPGROUP.DEPBAR.LE gsb0, 0x0 ;  /* 0x00008000000079c5 */ /* 0x000fe40000010000 */
[----:B------:R-:W-:-:S04]  /*8920*/  WARPGROUP.ARRIVE ;  /* 0x00000000000079c5 */ /* 0x000fc80000000000 */
[----:B------:R-:W2:Y:S01]  /*8930*/  MUFU.EX2 R38, R38 ;  /* 0x0000002600267308 */ /* 0x000ea20000000800 */
[----:B------:R-:W-:Y:S01]  /*8940*/  FFMA.FTZ R132, R56, UR10, -R11 ;  /* 0x0000000a38847c23 */ /* 0x000fe2000801080b */
[----:B---3--:R-:W-:Y:S01]  /*8950*/  FADD.FTZ R54, R34, R5 ;  /* 0x0000000522367221 */ /* 0x008fe20000010000 */
[----:B------:R-:W-:Y:S01]  /*8960*/  FFMA.FTZ R133, R58, UR10, -R40 ;  /* 0x0000000a3a857c23 */ /* 0x000fe20008010828 */
[--C-:B------:R-:W-:Y:S01]  /*8970*/  FFMA.FTZ R134, R60, UR10, -R11.reuse ;  /* 0x0000000a3c867c23 */ /* 0x100fe2000801080b */
[----:B------:R-:W-:Y:S01]  /*8980*/  HGMMA.64x64x16.F32 R88, R128, gdesc[UR4].tnspB, R88, gsb0 ;  /* 0x40e0000480587df0 */ /* 0x000fe20008000858 */
[----:B------:R-:W-:Y:S01]  /*8990*/  UIADD3 UR6, UR11, 0x300, URZ ;  /* 0x000003000b067890 */ /* 0x000fe2000fffe03f */
[----:B-1----:R-:W-:Y:S01]  /*89a0*/  FADD.FTZ R5, R141, R54 ;  /* 0x000000368d057221 */ /* 0x002fe20000010000 */
[----:B------:R-:W-:Y:S01]  /*89b0*/  UMOV UR7, 0x40000040 ;  /* 0x4000004000077882 */ /* 0x000fe20000000000 */
[----:B------:R-:W1:Y:S01]  /*89c0*/  MUFU.EX2 R143, R143 ;  /* 0x0000008f008f7308 */ /* 0x000e620000000800 */
[----:B------:R-:W-:Y:S01]  /*89d0*/  FFMA.FTZ R135, R62, UR10, -R40 ;  /* 0x0000000a3e877c23 */ /* 0x000fe20008010828 */
[----:B------:R-:W-:Y:S01]  /*89e0*/  FFMA.FTZ R11, R85, UR10, -R11 ;  /* 0x0000000a550b7c23 */ /* 0x000fe2000801080b */
[----:B------:R-:W-:-:S05]  /*89f0*/  F2FP.F16.F32.PACK_AB R147, R34, R147 ;  /* 0x000000932293723e */ /* 0x000fca00000000ff */
[----:B------:R-:W3:Y:S01]  /*8a00*/  MUFU.EX2 R42, R42 ;  /* 0x0000002a002a7308 */ /* 0x000ee20000000800 */
[C---:B--2---:R-:W-:Y:S01]  /*8a10*/  FADD.FTZ R54, R38.reuse, R5 ;  /* 0x0000000526367221 */ /* 0x044fe20000010000 */
[----:B------:R-:W-:-:S06]  /*8a20*/  F2FP.F16.F32.PACK_AB R141, R38, R141 ;  /* 0x0000008d268d723e */ /* 0x000fcc00000000ff */
[----:B------:R-:W-:Y:S01]  /*8a30*/  MUFU.EX2 R136, R136 ;  /* 0x0000008800887308 */ /* 0x000fe20000000800 */
[----:B-1----:R-:W-:-:S07]  /*8a40*/  FADD.FTZ R5, R143, R54 ;  /* 0x000000368f057221 */ /* 0x002fce0000010000 */
[----:B------:R-:W1:Y:S01]  /*8a50*/  MUFU.EX2 R137, R137 ;  /* 0x0000008900897308 */ /* 0x000e620000000800 */
[C---:B---3--:R-:W-:Y:S01]  /*8a60*/  FADD.FTZ R54, R42.reuse, R5 ;  /* 0x000000052a367221 */ /* 0x048fe20000010000 */
[----:B------:R-:W-:-:S06]  /*8a70*/  F2FP.F16.F32.PACK_AB R143, R42, R143 ;  /* 0x0000008f2a8f723e */ /* 0x000fcc00000000ff */
[----:B------:R-:W2:Y:S08]  /*8a80*/  MUFU.EX2 R44, R44 ;  /* 0x0000002c002c7308 */ /* 0x000eb00000000800 */
[----:B------:R-:W-:Y:S01]  /*8a90*/  MUFU.EX2 R138, R138 ;  /* 0x0000008a008a7308 */ /* 0x000fe20000000800 */
[----:B-1----:R-:W-:-:S07]  /*8aa0*/  FADD.FTZ R5, R137, R54 ;  /* 0x0000003689057221 */ /* 0x002fce0000010000 */
[----:B------:R-:W1:Y:S01]  /*8ab0*/  MUFU.EX2 R139, R139 ;  /* 0x0000008b008b7308 */ /* 0x000e620000000800 */
[C---:B--2---:R-:W-:Y:S01]  /*8ac0*/  FADD.FTZ R54, R44.reuse, R5 ;  /* 0x000000052c367221 */ /* 0x044fe20000010000 */
[----:B------:R-:W-:-:S06]  /*8ad0*/  F2FP.F16.F32.PACK_AB R137, R44, R137 ;  /* 0x000000892c89723e */ /* 0x000fcc00000000ff */
[----:B------:R-:W2:Y:S08]  /*8ae0*/  MUFU.EX2 R46, R46 ;  /* 0x0000002e002e7308 */ /* 0x000eb00000000800 */
[----:B------:R-:W-:Y:S01]  /*8af0*/  MUFU.EX2 R132, R132 ;  /* 0x0000008400847308 */ /* 0x000fe20000000800 */
[----:B-1----:R-:W-:-:S07]  /*8b00*/  FADD.FTZ R5, R139, R54 ;  /* 0x000000368b057221 */ /* 0x002fce0000010000 */
[----:B------:R-:W1:Y:S01]  /*8b10*/  MUFU.EX2 R133, R133 ;  /* 0x0000008500857308 */ /* 0x000e620000000800 */
[----:B--2---:R-:W-:Y:S01]  /*8b20*/  FADD.FTZ R26, R46, R5 ;  /* 0x000000052e1a7221 */ /* 0x004fe20000010000 */
[----:B------:R-:W-:Y:S02]  /*8b30*/  WARPGROUP.DEPBAR.LE gsb0, 0x0 ;  /* 0x00008000000079c5 */ /* 0x000fe40000010000 */
[----:B------:R-:W-:Y:S01]  /*8b40*/  WARPGROUP.ARRIVE ;  /* 0x00000000000079c5 */ /* 0x000fe20000000000 */
[--C-:B------:R-:W-:Y:S01]  /*8b50*/  FFMA.FTZ R129, R66, UR10, -R40.reuse ;  /* 0x0000000a42817c23 */ /* 0x100fe20008010828 */
[----:B------:R-:W-:Y:S01]  /*8b60*/  FFMA.FTZ R131, R70, UR10, -R40 ;  /* 0x0000000a46837c23 */ /* 0x000fe20008010828 */
[----:B------:R-:W-:Y:S01]  /*8b70*/  F2FP.F16.F32.PACK_AB R139, R46, R139 ;  /* 0x0000008b2e8b723e */ /* 0x000fe200000000ff */
[----:B------:R-:W2:Y:S02]  /*8b80*/  MUFU.EX2 R48, R48 ;  /* 0x0000003000307308 */ /* 0x000ea40000000800 */
[----:B------:R-:W-:Y:S01]  /*8b90*/  HGMMA.64x64x16.F32 R88, R124, gdesc[UR4].tnspB, R88, gsb0 ;  /* 0x40e000047c587df0 */ /* 0x000fe20008000858 */
[----:B------:R-:W-:Y:S01]  /*8ba0*/  UIADD3 UR6, UR11, 0x380, URZ ;  /* 0x000003800b067890 */ /* 0x000fe2000fffe03f */
[----:B------:R-:W-:-:S04]  /*8bb0*/  UMOV UR7, 0x40000040 ;  /* 0x4000004000077882 */ /* 0x000fc80000000000 */
        /* <DEDUP_REMOVED lines=12> */
[----:B------:R-:W3:Y:S01]  /*8c80*/  MUFU.EX2 R50, R50 ;  /* 0x0000003200327308 */ /* 0x000ee20000000800 */
[----:B-1----:R-:W-:-:S07]  /*8c90*/  FADD.FTZ R5, R129, R26 ;  /* 0x0000001a81057221 */ /* 0x002fce0000010000 */
[----:B------:R-:W-:Y:S01]  /*8ca0*/  MUFU.EX2 R20, R20 ;  /* 0x0000001400147308 */ /* 0x000fe20000000800 */
[----:B--2---:R-:W-:-:S07]  /*8cb0*/  F2FP.F16.F32.PACK_AB R128, R53, R14 ;  /* 0x0000000e3580723e */ /* 0x004fce00000000ff */
[----:B------:R-:W1:Y:S01]  /*8cc0*/  MUFU.EX2 R131, R131 ;  /* 0x0000008300837308 */ /* 0x000e620000000800 */
[C---:B---3--:R-:W-:Y:S01]  /*8cd0*/  FADD.FTZ R26, R50.reuse, R5 ;  /* 0x00000005321a7221 */ /* 0x048fe20000010000 */
[----:B------:R-:W-:Y:S01]  /*8ce0*/  F2FP.F16.F32.PACK_AB R129, R50, R129 ;  /* 0x000000813281723e */ /* 0x000fe200000000ff */
[----:B------:R-:W-:Y:S02]  /*8cf0*/  WARPGROUP.DEPBAR.LE gsb0, 0x0 ;  /* 0x00008000000079c5 */ /* 0x000fe40000010000 */
[----:B------:R-:W-:Y:S01]  /*8d00*/  WARPGROUP.ARRIVE ;  /* 0x00000000000079c5 */ /* 0x000fe20000000000 */
[----:B------:R-:W-:Y:S02]  /*8d10*/  FFMA.FTZ R125, R74, UR10, -R40 ;  /* 0x0000000a4a7d7c23 */ /* 0x000fe40008010828 */
[----:B------:R-:W2:Y:S03]  /*8d20*/  MUFU.EX2 R57, R57 ;  /* 0x0000003900397308 */ /* 0x000ea60000000800 */
[----:B------:R-:W-:Y:S01]  /*8d30*/  HGMMA.64x64x16.F32 R88, R120, gdesc[UR4].tnspB, R88, gsb0 ;  /* 0x40e0000478587df0 */ /* 0x000fe20008000858 */
[----:B-1----:R-:W-:-:S04]  /*8d40*/  FADD.FTZ R5, R131, R26 ;  /* 0x0000001a83057221 */ /* 0x002fc80000010000 */
[----:B------:R-:W-:Y:S08]  /*8d50*/  MUFU.EX2 R24, R24 ;  /* 0x0000001800187308 */ /* 0x000ff00000000800 */
[----:B------:R-:W-:Y:S01]  /*8d60*/  MUFU.EX2 R125, R125 ;  /* 0x0000007d007d7308 */ /* 0x000fe20000000800 */
[----:B--2---:R-:W-:-:S07]  /*8d70*/  F2FP.F16.F32.PACK_AB R130, R57, R20 ;  /* 0x000000143982723e */ /* 0x004fce00000000ff */
[----:B------:R-:W1:Y:S08]  /*8d80*/  MUFU.EX2 R61, R61 ;  /* 0x0000003d003d7308 */ /* 0x000e700000000800 */
[----:B------:R-:W-:Y:S08]  /*8d90*/  MUFU.EX2 R28, R28 ;  /* 0x0000001c001c7308 */ /* 0x000ff00000000800 */
[----:B------:R-:W-:Y:S01]  /*8da0*/  MUFU.EX2 R78, R78 ;  /* 0x0000004e004e7308 */ /* 0x000fe20000000800 */
[----:B-1----:R-:W-:-:S07]  /*8db0*/  F2FP.F16.F32.PACK_AB R124, R61, R24 ;  /* 0x000000183d7c723e */ /* 0x002fce00000000ff */
[----:B------:R-:W1:Y:S08]  /*8dc0*/  MUFU.EX2 R65, R65 ;  /* 0x0000004100417308 */ /* 0x000e700000000800 */
[----:B------:R-:W2:Y:S08]  /*8dd0*/  MUFU.EX2 R79, R79 ;  /* 0x0000004f004f7308 */ /* 0x000eb00000000800 */
[----:B------:R-:W-:Y:S01]  /*8de0*/  MUFU.EX2 R32, R32 ;  /* 0x0000002000207308 */ /* 0x000fe20000000800 */
[----:B-1----:R-:W-:-:S07]  /*8df0*/  F2FP.F16.F32.PACK_AB R126, R65, R28 ;  /* 0x0000001c417e723e */ /* 0x002fce00000000ff */
[----:B------:R-:W-:Y:S01]  /*8e00*/  MUFU.EX2 R82, R82 ;  /* 0x0000005200527308 */ /* 0x000fe20000000800 */
[----:B--2---:R-:W-:-:S07]  /*8e10*/  F2FP.F16.F32.PACK_AB R127, R79, R78 ;  /* 0x0000004e4f7f723e */ /* 0x004fce00000000ff */
[----:B------:R-:W1:Y:S01]  /*8e20*/  MUFU.EX2 R69, R69 ;  /* 0x0000004500457308 */ /* 0x000e620000000800 */
[----:B------:R-:W-:Y:S02]  /*8e30*/  WARPGROUP.DEPBAR.LE gsb0, 0x0 ;  /* 0x00008000000079c5 */ /* 0x000fe40000010000 */
[----:B------:R2:W-:Y:S06]  /*8e40*/  BAR.ARV R31, 0x100 ;  /* 0x0004001f0000751d */ /* 0x0005ec0000002000 */
[----:B------:R3:W-:Y:S01]  /*8e50*/  @!P1 SYNCS.ARRIVE.TRANS64.RED.A1T0 RZ, [R27+URZ], RZ ;  /* 0x000000ff1bff99a7 */ /* 0x0007e2000810043f */
[----:B------:R-:W4:Y:S01]  /*8e60*/  MUFU.EX2 R83, R83 ;  /* 0x0000005300537308 */ /* 0x000f220000000800 */
[-C--:B------:R-:W-:Y:S01]  /*8e70*/  FMUL.FTZ R88, R88, R12.reuse ;  /* 0x0000000c58587220 */ /* 0x080fe20000410000 */
[-C--:B------:R-:W-:Y:S01]  /*8e80*/  FMUL.FTZ R89, R89, R12.reuse ;  /* 0x0000000c59597220 */ /* 0x080fe20000410000 */
[-C--:B------:R-:W-:Y:S01]  /*8e90*/  FMUL.FTZ R92, R92, R12.reuse ;  /* 0x0000000c5c5c7220 */ /* 0x080fe20000410000 */
[-C--:B------:R-:W-:Y:S01]  /*8ea0*/  FMUL.FTZ R93, R93, R12.reuse ;  /* 0x0000000c5d5d7220 */ /* 0x080fe20000410000 */
[----:B------:R-:W-:Y:S01]  /*8eb0*/  FMUL.FTZ R96, R96, R12 ;  /* 0x0000000c60607220 */ /* 0x000fe20000410000 */
[----:B-1----:R-:W-:Y:S01]  /*8ec0*/  F2FP.F16.F32.PACK_AB R120, R69, R32 ;  /* 0x000000204578723e */ /* 0x002fe200000000ff */
[----:B---3--:R-:W-:Y:S01]  /*8ed0*/  IMAD.U32 R27, RZ, RZ, UR23 ;  /* 0x00000017ff1b7e24 */ /* 0x008fe2000f8e00ff */
        /* <DEDUP_REMOVED lines=9> */
[----:B------:R-:W-:Y:S01]  /*8f70*/  @!P1 VIADD R27, R27, 0x16860 ;  /* 0x000168601b1b9836 */ /* 0x000fe20000000000 */
[----:B----4-:R-:W-:Y:S01]  /*8f80*/  F2FP.F16.F32.PACK_AB R121, R83, R82 ;  /* 0x000000525379723e */ /* 0x010fe200000000ff */
[-C--:B------:R-:W-:Y:S01]  /*8f90*/  FMUL.FTZ R108, R108, R12.reuse ;  /* 0x0000000c6c6c7220 */ /* 0x080fe20000410000 */
[-C--:B------:R-:W-:Y:S01]  /*8fa0*/  FMUL.FTZ R109, R109, R12.reuse ;  /* 0x0000000c6d6d7220 */ /* 0x080fe20000410000 */
[-C--:B------:R-:W-:Y:S01]  /*8fb0*/  FMUL.FTZ R112, R112, R12.reuse ;  /* 0x0000000c70707220 */ /* 0x080fe20000410000 */
[----:B--2---:R-:W-:Y:S01]  /*8fc0*/  @!P1 PRMT R31, RZ, 0x654, R27 ;  /* 0x00000654ff1f9816 */ /* 0x004fe2000000001b */
[----:B------:R-:W-:Y:S01]  /*8fd0*/  FADD.FTZ R27, R21, R52 ;  /* 0x00000034151b7221 */ /* 0x000fe20000010000 */
[----:B------:R-:W1:Y:S01]  /*8fe0*/  MUFU.EX2 R11, R11 ;  /* 0x0000000b000b7308 */ /* 0x000e620000000800 */
[----:B------:R-:W-:Y:S01]  /*8ff0*/  FMUL.FTZ R113, R113, R12 ;  /* 0x0000000c71717220 */ /* 0x000fe20000410000 */
[----:B------:R2:W-:Y:S01]  /*9000*/  @!P1 SYNCS.ARRIVE.TRANS64.RED.A1T0 RZ, [R31+URZ], RZ ;  /* 0x000000ff1fff99a7 */ /* 0x0005e2000810043f */
[----:B------:R-:W-:Y:S01]  /*9010*/  FADD.FTZ R52, R144, R27 ;  /* 0x0000001b90347221 */ /* 0x000fe20000010000 */
[----:B------:R-:W-:Y:S01]  /*9020*/  F2FP.F16.F32.PACK_AB R144, R15, R144 ;  /* 0x000000900f90723e */ /* 0x000fe200000000ff */
[-C--:B------:R-:W-:Y:S01]  /*9030*/  FMUL.FTZ R116, R116, R12.reuse ;  /* 0x0000000c74747220 */ /* 0x080fe20000410000 */
[----:B------:R-:W-:Y:S01]  /*9040*/  FMUL.FTZ R117, R117, R12 ;  /* 0x0000000c75757220 */ /* 0x000fe20000410000 */
[----:B------:R-:W-:Y:S01]  /*9050*/  FADD.FTZ R27, R15, R52 ;  /* 0x000000340f1b7221 */ /* 0x000fe20000010000 */
[--C-:B------:R-:W-:Y:S01]  /*9060*/  FFMA.FTZ R52, R71, UR10, -R40.reuse ;  /* 0x0000000a47347c23 */ /* 0x100fe20008010828 */
[----:B------:R-:W-:Y:S01]  /*9070*/  FFMA.FTZ R40, R87, UR10, -R40 ;  /* 0x0000000a57287c23 */ /* 0x000fe20008010828 */
[-C--:B------:R-:W-:Y:S01]  /*9080*/  FMUL.FTZ R90, R90, R73.reuse ;  /* 0x000000495a5a7220 */ /* 0x080fe20000410000 */
[----:B------:R-:W-:Y:S01]  /*9090*/  FADD.FTZ R56, R146, R27 ;  /* 0x0000001b92387221 */ /* 0x000fe20000010000 */
[----:B------:R-:W-:Y:S01]  /*90a0*/  F2FP.F16.F32.PACK_AB R146, R29, R146 ;  /* 0x000000921d92723e */ /* 0x000fe200000000ff */
[----:B------:R-:W-:Y:S01]  /*90b0*/  MUFU.EX2 R123, R40 ;  /* 0x00000028007b7308 */ /* 0x000fe20000000800 */
[-C--:B------:R-:W-:Y:S01]  /*90c0*/  FMUL.FTZ R91, R91, R73.reuse ;  /* 0x000000495b5b7220 */ /* 0x080fe20000410000 */
[----:B------:R-:W-:Y:S01]  /*90d0*/  FADD.FTZ R27, R29, R56 ;  /* 0x000000381d1b7221 */ /* 0x000fe20000010000 */
[-C--:B------:R-:W-:Y:S01]  /*90e0*/  FMUL.FTZ R94, R94, R73.reuse ;  /* 0x000000495e5e7220 */ /* 0x080fe20000410000 */
[----:B-1----:R-:W-:Y:S01]  /*90f0*/  F2FP.F16.F32.PACK_AB R122, R11, R36 ;  /* 0x000000240b7a723e */ /* 0x002fe200000000ff */
[-C--:B------:R-:W-:Y:S01]  /*9100*/  FMUL.FTZ R95, R95, R73.reuse ;  /* 0x000000495f5f7220 */ /* 0x080fe20000410000 */
[----:B------:R-:W-:Y:S01]  /*9110*/  FADD.FTZ R56, R140, R27 ;  /* 0x0000001b8c387221 */ /* 0x000fe20000010000 */
[C---:B------:R-:W-:Y:S01]  /*9120*/  F2FP.F16.F32.PACK_AB R140, R33.reuse, R140 ;  /* 0x0000008c218c723e */ /* 0x040fe200000000ff */
[----:B------:R-:W1:Y:S01]  /*9130*/  MUFU.EX2 R52, R52 ;  /* 0x0000003400347308 */ /* 0x000e620000000800 */
[-C--:B------:R-:W-:Y:S01]  /*9140*/  FMUL.FTZ R98, R98, R73.reuse ;  /* 0x0000004962627220 */ /* 0x080fe20000410000 */
[----:B------:R-:W-:Y:S01]  /*9150*/  FADD.FTZ R27, R33, R56 ;  /* 0x00000038211b7221 */ /* 0x000fe20000010000 */
[-C--:B------:R-:W-:Y:S01]  /*9160*/  FMUL.FTZ R99, R99, R73.reuse ;  /* 0x0000004963637220 */ /* 0x080fe20000410000 */
[-C--:B------:R-:W-:Y:S01]  /*9170*/  FMUL.FTZ R102, R102, R73.reuse ;  /* 0x0000004966667220 */ /* 0x080fe20000410000 */
[-C--:B------:R-:W-:Y:S01]  /*9180*/  FMUL.FTZ R103, R103, R73.reuse ;  /* 0x0000004967677220 */ /* 0x080fe20000410000 */
[----:B------:R-:W-:Y:S01]  /*9190*/  FADD.FTZ R56, R142, R27 ;  /* 0x0000001b8e387221 */ /* 0x000fe20000010000 */
[----:B------:R-:W-:Y:S01]  /*91a0*/  F2FP.F16.F32.PACK_AB R142, R25, R142 ;  /* 0x0000008e198e723e */ /* 0x000fe200000000ff */
[-C--:B------:R-:W-:Y:S01]  /*91b0*/  FMUL.FTZ R106, R106, R73.reuse ;  /* 0x000000496a6a7220 */ /* 0x080fe20000410000 */
[-C--:B------:R-:W-:Y:S01]  /*91c0*/  FMUL.FTZ R107, R107, R73.reuse ;  /* 0x000000496b6b7220 */ /* 0x080fe20000410000 */
[----:B------:R-:W-:Y:S01]  /*91d0*/  FADD.FTZ R27, R25, R56 ;  /* 0x00000038191b7221 */ /* 0x000fe20000010000 */
[-C--:B------:R-:W-:Y:S01]  /*91e0*/  FMUL.FTZ R110, R110, R73.reuse ;  /* 0x000000496e6e7220 */ /* 0x080fe20000410000 */
[-C--:B------:R-:W-:Y:S01]  /*91f0*/  FMUL.FTZ R111, R111, R73.reuse ;  /* 0x000000496f6f7220 */ /* 0x080fe20000410000 */
[-C--:B------:R-:W-:Y:S01]  /*9200*/  FMUL.FTZ R114, R114, R73.reuse ;  /* 0x0000004972727220 */ /* 0x080fe20000410000 */
[----:B------:R-:W-:Y:S01]  /*9210*/  FADD.FTZ R56, R136, R27 ;  /* 0x0000001b88387221 */ /* 0x000fe20000010000 */
[----:B------:R-:W-:Y:S01]  /*9220*/  F2FP.F16.F32.PACK_AB R136, R37, R136 ;  /* 0x000000882588723e */ /* 0x000fe200000000ff */
[----:B------:R-:W-:Y:S01]  /*9230*/  FMUL.FTZ R115, R115, R73 ;  /* 0x0000004973737220 */ /* 0x000fe20000410000 */
[C---:B-1----:R-:W-:Y:S01]  /*9240*/  FADD.FTZ R26, R52.reuse, R5 ;  /* 0x00000005341a7221 */ /* 0x042fe20000010000 */
[----:B------:R-:W-:Y:S01]  /*9250*/  FADD.FTZ R13, R37, R56 ;  /* 0x00000038250d7221 */ /* 0x000fe20000010000 */
[----:B------:R-:W-:Y:S01]  /*9260*/  F2FP.F16.F32.PACK_AB R131, R52, R131 ;  /* 0x000000833483723e */ /* 0x000fe200000000ff */
[-C--:B------:R-:W-:Y:S01]  /*9270*/  FMUL.FTZ R118, R118, R73.reuse ;  /* 0x0000004976767220 */ /* 0x080fe20000410000 */
[----:B------:R-:W-:Y:S01]  /*9280*/  FADD.FTZ R5, R125, R26 ;  /* 0x0000001a7d057221 */ /* 0x000fe20000010000 */
[----:B------:R-:W-:Y:S01]  /*9290*/  FADD.FTZ R10, R138, R13 ;  /* 0x0000000d8a0a7221 */ /* 0x000fe20000010000 */
[----:B------:R-:W-:Y:S01]  /*92a0*/  F2FP.F16.F32.PACK_AB R138, R45, R138 ;  /* 0x0000008a2d8a723e */ /* 0x000fe200000000ff */
[----:B------:R-:W-:-:S02]  /*92b0*/  FMUL.FTZ R119, R119, R73 ;  /* 0x0000004977777220 */ /* 0x000fc40000410000 */
[----:B------:R-:W-:Y:S02]  /*92c0*/  FADD.FTZ R13, R45, R10 ;  /* 0x0000000a2d0d7221 */ /* 0x000fe40000010000 */
[----:B------:R-:W1:Y:S02]  /*92d0*/  MUFU.EX2 R10, R75 ;  /* 0x0000004b000a7308 */ /* 0x000e640000000800 */
[----:B------:R-:W-:Y:S01]  /*92e0*/  FADD.FTZ R30, R132, R13 ;  /* 0x0000000d841e7221 */ /* 0x000fe20000010000 */
[----:B------:R-:W-:-:S03]  /*92f0*/  F2FP.F16.F32.PACK_AB R132, R41, R132 ;  /* 0x000000842984723e */ /* 0x000fc600000000ff */
[----:B------:R-:W-:-:S04]  /*9300*/  FADD.FTZ R13, R41, R30 ;  /* 0x0000001e290d7221 */ /* 0x000fc80000010000 */
[----:B------:R-:W-:Y:S01]  /*9310*/  FADD.FTZ R30, R134, R13 ;  /* 0x0000000d861e7221 */ /* 0x000fe20000010000 */
[----:B------:R-:W-:-:S03]  /*9320*/  F2FP.F16.F32.PACK_AB R134, R49, R134 ;  /* 0x000000863186723e */ /* 0x000fc600000000ff */
[----:B------:R-:W-:Y:S01]  /*9330*/  FADD.FTZ R13, R49, R30 ;  /* 0x0000001e310d7221 */ /* 0x000fe20000010000 */
[----:B-1----:R-:W-:-:S03]  /*9340*/  FADD.FTZ R5, R10, R5 ;  /* 0x000000050a057221 */ /* 0x002fc60000010000 */
[----:B------:R-:W-:Y:S01]  /*9350*/  FADD.FTZ R30, R14, R13 ;  /* 0x0000000d0e1e7221 */ /* 0x000fe20000010000 */
[----:B------:R-:W-:Y:S01]  /*9360*/  F2FP.F16.F32.PACK_AB R125, R10, R125 ;  /* 0x0000007d0a7d723e */ /* 0x000fe200000000ff */
[----:B------:R-:W-:Y:S02]  /*9370*/  FADD.FTZ R5, R78, R5 ;  /* 0x000000054e057221 */ /* 0x000fe40000010000 */
[----:B------:R-:W-:Y:S02]  /*9380*/  FADD.FTZ R13, R53, R30 ;  /* 0x0000001e350d7221 */ /* 0x000fe40000010000 */
[----:B------:R-:W-:Y:S02]  /*9390*/  FADD.FTZ R5, R79, R5 ;  /* 0x000000054f057221 */ /* 0x000fe40000010000 */
[----:B------:R-:W-:Y:S02]  /*93a0*/  FADD.FTZ R30, R20, R13 ;  /* 0x0000000d141e7221 */ /* 0x000fe40000010000 */
[----:B------:R-:W-:-:S02]  /*93b0*/  FADD.FTZ R5, R82, R5 ;  /* 0x0000000552057221 */ /* 0x000fc40000010000 */
[----:B------:R-:W-:Y:S02]  /*93c0*/  FADD.FTZ R13, R57, R30 ;  /* 0x0000001e390d7221 */ /* 0x000fe40000010000 */
[----:B------:R-:W-:Y:S02]  /*93d0*/  FADD.FTZ R5, R83, R5 ;  /* 0x0000000553057221 */ /* 0x000fe40000010000 */
[----:B------:R-:W-:Y:S02]  /*93e0*/  FADD.FTZ R30, R24, R13 ;  /* 0x0000000d181e7221 */ /* 0x000fe40000010000 */
[----:B------:R-:W-:Y:S02]  /*93f0*/  FADD.FTZ R10, R86, R5 ;  /* 0x00000005560a7221 */ /* 0x000fe40000010000 */
[----:B------:R-:W-:-:S04]  /*9400*/  FADD.FTZ R13, R61, R30 ;  /* 0x0000001e3d0d7221 */ /* 0x000fc80000010000 */
[----:B------:R-:W-:-:S04]  /*9410*/  FADD.FTZ R4, R28, R13 ;  /* 0x0000000d1c047221 */ /* 0x000fc80000010000 */
[----:B------:R-:W-:-:S04]  /*9420*/  FADD.FTZ R13, R65, R4 ;  /* 0x00000004410d7221 */ /* 0x000fc80000010000 */
[----:B------:R-:W-:-:S04]  /*9430*/  FADD.FTZ R4, R32, R13 ;  /* 0x0000000d20047221 */ /* 0x000fc80000010000 */
[----:B------:R-:W-:-:S04]  /*9440*/  FADD.FTZ R13, R69, R4 ;  /* 0x00000004450d7221 */ /* 0x000fc80000010000 */
[----:B------:R-:W-:-:S04]  /*9450*/  FADD.FTZ R4, R36, R13 ;  /* 0x0000000d24047221 */ /* 0x000fc80000010000 */
[----:B------:R-:W-:Y:S01]  /*9460*/  FADD.FTZ R5, R11, R4 ;  /* 0x000000040b057221 */ /* 0x000fe20000010000 */
[C---:B------:R-:W-:Y:S01]  /*9470*/  FADD.FTZ R4, R123.reuse, R10 ;  /* 0x0000000a7b047221 */ /* 0x040fe20000010000 */
[----:B------:R-:W-:Y:S01]  /*9480*/  F2FP.F16.F32.PACK_AB R123, R123, R86 ;  /* 0x000000567b7b723e */ /* 0x000fe200000000ff */
[----:B------:R-:W-:Y:S02]  /*9490*/  IMAD.MOV.U32 R10, RZ, RZ, R9 ;  /* 0x000000ffff0a7224 */ /* 0x000fe400078e0009 */
[----:B------:R-:W-:Y:S01]  /*94a0*/  IMAD.MOV.U32 R11, RZ, RZ, R6 ;  /* 0x000000ffff0b7224 */ /* 0x000fe200078e0006 */
[----:B--2---:R-:W-:Y:S06]  /*94b0*/  @P2 BRA `(.L_x_708) ;  /* 0xffffffe000e82947 */ /* 0x004fec000383ffff */
.L_x_699:
[----:B------:R-:W-:-:S13]  /*94c0*/  ISETP.GE.AND P2, PT, R8, UR45, PT ;  /* 0x0000002d08007c0c */ /* 0x000fda000bf46270 */
[----:B------:R-:W-:Y:S05]  /*94d0*/  @!P2 BRA `(.L_x_709) ;  /* 0x0000002c004ca947 */ /* 0x000fea0003800000 */
[----:B------:R-:W-:Y:S01]  /*94e0*/  IMAD.MOV.U32 R12, RZ, RZ, R9 ;  /* 0x000000ffff0c7224 */ /* 0x000fe200078e0009 */
[----:B------:R-:W-:Y:S01]  /*94f0*/  UMOV UR27, UR37 ;  /* 0x00000025001b7c82 */ /* 0x000fe20008000000 */
[----:B------:R-:W-:Y:S01]  /*9500*/  IMAD.MOV.U32 R11, RZ, RZ, R6 ;  /* 0x000000ffff0b7224 */ /* 0x000fe200078e0006 */
[----:B------:R-:W-:Y:S01]  /*9510*/  UMOV UR26, UR39 ;  /* 0x00000027001a7c82 */ /* 0x000fe20008000000 */
[----:B------:R-:W-:Y:S01]  /*9520*/  IMAD.IADD R10, R0, 0x1, R7 ;  /* 0x00000001000a7824 */ /* 0x000fe200078e0207 */
[----:B------:R-:W-:Y:S01]  /*9530*/  ULDC UR22, c[0x0][0x9e4] ;  /* 0x0002790000167ab9 */ /* 0x000fe20000000800 */
[----:B------:R-:W-:Y:S01]  /*9540*/  ULDC UR25, c[0x0][0x9dc] ;  /* 0x0002770000197ab9 */ /* 0x000fe20000000800 */
[----:B------:R-:W-:Y:S01]  /*9550*/  ULDC UR24, c[0x0][0x288] ;  /* 0x0000a20000187ab9 */ /* 0x000fe20000000800 */
[----:B------:R-:W-:Y:S01]  /*9560*/  ULDC UR21, c[0x0][0x988] ;  /* 0x0002620000157ab9 */ /* 0x000fe20000000800 */
[----:B------:R-:W-:-:S05]  /*9570*/  ULDC UR23, c[0x0][0x9e0] ;  /* 0x0002780000177ab9 */ /* 0x000fca0000000800 */
.L_x_726:
        /* <DEDUP_REMOVED lines=9> */
.L_x_711:
[----:B------:R-:W-:Y:S01]  /*9610*/  ULEA UR6, UR39, UR40, 0x3 ;  /* 0x0000002827067291 */ /* 0x000fe2000f8e183f */
[----:B------:R-:W-:-:S05]  /*9620*/  IMAD.U32 R6, RZ, RZ, UR37 ;  /* 0x00000025ff067e24 */ /* 0x000fca000f8e00ff */
[----:B------:R-:W-:-:S04]  /*9630*/  SHF.L.U32 R6, R6, 0x1f, RZ ;  /* 0x0000001f06067819 */ /* 0x000fc800000006ff */
[----:B------:R1:W2:Y:S01]  /*9640*/  SYNCS.PHASECHK.TRANS64.TRYWAIT P2, [UR6+0x16830], R6 ;  /* 0x01683006ff0075a7 */ /* 0x0002a20008040146 */
[----:B------:R-:W-:Y:S05]  /*9650*/  @!P0 BRA `(.L_x_712) ;  /* 0x0000000000048947 */ /* 0x000fea0003800000 */
[----:B------:R-:W-:Y:S01]  /*9660*/  BPT.TRAP 0x1 ;  /* 0x000000040000795c */ /* 0x000fe20000300000 */
.L_x_712:
[----:B--2---:R-:W-:Y:S05]  /*9670*/  @P2 BRA `(.L_x_710) ;  /* 0x0000000000082947 */ /* 0x004fea0003800000 */
[----:B------:R-:W2:Y:S02]  /*9680*/  SYNCS.PHASECHK.TRANS64.TRYWAIT P2, [UR6+0x16830], R6 ;  /* 0x01683006ff0075a7 */ /* 0x000ea40008040146 */
[----:B--2---:R-:W-:Y:S05]  /*9690*/  @!P2 BRA `(.L_x_713) ;  /* 0x000000700034a947 */ /* 0x004fea0003800000 */
.L_x_710:
        /* <DEDUP_REMOVED lines=25> */
.L_x_715:
[----:B------:R-:W-:Y:S01]  /*9830*/  ULEA UR6, UR26, UR40, 0x3 ;  /* 0x000000281a067291 */ /* 0x000fe2000f8e183f */
[----:B------:R-:W-:-:S05]  /*9840*/  IMAD.U32 R6, RZ, RZ, UR27 ;  /* 0x0000001bff067e24 */ /* 0x000fca000f8e00ff */
[----:B------:R-:W-:-:S04]  /*9850*/  SHF.L.U32 R6, R6, 0x1f, RZ ;  /* 0x0000001f06067819 */ /* 0x000fc800000006ff */
[----:B------:R1:W2:Y:S01]  /*9860*/  SYNCS.PHASECHK.TRANS64.TRYWAIT P2, [UR6+0x16850], R6 ;  /* 0x01685006ff0075a7 */ /* 0x0002a20008040146 */
[----:B------:R-:W-:Y:S05]  /*9870*/  @!P0 BRA `(.L_x_716) ;  /* 0x0000000000048947 */ /* 0x000fea0003800000 */
[----:B------:R-:W-:Y:S01]  /*9880*/  BPT.TRAP 0x1 ;  /* 0x000000040000795c */ /* 0x000fe20000300000 */
.L_x_716:
[----:B--2---:R-:W-:Y:S05]  /*9890*/  @P2 BRA `(.L_x_714) ;  /* 0x0000000000082947 */ /* 0x004fea0003800000 */
[----:B------:R-:W2:Y:S02]  /*98a0*/  SYNCS.PHASECHK.TRANS64.TRYWAIT P2, [UR6+0x16850], R6 ;  /* 0x01685006ff0075a7 */ /* 0x000ea40008040146 */
[----:B--2---:R-:W-:Y:S05]  /*98b0*/  @!P2 BRA `(.L_x_717) ;  /* 0x0000006c00c4a947 */ /* 0x004fea0003800000 */
.L_x_714:
[----:B------:R-:W-:Y:S01]  /*98c0*/  UIADD3 UR6, UR40, 0x400, URZ ;  /* 0x0000040028067890 */ /* 0x000fe2000fffe03f */
[----:B------:R-:W-:Y:S01]  /*98d0*/  WARPGROUP.ARRIVE ;  /* 0x00000000000079c5 */ /* 0x000fe20000000000 */
[----:B------:R-:W-:Y:S01]  /*98e0*/  UMOV UR7, 0x40000040 ;  /* 0x4000004000077882 */ /* 0x000fe20000000000 */
[----:B------:R-:W3:Y:S01]  /*98f0*/  LDC R20, c[0x0][0x2e0] ;  /* 0x0000b800ff147b82 */ /* 0x000ee20000000800 */
[----:B------:R-:W-:Y:S01]  /*9900*/  USHF.R.U32.HI UR6, URZ, 0x4, UR6 ;  /* 0x000000043f067899 */ /* 0x000fe20008011606 */
[----:B------:R-:W-:Y:S01]  /*9910*/  IMAD.U32 R14, RZ, RZ, UR39 ;  /* 0x00000027ff0e7e24 */ /* 0x000fe2000f8e00ff */
[----:B------:R-:W-:Y:S01]  /*9920*/  ISETP.GE.U32.AND P2, PT, R2, 0x180, PT ;  /* 0x000001800200780c */ /* 0x000fe20003f46070 */
[----:B-12---:R-:W-:Y:S01]  /*9930*/  IMAD.SHL.U32 R6, R8, 0x80, RZ ;  /* 0x0000008008067824 */ /* 0x006fe200078e00ff */
[----:B------:R-:W-:Y:S01]  /*9940*/  ULOP3.LUT UR6, UR6, 0x3fff, URZ, 0xc0, !UPT ;  /* 0x00003fff06067892 */ /* 0x000fe2000f8ec03f */
[----:B------:R-:W-:Y:S01]  /*9950*/  VIADD R13, R16, 0x9 ;  /* 0x00000009100d7836 */ /* 0x000fe20000000000 */
[----:B------:R-:W-:-:S02]  /*9960*/  @!P1 LEA R14, R14, UR40, 0x3 ;  /* 0x000000280e0e9c11 */ /* 0x000fc4000f8e18ff */
[----:B------:R-:W-:Y:S01]  /*9970*/  ULEA UR10, UR26, UR6, 0xa ;  /* 0x000000061a0a7291 */ /* 0x000fe2000f8e503f */
[----:B------:R-:W-:Y:S02]  /*9980*/  IADD3 R9, -R6, 0x1, RZ ;  /* 0x0000000106097810 */ /* 0x000fe40007ffe1ff */
[----:B------:R-:W-:-:S04]  /*9990*/  @!P1 VIADD R14, R14, 0x16840 ;  /* 0x000168400e0e9836 */ /* 0x000fc80000000000 */
[----:B------:R-:W-:Y:S01]  /*99a0*/  UMOV UR6, UR10 ;  /* 0x0000000a00067c82 */ /* 0x000fe20008000000 */
[----:B------:R-:W-:Y:S01]  /*99b0*/  @!P1 PRMT R14, RZ, 0x654, R14 ;  /* 0x00000654ff0e9816 */ /* 0x000fe2000000000e */
[----:B------:R-:W-:Y:S01]  /*99c0*/  HGMMA.64x64x16.F32 R88, R148, gdesc[UR4].tnspB, R88, gsb0 ;  /* 0x40e0000494587df0 */ /* 0x000fe20008000858 */
[----:B------:R-:W-:Y:S01]  /*99d0*/  UIADD3 UR6, UR10, 0x80, URZ ;  /* 0x000000800a067890 */ /* 0x000fe2000fffe03f */
[----:B------:R-:W-:Y:S01]  /*99e0*/  UMOV UR7, 0x40000040 ;  /* 0x4000004000077882 */ /* 0x000fe20000000000 */
[----:B---3--:R-:W-:Y:S01]  /*99f0*/  IMAD R9, R20, UR47, R9 ;  /* 0x0000002f14097c24 */ /* 0x008fe2000f8e0209 */
[----:B------:R-:W-:Y:S01]  /*9a00*/  SEL R20, R13, 0x9, !P2 ;  /* 0x000000090d147807 */ /* 0x000fe20005000000 */
        /* <DEDUP_REMOVED lines=33> */
[----:B------:R-:W-:Y:S02]  /*9c20*/  ULOP3.LUT UR6, URZ, UR25, URZ, 0x33, !UPT ;  /* 0x000000193f067292 */ /* 0x000fe4000f8e333f */
[----:B------:R-:W-:Y:S02]  /*9c30*/  WARPGROUP.DEPBAR.LE gsb0, 0x0 ;  /* 0x00008000000079c5 */ /* 0x000fe40000010000 */
[----:B------:R1:W-:Y:S06]  /*9c40*/  BAR.ARV R20, 0x100 ;  /* 0x000400140000751d */ /* 0x0003ec0000002000 */
[----:B------:R2:W-:Y:S02]  /*9c50*/  @!P1 SYNCS.ARRIVE.TRANS64.RED.A1T0 RZ, [R14+URZ], RZ ;  /* 0x000000ff0eff99a7 */ /* 0x0005e4000810043f */
[----:B--2---:R-:W-:-:S04]  /*9c60*/  VIADD R14, R9, -UR24 ;  /* 0x80000018090e7c36 */ /* 0x004fc80008000000 */
[----:B------:R-:W-:-:S04]  /*9c70*/  IMAD R14, R17, -0x2, R14 ;  /* 0xfffffffe110e7824 */ /* 0x000fc800078e020e */
[C---:B------:R-:W-:Y:S02]  /*9c80*/  VIADD R9, R14.reuse, UR23 ;  /* 0x000000170e097c36 */ /* 0x040fe40008000000 */
[----:B------:R-:W-:Y:S02]  /*9c90*/  VIADD R13, R14, UR6 ;  /* 0x000000060e0d7c36 */ /* 0x000fe40008000000 */
[C---:B------:R-:W-:Y:S02]  /*9ca0*/  IMAD.IADD R14, R0.reuse, 0x1, R9 ;  /* 0x00000001000e7824 */ /* 0x040fe400078e0209 */
[----:B------:R-:W-:Y:S01]  /*9cb0*/  IMAD.IADD R15, R0, 0x1, R13 ;  /* 0x00000001000f7824 */ /* 0x000fe200078e020d */
[----:B-1----:R-:W-:Y:S06]  /*9cc0*/  @!P5 BRA `(.L_x_718) ;  /* 0x00000000005cd947 */ /* 0x002fec0003800000 */
        /* <DEDUP_REMOVED lines=11> */
.L_x_720:
[----:B------:R-:W-:-:S05]  /*9d80*/  IMAD.U32 R121, RZ, RZ, UR22 ;  /* 0x00000016ff797e24 */ /* 0x000fca000f8e00ff */
[----:B------:R-:W-:-:S13]  /*9d90*/  ISETP.NE.AND P2, PT, R121, 0x1, PT ;  /* 0x000000017900780c */ /* 0x000fda0003f45270 */
[----:B------:R-:W1:Y:S01]  /*9da0*/  @P2 LDC.64 R122, c[0x0][0x9e8] ;  /* 0x00027a00ff7a2b82 */ /* 0x000e620000000a00 */
[----:B------:R-:W-:-:S04]  /*9db0*/  @P2 IMAD.IADD R21, R0, 0x1, R7 ;  /* 0x0000000100152824 */ /* 0x000fc800078e0207 */
[----:B-1----:R-:W-:-:S04]  /*9dc0*/  @P2 IMAD.HI.U32 R122, R21, R122, RZ ;  /* 0x0000007a157a2227 */ /* 0x002fc800078e00ff */
[----:B------:R-:W-:Y:S01]  /*9dd0*/  IMAD.MOV.U32 R21, RZ, RZ, R10 ;  /* 0x000000ffff157224 */ /* 0x000fe200078e000a */
[----:B------:R-:W-:-:S07]  /*9de0*/  @P2 SHF.R.U32.HI R21, RZ, R123, R122 ;  /* 0x0000007bff152219 */ /* 0x000fce000001167a */
.L_x_721:
[----:B------:R-:W-:Y:S05]  /*9df0*/  BSYNC B0 ;  /* 0x0000000000007941 */ /* 0x000fea0003800000 */
.L_x_719:
[----:B------:R-:W-:-:S04]  /*9e00*/  IMAD R20, R21, R121, -R6 ;  /* 0x0000007915147224 */ /* 0x000fc800078e0a06 */
[----:B------:R-:W-:-:S05]  /*9e10*/  IMAD R20, R17, -0x2, R20 ;  /* 0xfffffffe11147824 */ /* 0x000fca00078e0214 */
[----:B------:R-:W-:Y:S02]  /*9e20*/  VIADDMNMX R14, R20, R121, R14, PT ;  /* 0x00000079140e7246 */ /* 0x000fe4000380010e */
[----:B------:R-:W-:-:S07]  /*9e30*/  VIMNMX R15, R15, R20, !PT ;  /* 0x000000140f0f7248 */ /* 0x000fce0007fe0100 */
.L_x_718:
[----:B------:R-:W-:Y:S01]  /*9e40*/  ISETP.GT.AND P2, PT, R8, -0x1, PT ;  /* 0xffffffff0800780c */ /* 0x000fe20003f44270 */
[C---:B------:R-:W-:Y:S02]  /*9e50*/  IMAD.IADD R9, R3.reuse, 0x1, R9 ;  /* 0x0000000103097824 */ /* 0x040fe400078e0209 */
[----:B------:R-:W-:Y:S01]  /*9e60*/  IMAD.IADD R13, R3, 0x1, R13 ;  /* 0x00000001030d7824 */ /* 0x000fe200078e020d */
[C---:B------:R-:W-:Y:S02]  /*9e70*/  ISETP.GT.AND P4, PT, R15.reuse, RZ, P2 ;  /* 0x000000ff0f00720c */ /* 0x040fe40001784270 */
[----:B------:R-:W-:Y:S02]  /*9e80*/  ISETP.GT.AND P6, PT, R15, 0x1, P2 ;  /* 0x000000010f00780c */ /* 0x000fe400017c4270 */
[C---:B------:R-:W-:Y:S02]  /*9e90*/  ISETP.LT.OR P4, PT, R14.reuse, 0x1, P4 ;  /* 0x000000010e00780c */ /* 0x040fe40002781670 */
[----:B------:R-:W-:-:S02]  /*9ea0*/  ISETP.LT.OR P6, PT, R14, 0x2, P6 ;  /* 0x000000020e00780c */ /* 0x000fc400037c1670 */
[----:B------:R-:W-:Y:S02]  /*9eb0*/  FSEL R121, R24, -INF , !P4 ;  /* 0xff80000018797808 */ /* 0x000fe40006000000 */
[----:B------:R-:W-:Y:S02]  /*9ec0*/  FSEL R25, R25, -INF , !P6 ;  /* 0xff80000019197808 */ /* 0x000fe40007000000 */
[C---:B------:R-:W-:Y:S02]  /*9ed0*/  ISETP.GT.AND P3, PT, R15.reuse, 0x8, P2 ;  /* 0x000000080f00780c */ /* 0x040fe40001764270 */
[C---:B------:R-:W-:Y:S02]  /*9ee0*/  ISETP.GT.AND P4, PT, R15.reuse, 0x9, P2 ;  /* 0x000000090f00780c */ /* 0x040fe40001784270 */
[----:B------:R-:W-:Y:S02]  /*9ef0*/  ISETP.GT.AND P6, PT, R15, 0x10, P2 ;  /* 0x000000100f00780c */ /* 0x000fe400017c4270 */
[----:B------:R-:W-:-:S02]  /*9f00*/  ISETP.LT.OR P3, PT, R14, 0x9, P3 ;  /* 0x000000090e00780c */ /* 0x000fc40001f61670 */
[C---:B------:R-:W-:Y:S02]  /*9f10*/  ISETP.LT.OR P4, PT, R14.reuse, 0xa, P4 ;  /* 0x0000000a0e00780c */ /* 0x040fe40002781670 */
[----:B------:R-:W-:Y:S02]  /*9f20*/  ISETP.LT.OR P6, PT, R14, 0x11, P6 ;  /* 0x000000110e00780c */ /* 0x000fe400037c1670 */
[----:B------:R-:W-:Y:S02]  /*9f30*/  FSEL R21, R28, -INF , !P3 ;  /* 0xff8000001c157808 */ /* 0x000fe40005800000 */
[----:B------:R-:W-:Y:S02]  /*9f40*/  FSEL R29, R29, -INF , !P4 ;  /* 0xff8000001d1d7808 */ /* 0x000fe40006000000 */
[----:B------:R-:W-:Y:S02]  /*9f50*/  FSEL R32, R32, -INF , !P6 ;  /* 0xff80000020207808 */ /* 0x000fe40007000000 */
[----:B------:R-:W-:-:S02]  /*9f60*/  ISETP.GT.AND P3, PT, R15, 0x11, P2 ;  /* 0x000000110f00780c */ /* 0x000fc40001764270 */
[C---:B------:R-:W-:Y:S02]  /*9f70*/  ISETP.GT.AND P4, PT, R15.reuse, 0x18, P2 ;  /* 0x000000180f00780c */ /* 0x040fe40001784270 */
[----:B------:R-:W-:Y:S02]  /*9f80*/  ISETP.GT.AND P6, PT, R15, 0x19, P2 ;  /* 0x000000190f00780c */ /* 0x000fe400017c4270 */
[C---:B------:R-:W-:Y:S02]  /*9f90*/  ISETP.LT.OR P3, PT, R14.reuse, 0x12, P3 ;  /* 0x000000120e00780c */ /* 0x040fe40001f61670 */
[C---:B------:R-:W-:Y:S02]  /*9fa0*/  ISETP.LT.OR P4, PT, R14.reuse, 0x19, P4 ;  /* 0x000000190e00780c */ /* 0x040fe40002781670 */
[----:B------:R-:W-:Y:S02]  /*9fb0*/  ISETP.LT.OR P6, PT, R14, 0x1a, P6 ;  /* 0x0000001a0e00780c */ /* 0x000fe400037c1670 */
[----:B------:R-:W-:-:S02]  /*9fc0*/  FSEL R33, R33, -INF , !P3 ;  /* 0xff80000021217808 */ /* 0x000fc40005800000 */
        /* <DEDUP_REMOVED lines=73> */
[----:B------:R-:W-:Y:S01]  /*a460*/  FSEL R85, R85, -INF , !P6 ;  /* 0xff80000055557808 */ /* 0x000fe20007000000 */
[----:B------:R-:W-:Y:S06]  /*a470*/  @!P5 BRA `(.L_x_722) ;  /* 0x000000000058d947 */ /* 0x000fec0003800000 */
        /* <DEDUP_REMOVED lines=12> */
.L_x_724:
[----:B------:R-:W-:-:S05]  /*a540*/  IMAD.U32 R20, RZ, RZ, UR22 ;  /* 0x00000016ff147e24 */ /* 0x000fca000f8e00ff */
[----:B------:R-:W-:-:S13]  /*a550*/  ISETP.NE.AND P3, PT, R20, 0x1, PT ;  /* 0x000000011400780c */ /* 0x000fda0003f65270 */
[----:B------:R-:W1:Y:S02]  /*a560*/  @P3 LDC.64 R14, c[0x0][0x9e8] ;  /* 0x00027a00ff0e3b82 */ /* 0x000e640000000a00 */
[----:B-1----:R-:W-:-:S05]  /*a570*/  @P3 IMAD.HI.U32 R14, R123, R14, RZ ;  /* 0x0000000e7b0e3227 */ /* 0x002fca00078e00ff */
[----:B------:R-:W-:-:S07]  /*a580*/  @P3 SHF.R.U32.HI R123, RZ, R15, R14 ;  /* 0x0000000fff7b3219 */ /* 0x000fce000001160e */
.L_x_725:
[----:B------:R-:W-:Y:S05]  /*a590*/  BSYNC B0 ;  /* 0x0000000000007941 */ /* 0x000fea0003800000 */
.L_x_723:
[----:B------:R-:W-:-:S04]  /*a5a0*/  IMAD R6, R123, R20, -R6 ;  /* 0x000000147b067224 */ /* 0x000fc800078e0a06 */
[----:B------:R-:W-:-:S05]  /*a5b0*/  IMAD R6, R17, -0x2, R6 ;  /* 0xfffffffe11067824 */ /* 0x000fca00078e0206 */
[----:B------:R-:W-:Y:S02]  /*a5c0*/  VIADDMNMX R9, R6, R20, R9, PT ;  /* 0x0000001406097246 */ /* 0x000fe40003800109 */
[----:B------:R-:W-:-:S07]  /*a5d0*/  VIMNMX R13, R13, R6, !PT ;  /* 0x000000060d0d7248 */ /* 0x000fce0007fe0100 */
.L_x_722:
        /* <DEDUP_REMOVED lines=19> */
[----:B------:R-:W-:-:S02]  /*a710*/  ISETP.GT.AND P6, PT, R13, 0x8, P2 ;  /* 0x000000080d00780c */ /* 0x000fc400017c4270 */
[----:B------:R-:W-:Y:S02]  /*a720*/  FMNMX.FTZ R15, R41, R6, !PT ;  /* 0x00000006290f7209 */ /* 0x000fe40007810000 */
[----:B------:R-:W-:Y:S02]  /*a730*/  ISETP.GT.AND P4, PT, R13, 0x1, P2 ;  /* 0x000000010d00780c */ /* 0x000fe40001784270 */
[----:B------:R-:W-:Y:S02]  /*a740*/  FMNMX.FTZ R6, R44, R15, !PT ;  /* 0x0000000f2c067209 */ /* 0x000fe40007810000 */
[----:B------:R-:W-:Y:S02]  /*a750*/  FSEL R39, R39, -INF , !P3 ;  /* 0xff80000027277808 */ /* 0x000fe40005800000 */
[----:B------:R-:W-:Y:S02]  /*a760*/  FMNMX.FTZ R15, R45, R6, !PT ;  /* 0x000000062d0f7209 */ /* 0x000fe40007810000 */
[----:B------:R-:W-:-:S02]  /*a770*/  ISETP.GT.AND P3, PT, R13, 0x21, P2 ;  /* 0x000000210d00780c */ /* 0x000fc40001764270 */
[----:B------:R-:W-:Y:S02]  /*a780*/  FMNMX.FTZ R6, R48, R15, !PT ;  /* 0x0000000f30067209 */ /* 0x000fe40007810000 */
[----:B------:R-:W-:Y:S02]  /*a790*/  ISETP.LT.OR P6, PT, R9, 0x9, P6 ;  /* 0x000000090900780c */ /* 0x000fe400037c1670 */
[----:B------:R-:W-:Y:S02]  /*a7a0*/  FMNMX.FTZ R15, R49, R6, !PT ;  /* 0x00000006310f7209 */ /* 0x000fe40007810000 */
[C---:B------:R-:W-:Y:S02]  /*a7b0*/  ISETP.LT.OR P4, PT, R9.reuse, 0x2, P4 ;  /* 0x000000020900780c */ /* 0x040fe40002781670 */
[----:B------:R-:W-:Y:S02]  /*a7c0*/  FMNMX.FTZ R6, R52, R15, !PT ;  /* 0x0000000f34067209 */ /* 0x000fe40007810000 */
[----:B------:R-:W-:-:S02]  /*a7d0*/  ISETP.LT.OR P3, PT, R9, 0x22, P3 ;  /* 0x000000220900780c */ /* 0x000fc40001f61670 */
[----:B------:R-:W-:Y:S02]  /*a7e0*/  FMNMX.FTZ R15, R53, R6, !PT ;  /* 0x00000006350f7209 */ /* 0x000fe40007810000 */
[----:B------:R-:W-:Y:S02]  /*a7f0*/  FSEL R30, R30, -INF , !P6 ;  /* 0xff8000001e1e7808 */ /* 0x000fe40007000000 */
[----:B------:R-:W-:Y:S02]  /*a800*/  FMNMX.FTZ R6, R56, R15, !PT ;  /* 0x0000000f38067209 */ /* 0x000fe40007810000 */
[----:B------:R-:W-:Y:S02]  /*a810*/  FSEL R27, R27, -INF , !P4 ;  /* 0xff8000001b1b7808 */ /* 0x000fe40006000000 */
[----:B------:R-:W-:Y:S02]  /*a820*/  FMNMX.FTZ R15, R57, R6, !PT ;  /* 0x00000006390f7209 */ /* 0x000fe40007810000 */
[----:B------:R-:W-:-:S02]  /*a830*/  ISETP.GT.AND P4, PT, R13, 0x10, P2 ;  /* 0x000000100d00780c */ /* 0x000fc40001784270 */
[----:B------:R-:W-:Y:S02]  /*a840*/  FMNMX.FTZ R6, R60, R15, !PT ;  /* 0x0000000f3c067209 */ /* 0x000fe40007810000 */
[----:B------:R-:W-:Y:S02]  /*a850*/  FSEL R43, R43, -INF , !P3 ;  /* 0xff8000002b2b7808 */ /* 0x000fe40005800000 */
[----:B------:R-:W-:Y:S02]  /*a860*/  FMNMX.FTZ R15, R61, R6, !PT ;  /* 0x000000063d0f7209 */ /* 0x000fe40007810000 */
[----:B------:R-:W-:Y:S02]  /*a870*/  ISETP.GT.AND P3, PT, R13, RZ, P2 ;  /* 0x000000ff0d00720c */ /* 0x000fe40001764270 */
        /* <DEDUP_REMOVED lines=24> */
[----:B------:R-:W-:Y:S01]  /*aa00*/  ISETP.GT.AND P4, PT, R13, 0x29, P2 ;  /* 0x000000290d00780c */ /* 0x000fe20001784270 */
[----:B------:R-:W1:Y:S03]  /*aa10*/  SHFL.BFLY PT, R15, R14, 0x2, 0x1f ;  /* 0x0c401f000e0f7f89 */ /* 0x000e6600000e0000 */
[----:B------:R-:W-:-:S04]  /*aa20*/  ISETP.LT.OR P4, PT, R9, 0x2a, P4 ;  /* 0x0000002a0900780c */ /* 0x000fc80002781670 */
[----:B------:R-:W-:Y:S02]  /*aa30*/  FSEL R47, R47, -INF , !P4 ;  /* 0xff8000002f2f7808 */ /* 0x000fe40006000000 */
[----:B------:R-:W-:-:S04]  /*aa40*/  ISETP.GT.AND P4, PT, R13, 0x31, P2 ;  /* 0x000000310d00780c */ /* 0x000fc80001784270 */
[----:B------:R-:W-:-:S04]  /*aa50*/  ISETP.LT.OR P4, PT, R9, 0x32, P4 ;  /* 0x000000320900780c */ /* 0x000fc80002781670 */
[----:B------:R-:W-:Y:S02]  /*aa60*/  FSEL R51, R51, -INF , !P4 ;  /* 0xff80000033337808 */ /* 0x000fe40006000000 */
[----:B------:R-:W-:-:S04]  /*aa70*/  ISETP.GT.AND P4, PT, R13, 0x39, P2 ;  /* 0x000000390d00780c */ /* 0x000fc80001784270 */
[----:B------:R-:W-:Y:S02]  /*aa80*/  ISETP.LT.OR P4, PT, R9, 0x3a, P4 ;  /* 0x0000003a0900780c */ /* 0x000fe40002781670 */
[----:B-1----:R-:W-:Y:S02]  /*aa90*/  FMNMX.FTZ R15, R14, R15, !PT ;  /* 0x0000000f0e0f7209 */ /* 0x002fe40007810000 */
        /* <DEDUP_REMOVED lines=12> */
[C---:B------:R-:W-:Y:S01]  /*ab60*/  FSETP.NEU.FTZ.AND P6, PT, R6.reuse, -INF , PT ;  /* 0xff8000000600780b */ /* 0x040fe20003fdd000 */
[C---:B------:R-:W-:Y:S01]  /*ab70*/  FMUL.FTZ R14, R6.reuse, UR10 ;  /* 0x0000000a060e7c20 */ /* 0x040fe20008410000 */
[----:B------:R-:W-:Y:S02]  /*ab80*/  ISETP.GT.AND P4, PT, R13, 0x59, P2 ;  /* 0x000000590d00780c */ /* 0x000fe40001784270 */
[----:B------:R-:W-:-:S02]  /*ab90*/  FSEL R24, R6, RZ, P6 ;  /* 0x000000ff06187208 */ /* 0x000fc40003000000 */
[----:B------:R-:W-:Y:S02]  /*aba0*/  FSEL R14, R14, RZ, P6 ;  /* 0x000000ff0e0e7208 */ /* 0x000fe40003000000 */
[----:B------:R-:W-:Y:S01]  /*abb0*/  ISETP.LT.OR P4, PT, R9, 0x5a, P4 ;  /* 0x0000005a0900780c */ /* 0x000fe20002781670 */
[----:B------:R-:W-:Y:S02]  /*abc0*/  FADD.FTZ R24, -R24, R11 ;  /* 0x0000000b18187221 */ /* 0x000fe40000010100 */
[--C-:B------:R-:W-:Y:S01]  /*abd0*/  FFMA.FTZ R15, R25, UR10, -R14.reuse ;  /* 0x0000000a190f7c23 */ /* 0x100fe2000801080e */
[----:B------:R-:W-:Y:S01]  /*abe0*/  FSEL R25, R26, -INF , !P3 ;  /* 0xff8000001a197808 */ /* 0x000fe20005800000 */
[--C-:B------:R-:W-:Y:S01]  /*abf0*/  FFMA.FTZ R150, R21, UR10, -R14.reuse ;  /* 0x0000000a15967c23 */ /* 0x100fe2000801080e */
[--C-:B------:R-:W-:Y:S01]  /*ac00*/  FFMA.FTZ R21, R29, UR10, -R14.reuse ;  /* 0x0000000a1d157c23 */ /* 0x100fe2000801080e */
[--C-:B------:R-:W-:Y:S01]  /*ac10*/  FFMA.FTZ R29, R33, UR10, -R14.reuse ;  /* 0x0000000a211d7c23 */ /* 0x100fe2000801080e */
[----:B------:R-:W-:Y:S01]  /*ac20*/  FMNMX.FTZ R20, R25, R12, !PT ;  /* 0x0000000c19147209 */ /* 0x000fe20007810000 */
[--C-:B------:R-:W-:Y:S01]  /*ac30*/  FFMA.FTZ R148, R121, UR10, -R14.reuse ;  /* 0x0000000a79947c23 */ /* 0x100fe2000801080e */
[----:B------:R-:W-:Y:S01]  /*ac40*/  ISETP.GT.AND P3, PT, R13, 0x30, P2 ;  /* 0x000000300d00780c */ /* 0x000fe20001764270 */
[----:B------:R-:W-:Y:S01]  /*ac50*/  FMUL.FTZ R11, R24, UR10 ;  /* 0x0000000a180b7c20 */ /* 0x000fe20008410000 */
[----:B------:R-:W-:Y:S01]  /*ac60*/  FMNMX.FTZ R33, R27, R20, !PT ;  /* 0x000000141b217209 */ /* 0x000fe20007810000 */
[----:B------:R-:W-:Y:S01]  /*ac70*/  MUFU.EX2 R15, R15 ;  /* 0x0000000f000f7308 */ /* 0x000fe20000000800 */
[----:B------:R-:W-:Y:S01]  /*ac80*/  ISETP.LT.OR P3, PT, R9, 0x31, P3 ;  /* 0x000000310900780c */ /* 0x000fe20001f61670 */
[--C-:B------:R-:W-:Y:S01]  /*ac90*/  FFMA.FTZ R146, R36, UR10, -R14.reuse ;  /* 0x0000000a24927c23 */ /* 0x100fe2000801080e */
[----:B------:R-:W-:Y:S01]  /*aca0*/  FMNMX.FTZ R20, R30, R33, !PT ;  /* 0x000000211e147209 */ /* 0x000fe20007810000 */
[--C-:B------:R-:W-:Y:S01]  /*acb0*/  FFMA.FTZ R144, R32, UR10, -R14.reuse ;  /* 0x0000000a20907c23 */ /* 0x100fe2000801080e */
[----:B------:R-:W-:Y:S01]  /*acc0*/  FSEL R50, R50, -INF , !P3 ;  /* 0xff80000032327808 */ /* 0x000fe20005800000 */
[--C-:B------:R-:W-:Y:S01]  /*acd0*/  FFMA.FTZ R140, R40, UR10, -R14.reuse ;  /* 0x0000000a288c7c23 */ /* 0x100fe2000801080e */
[----:B------:R-:W-:Y:S01]  /*ace0*/  FMNMX.FTZ R33, R31, R20, !PT ;  /* 0x000000141f217209 */ /* 0x000fe20007810000 */
[----:B------:R-:W-:Y:S01]  /*acf0*/  MUFU.EX2 R148, R148 ;  /* 0x0000009400947308 */ /* 0x000fe20000000800 */
[----:B------:R-:W-:Y:S01]  /*ad00*/  ISETP.GT.AND P3, PT, R13, 0x38, P2 ;  /* 0x000000380d00780c */ /* 0x000fe20001764270 */
[--C-:B------:R-:W-:Y:S01]  /*ad10*/  FFMA.FTZ R142, R44, UR10, -R14.reuse ;  /* 0x0000000a2c8e7c23 */ /* 0x100fe2000801080e */
[----:B------:R-:W-:Y:S01]  /*ad20*/  FMNMX.FTZ R20, R34, R33, !PT ;  /* 0x0000002122147209 */ /* 0x000fe20007810000 */
[--C-:B------:R-:W-:Y:S01]  /*ad30*/  FFMA.FTZ R33, R37, UR10, -R14.reuse ;  /* 0x0000000a25217c23 */ /* 0x100fe2000801080e */
[----:B------:R-:W-:Y:S01]  /*ad40*/  ISETP.LT.OR P3, PT, R9, 0x39, P3 ;  /* 0x000000390900780c */ /* 0x000fe20001f61670 */
[--C-:B------:R-:W-:Y:S01]  /*ad50*/  FFMA.FTZ R136, R48, UR10, -R14.reuse ;  /* 0x0000000a30887c23 */ /* 0x100fe2000801080e */
[----:B------:R-:W-:Y:S01]  /*ad60*/  FMNMX.FTZ R37, R35, R20, !PT ;  /* 0x0000001423257209 */ /* 0x000fe20007810000 */
[----:B------:R-:W1:Y:S01]  /*ad70*/  MUFU.EX2 R11, R11 ;  /* 0x0000000b000b7308 */ /* 0x000e620000000800 */
[----:B------:R-:W-:Y:S01]  /*ad80*/  FSEL R54, R54, -INF , !P3 ;  /* 0xff80000036367808 */ /* 0x000fe20005800000 */
[--C-:B------:R-:W-:Y:S01]  /*ad90*/  FFMA.FTZ R138, R52, UR10, -R14.reuse ;  /* 0x0000000a348a7c23 */ /* 0x100fe2000801080e */
[----:B------:R-:W-:Y:S01]  /*ada0*/  FMNMX.FTZ R20, R38, R37, !PT ;  /* 0x0000002526147209 */ /* 0x000fe20007810000 */
[--C-:B------:R-:W-:Y:S01]  /*adb0*/  FFMA.FTZ R132, R56, UR10, -R14.reuse ;  /* 0x0000000a38847c23 */ /* 0x100fe2000801080e */
[----:B------:R-:W-:Y:S01]  /*adc0*/  ISETP.GT.AND P3, PT, R13, 0x40, P2 ;  /* 0x000000400d00780c */ /* 0x000fe20001764270 */
        /* <DEDUP_REMOVED lines=11> */
[----:B------:R-:W-:Y:S01]  /*ae80*/  ISETP.GT.AND P3, PT, R13, 0x48, P2 ;  /* 0x000000480d00780c */ /* 0x000fe20001764270 */
[--C-:B------:R-:W-:Y:S01]  /*ae90*/  FFMA.FTZ R124, R72, UR10, -R14.reuse ;  /* 0x0000000a487c7c23 */ /* 0x100fe2000801080e */
[----:B------:R-:W-:Y:S01]  /*aea0*/  FMNMX.FTZ R20, R46, R41, !PT ;  /* 0x000000292e147209 */ /* 0x000fe20007810000 */
[--C-:B------:R-:W-:Y:S01]  /*aeb0*/  FFMA.FTZ R126, R76, UR10, -R14.reuse ;  /* 0x0000000a4c7e7c23 */ /* 0x100fe2000801080e */
[----:B------:R-:W-:Y:S01]  /*aec0*/  ISETP.LT.OR P3, PT, R9, 0x49, P3 ;  /* 0x000000490900780c */ /* 0x000fe20001f61670 */
[--C-:B------:R-:W-:Y:S01]  /*aed0*/  FFMA.FTZ R120, R80, UR10, -R14.reuse ;  /* 0x0000000a50787c23 */ /* 0x100fe2000801080e */
[----:B------:R-:W-:Y:S01]  /*aee0*/  FMNMX.FTZ R41, R47, R20, !PT ;  /* 0x000000142f297209 */ /* 0x000fe20007810000 */
[----:B------:R-:W4:Y:S01]  /*aef0*/  MUFU.EX2 R144, R144 ;  /* 0x0000009000907308 */ /* 0x000f220000000800 */
[----:B------:R-:W-:Y:S01]  /*af00*/  FSEL R62, R62, -INF , !P3 ;  /* 0xff8000003e3e7808 */ /* 0x000fe20005800000 */
[--C-:B------:R-:W-:Y:S01]  /*af10*/  FFMA.FTZ R122, R84, UR10, -R14.reuse ;  /* 0x0000000a547a7c23 */ /* 0x100fe2000801080e */
[----:B------:R-:W-:Y:S01]  /*af20*/  FMNMX.FTZ R20, R50, R41, !PT ;  /* 0x0000002932147209 */ /* 0x000fe20007810000 */
[--C-:B------:R-:W-:Y:S01]  /*af30*/  FFMA.FTZ R41, R45, UR10, -R14.reuse ;  /* 0x0000000a2d297c23 */ /* 0x100fe2000801080e */
[----:B------:R-:W-:Y:S01]  /*af40*/  ISETP.GT.AND P3, PT, R13, 0x50, P2 ;  /* 0x000000500d00780c */ /* 0x000fe20001764270 */
[-C--:B-1----:R-:W-:Y:S01]  /*af50*/  FMUL.FTZ R88, R88, R11.reuse ;  /* 0x0000000b58587220 */ /* 0x082fe20000410000 */
[----:B------:R-:W-:Y:S01]  /*af60*/  FMNMX.FTZ R45, R51, R20, !PT ;  /* 0x00000014332d7209 */ /* 0x000fe20007810000 */
[----:B------:R-:W1:Y:S01]  /*af70*/  MUFU.EX2 R29, R29 ;  /* 0x0000001d001d7308 */ /* 0x000e620000000800 */
[----:B------:R-:W-:Y:S01]  /*af80*/  ISETP.LT.OR P3, PT, R9, 0x51, P3 ;  /* 0x000000510900780c */ /* 0x000fe20001f61670 */
[----:B------:R-:W-:Y:S01]  /*af90*/  FMUL.FTZ R89, R89, R11 ;  /* 0x0000000b59597220 */ /* 0x000fe20000410000 */
[----:B------:R-:W-:Y:S01]  /*afa0*/  FMNMX.FTZ R20, R54, R45, !PT ;  /* 0x0000002d36147209 */ /* 0x000fe20007810000 */
[-C--:B------:R-:W-:Y:S01]  /*afb0*/  FMUL.FTZ R92, R92, R11.reuse ;  /* 0x0000000b5c5c7220 */ /* 0x080fe20000410000 */
[----:B------:R-:W-:Y:S01]  /*afc0*/  FSEL R66, R66, -INF , !P3 ;  /* 0xff80000042427808 */ /* 0x000fe20005800000 */
[-C--:B------:R-:W-:Y:S01]  /*afd0*/  FMUL.FTZ R93, R93, R11.reuse ;  /* 0x0000000b5d5d7220 */ /* 0x080fe20000410000 */
[----:B------:R-:W-:Y:S01]  /*afe0*/  FMNMX.FTZ R45, R55, R20, !PT ;  /* 0x00000014372d7209 */ /* 0x000fe20007810000 */
[----:B------:R-:W5:Y:S01]  /*aff0*/  MUFU.EX2 R146, R146 ;  /* 0x0000009200927308 */ /* 0x000f620000000800 */
[----:B------:R-:W-:Y:S01]  /*b000*/  ISETP.GT.AND P3, PT, R13, 0x58, P2 ;  /* 0x000000580d00780c */ /* 0x000fe20001764270 */
[----:B------:R-:W-:Y:S01]  /*b010*/  FMUL.FTZ R96, R96, R11 ;  /* 0x0000000b60607220 */ /* 0x000fe20000410000 */
[----:B------:R-:W-:Y:S01]  /*b020*/  FMNMX.FTZ R20, R58, R45, !PT ;  /* 0x0000002d3a147209 */ /* 0x000fe20007810000 */
[--C-:B------:R-:W-:Y:S01]  /*b030*/  FFMA.FTZ R45, R49, UR10, -R14.reuse ;  /* 0x0000000a312d7c23 */ /* 0x100fe2000801080e */
[----:B------:R-:W-:Y:S01]  /*b040*/  ISETP.LT.OR P3, PT, R9, 0x59, P3 ;  /* 0x000000590900780c */ /* 0x000fe20001f61670 */
[-C--:B------:R-:W-:Y:S01]  /*b050*/  FMUL.FTZ R97, R97, R11.reuse ;  /* 0x0000000b61617220 */ /* 0x080fe20000410000 */
[----:B------:R-:W-:Y:S01]  /*b060*/  FMNMX.FTZ R49, R59, R20, !PT ;  /* 0x000000143b317209 */ /* 0x000fe20007810000 */
[----:B------:R-:W5:Y:S01]  /*b070*/  MUFU.EX2 R33, R33 ;  /* 0x0000002100217308 */ /* 0x000f620000000800 */
[----:B------:R-:W-:Y:S01]  /*b080*/  FSEL R70, R70, -INF , !P3 ;  /* 0xff80000046467808 */ /* 0x000fe20005800000 */
[----:B------:R-:W-:Y:S01]  /*b090*/  FMUL.FTZ R100, R100, R11 ;  /* 0x0000000b64647220 */ /* 0x000fe20000410000 */
[----:B------:R-:W-:Y:S01]  /*b0a0*/  FMNMX.FTZ R20, R62, R49, !PT ;  /* 0x000000313e147209 */ /* 0x000fe20007810000 */
[-C--:B------:R-:W-:Y:S01]  /*b0b0*/  FMUL.FTZ R101, R101, R11.reuse ;  /* 0x0000000b65657220 */ /* 0x080fe20000410000 */
[----:B------:R-:W-:Y:S01]  /*b0c0*/  ISETP.GT.AND P3, PT, R13, 0x60, P2 ;  /* 0x000000600d00780c */ /* 0x000fe20001764270 */
[-C--:B------:R-:W-:Y:S01]  /*b0d0*/  FMUL.FTZ R104, R104, R11.reuse ;  /* 0x0000000b68687220 */ /* 0x080fe20000410000 */
[----:B------:R-:W-:Y:S01]  /*b0e0*/  FMNMX.FTZ R49, R63, R20, !PT ;  /* 0x000000143f317209 */ /* 0x000fe20007810000 */
[----:B------:R-:W5:Y:S01]  /*b0f0*/  MUFU.EX2 R140, R140 ;  /* 0x0000008c008c7308 */ /* 0x000f620000000800 */
[----:B------:R-:W-:Y:S01]  /*b100*/  ISETP.LT.OR P3, PT, R9, 0x61, P3 ;  /* 0x000000610900780c */ /* 0x000fe20001f61670 */
[----:B------:R-:W-:Y:S01]  /*b110*/  FMUL.FTZ R105, R105, R11 ;  /* 0x0000000b69697220 */ /* 0x000fe20000410000 */
[----:B------:R-:W-:Y:S01]  /*b120*/  FMNMX.FTZ R20, R66, R49, !PT ;  /* 0x0000003142147209 */ /* 0x000fe20007810000 */
[----:B------:R-:W-:Y:S01]  /*b130*/  FFMA.FTZ R49, R53, UR10, -R14 ;  /* 0x0000000a35317c23 */ /* 0x000fe2000801080e */
[----:B------:R-:W-:Y:S01]  /*b140*/  FSEL R71, R71, -INF , !P4 ;  /* 0xff80000047477808 */ /* 0x000fe20006000000 */
[-C--:B------:R-:W-:Y:S01]  /*b150*/  FMUL.FTZ R108, R108, R11.reuse ;  /* 0x0000000b6c6c7220 */ /* 0x080fe20000410000 */
[----:B------:R-:W-:Y:S01]  /*b160*/  FMNMX.FTZ R53, R67, R20, !PT ;  /* 0x0000001443357209 */ /* 0x000fe20007810000 */
[----:B------:R-:W5:Y:S01]  /*b170*/  MUFU.EX2 R37, R37 ;  /* 0x0000002500257308 */ /* 0x000f620000000800 */
[----:B------:R-:W-:Y:S01]  /*b180*/  ISETP.GT.AND P4, PT, R13, 0x61, P2 ;  /* 0x000000610d00780c */ /* 0x000fe20001784270 */
[-C--:B------:R-:W-:Y:S01]  /*b190*/  FMUL.FTZ R109, R109, R11.reuse ;  /* 0x0000000b6d6d7220 */ /* 0x080fe20000410000 */
[----:B------:R-:W-:Y:S01]  /*b1a0*/  FSEL R74, R74, -INF , !P3 ;  /* 0xff8000004a4a7808 */ /* 0x000fe20005800000 */
[-C--:B------:R-:W-:Y:S01]  /*b1b0*/  FMUL.FTZ R112, R112, R11.reuse ;  /* 0x0000000b70707220 */ /* 0x080fe20000410000 */
[----:B------:R-:W-:Y:S01]  /*b1c0*/  ISETP.GT.AND P3, PT, R13, 0x68, P2 ;  /* 0x000000680d00780c */ /* 0x000fe20001764270 */
[----:B------:R-:W-:Y:S01]  /*b1d0*/  FMUL.FTZ R113, R113, R11 ;  /* 0x0000000b71717220 */ /* 0x000fe20000410000 */
[----:B------:R-:W-:Y:S01]  /*b1e0*/  FMNMX.FTZ R20, R70, R53, !PT ;  /* 0x0000003546147209 */ /* 0x000fe20007810000 */
[----:B------:R-:W5:Y:S01]  /*b1f0*/  MUFU.EX2 R142, R142 ;  /* 0x0000008e008e7308 */ /* 0x000f620000000800 */
[C---:B------:R-:W-:Y:S01]  /*b200*/  ISETP.LT.OR P4, PT, R9.reuse, 0x62, P4 ;  /* 0x000000620900780c */ /* 0x040fe20002781670 */
[-C--:B------:R-:W-:Y:S01]  /*b210*/  FMUL.FTZ R116, R116, R11.reuse ;  /* 0x0000000b74747220 */ /* 0x080fe20000410000 */
[----:B------:R-:W-:Y:S01]  /*b220*/  ISETP.LT.OR P3, PT, R9, 0x69, P3 ;  /* 0x000000690900780c */ /* 0x000fe20001f61670 */
[----:B------:R-:W-:Y:S01]  /*b230*/  FMUL.FTZ R117, R117, R11 ;  /* 0x0000000b75757220 */ /* 0x000fe20000410000 */
[----:B------:R-:W-:-:S02]  /*b240*/  FMNMX.FTZ R53, R71, R20, !PT ;  /* 0x0000001447357209 */ /* 0x000fc40007810000 */
[----:B------:R-:W-:Y:S01]  /*b250*/  FSEL R75, R75, -INF , !P4 ;  /* 0xff8000004b4b7808 */ /* 0x000fe20006000000 */
[----:B------:R-:W5:Y:S01]  /*b260*/  MUFU.EX2 R41, R41 ;  /* 0x0000002900297308 */ /* 0x000f620000000800 */
[----:B------:R-:W-:Y:S02]  /*b270*/  ISETP.GT.AND P4, PT, R13, 0x69, P2 ;  /* 0x000000690d00780c */ /* 0x000fe40001784270 */
[----:B------:R-:W-:Y:S02]  /*b280*/  FSEL R78, R78, -INF , !P3 ;  /* 0xff8000004e4e7808 */ /* 0x000fe40005800000 */
        /* <DEDUP_REMOVED lines=9> */
[----:B------:R-:W-:Y:S02]  /*b320*/  ISETP.GT.AND P4, PT, R13, 0x71, P2 ;  /* 0x000000710d00780c */ /* 0x000fe40001784270 */
[----:B------:R-:W-:Y:S01]  /*b330*/  FMNMX.FTZ R20, R78, R57, !PT ;  /* 0x000000394e147209 */ /* 0x000fe20007810000 */
[--C-:B------:R-:W-:Y:S01]  /*b340*/  FFMA.FTZ R57, R65, UR10, -R14.reuse ;  /* 0x0000000a41397c23 */ /* 0x100fe2000801080e */
[----:B------:R-:W-:Y:S01]  /*b350*/  FSEL R82, R82, -INF , !P3 ;  /* 0xff80000052527808 */ /* 0x000fe20005800000 */
[--C-:B------:R-:W-:Y:S01]  /*b360*/  FFMA.FTZ R65, R73, UR10, -R14.reuse ;  /* 0x0000000a49417c23 */ /* 0x100fe2000801080e */
[----:B------:R-:W-:Y:S01]  /*b370*/  ISETP.GT.AND P3, PT, R13, 0x78, P2 ;  /* 0x000000780d00780c */ /* 0x000fe20001764270 */
        /* <DEDUP_REMOVED lines=8> */
[----:B------:R-:W-:Y:S01]  /*b400*/  FMNMX.FTZ R20, R82, R13, !PT ;  /* 0x0000000d52147209 */ /* 0x000fe20007810000 */
[--C-:B------:R-:W-:Y:S01]  /*b410*/  FFMA.FTZ R13, R61, UR10, -R14.reuse ;  /* 0x0000000a3d0d7c23 */ /* 0x100fe2000801080e */
[----:B------:R-:W-:Y:S01]  /*b420*/  ISETP.LT.OR P2, PT, R9, 0x7a, P2 ;  /* 0x0000007a0900780c */ /* 0x000fe20001741670 */
[--C-:B------:R-:W-:Y:S01]  /*b430*/  FFMA.FTZ R61, R69, UR10, -R14.reuse ;  /* 0x0000000a453d7c23 */ /* 0x100fe2000801080e */
[----:B------:R-:W-:Y:S01]  /*b440*/  FSEL R86, R86, -INF , !P3 ;  /* 0xff80000056567808 */ /* 0x000fe20005800000 */
[--C-:B------:R-:W-:Y:S01]  /*b450*/  FFMA.FTZ R69, R77, UR10, -R14.reuse ;  /* 0x0000000a4d457c23 */ /* 0x100fe2000801080e */
[----:B------:R-:W-:Y:S01]  /*b460*/  FMNMX.FTZ R9, R83, R20, !PT ;  /* 0x0000001453097209 */ /* 0x000fe20007810000 */
[----:B------:R-:W-:Y:S01]  /*b470*/  FFMA.FTZ R77, R85, UR10, -R14 ;  /* 0x0000000a554d7c23 */ /* 0x000fe2000801080e */
[----:B------:R-:W-:Y:S01]  /*b480*/  FSEL R87, R87, -INF , !P2 ;  /* 0xff80000057577808 */ /* 0x000fe20005000000 */
[----:B------:R-:W-:Y:S01]  /*b490*/  MUFU.EX2 R132, R132 ;  /* 0x0000008400847308 */ /* 0x000fe20000000800 */
[----:B------:R-:W-:-:S04]  /*b4a0*/  FMNMX.FTZ R20, R86, R9, !PT ;  /* 0x0000000956147209 */ /* 0x000fc80007810000 */
[----:B------:R-:W-:-:S03]  /*b4b0*/  FMNMX.FTZ R20, R87, R20, !PT ;  /* 0x0000001457147209 */ /* 0x000fc60007810000 */
[----:B------:R-:W-:Y:S02]  /*b4c0*/  MUFU.EX2 R53, R53 ;  /* 0x0000003500357308 */ /* 0x000fe40000000800 */
[----:B------:R-:W2:Y:S06]  /*b4d0*/  SHFL.BFLY PT, R9, R20, 0x2, 0x1f ;  /* 0x0c401f0014097f89 */ /* 0x000eac00000e0000 */
[----:B------:R-:W-:Y:S08]  /*b4e0*/  MUFU.EX2 R134, R134 ;  /* 0x0000008600867308 */ /* 0x000ff00000000800 */
[----:B------:R-:W-:Y:S08]  /*b4f0*/  MUFU.EX2 R13, R13 ;  /* 0x0000000d000d7308 */ /* 0x000ff00000000800 */
[----:B------:R-:W-:Y:S01]  /*b500*/  MUFU.EX2 R128, R128 ;  /* 0x0000008000807308 */ /* 0x000fe20000000800 */
[----:B--2---:R-:W-:-:S05]  /*b510*/  FMNMX.FTZ R9, R20, R9, !PT ;  /* 0x0000000914097209 */ /* 0x004fca0007810000 */
[----:B------:R-:W2:Y:S02]  /*b520*/  SHFL.BFLY PT, R20, R9, 0x1, 0x1f ;  /* 0x0c201f0009147f89 */ /* 0x000ea400000e0000 */
[----:B------:R-:W-:Y:S08]  /*b530*/  MUFU.EX2 R57, R57 ;  /* 0x0000003900397308 */ /* 0x000ff00000000800 */
[----:B------:R-:W-:Y:S08]  /*b540*/  MUFU.EX2 R130, R130 ;  /* 0x0000008200827308 */ /* 0x000ff00000000800 */
[----:B------:R-:W-:Y:S01]  /*b550*/  MUFU.EX2 R61, R61 ;  /* 0x0000003d003d7308 */ /* 0x000fe20000000800 */
[----:B--2---:R-:W-:-:S07]  /*b560*/  FMNMX.FTZ R9, R9, R20, !PT ;  /* 0x0000001409097209 */ /* 0x004fce0007810000 */
[----:B------:R-:W-:Y:S01]  /*b570*/  MUFU.EX2 R124, R124 ;  /* 0x0000007c007c7308 */ /* 0x000fe20000000800 */
[C---:B------:R-:W-:Y:S01]  /*b580*/  FSETP.NEU.FTZ.AND P2, PT, R9.reuse, -INF , PT ;  /* 0xff8000000900780b */ /* 0x040fe20003f5d000 */
[----:B------:R-:W-:-:S06]  /*b590*/  FMUL.FTZ R36, R9, UR10 ;  /* 0x0000000a09247c20 */ /* 0x000fcc0008410000 */
[----:B------:R-:W-:Y:S01]  /*b5a0*/  MUFU.EX2 R65, R65 ;  /* 0x0000004100417308 */ /* 0x000fe20000000800 */
[----:B------:R-:W-:-:S05]  /*b5b0*/  FSEL R36, R36, RZ, P2 ;  /* 0x000000ff24247208 */ /* 0x000fca0001000000 */
[----:B------:R-:W-:Y:S01]  /*b5c0*/  FFMA.FTZ R145, R34, UR10, -R36 ;  /* 0x0000000a22917c23 */ /* 0x000fe20008010824 */
[----:B------:R-:W-:Y:S01]  /*b5d0*/  FFMA.FTZ R34, R11, R5, R148 ;  /* 0x000000050b227223 */ /* 0x000fe20000010094 */
[--C-:B------:R-:W-:Y:S01]  /*b5e0*/  FFMA.FTZ R14, R25, UR10, -R36.reuse ;  /* 0x0000000a190e7c23 */ /* 0x100fe20008010824 */
[--C-:B------:R-:W-:Y:S01]  /*b5f0*/  FFMA.FTZ R149, R27, UR10, -R36.reuse ;  /* 0x0000000a1b957c23 */ /* 0x100fe20008010824 */
[----:B------:R-:W-:Y:S01]  /*b600*/  FFMA.FTZ R151, R30, UR10, -R36 ;  /* 0x0000000a1e977c23 */ /* 0x000fe20008010824 */
[----:B------:R-:W-:Y:S01]  /*b610*/  FADD.FTZ R5, R15, R34 ;  /* 0x000000220f057221 */ /* 0x000fe20000010000 */
[--C-:B------:R-:W-:Y:S01]  /*b620*/  FFMA.FTZ R20, R31, UR10, -R36.reuse ;  /* 0x0000000a1f147c23 */ /* 0x100fe20008010824 */
[--C-:B------:R-:W-:Y:S01]  /*b630*/  FFMA.FTZ R147, R38, UR10, -R36.reuse ;  /* 0x0000000a26937c23 */ /* 0x100fe20008010824 */
[----:B------:R-:W-:Y:S01]  /*b640*/  MUFU.EX2 R14, R14 ;  /* 0x0000000e000e7308 */ /* 0x000fe20000000800 */
[----:B------:R-:W-:Y:S01]  /*b650*/  FADD.FTZ R34, R150, R5 ;  /* 0x0000000596227221 */ /* 0x000fe20000010000 */
[----:B------:R-:W-:Y:S01]  /*b660*/  FSEL R5, R9, RZ, P2 ;  /* 0x000000ff09057208 */ /* 0x000fe20001000000 */
[--C-:B------:R-:W-:Y:S01]  /*b670*/  FFMA.FTZ R24, R35, UR10, -R36.reuse ;  /* 0x0000000a23187c23 */ /* 0x100fe20008010824 */
[----:B------:R-:W-:Y:S01]  /*b680*/  FFMA.FTZ R26, R39, UR10, -R36 ;  /* 0x0000000a271a7c23 */ /* 0x000fe20008010824 */
[----:B---3--:R-:W-:Y:S01]  /*b690*/  FADD.FTZ R25, R21, R34 ;  /* 0x0000002215197221 */ /* 0x008fe20000010000 */
[----:B------:R-:W-:Y:S01]  /*b6a0*/  FFMA.FTZ R141, R42, UR10, -R36 ;  /* 0x0000000a2a8d7c23 */ /* 0x000fe20008010824 */
[----:B------:R-:W-:Y:S01]  /*b6b0*/  FADD.FTZ R5, -R5, R12 ;  /* 0x0000000c05057221 */ /* 0x000fe20000010100 */
[----:B------:R-:W-:Y:S01]  /*b6c0*/  MUFU.EX2 R149, R149 ;  /* 0x0000009500957308 */ /* 0x000fe20000000800 */
[----:B----4-:R-:W-:Y:S01]  /*b6d0*/  FADD.FTZ R34, R144, R25 ;  /* 0x0000001990227221 */ /* 0x010fe20000010000 */
[--C-:B------:R-:W-:Y:S01]  /*b6e0*/  FFMA.FTZ R28, R43, UR10, -R36.reuse ;  /* 0x0000000a2b1c7c23 */ /* 0x100fe20008010824 */
[----:B------:R-:W-:Y:S01]  /*b6f0*/  FMUL.FTZ R5, R5, UR10 ;  /* 0x0000000a05057c20 */ /* 0x000fe20008410000 */
[----:B------:R-:W-:Y:S01]  /*b700*/  FFMA.FTZ R143, R46, UR10, -R36 ;  /* 0x0000000a2e8f7c23 */ /* 0x000fe20008010824 */
[----:B-1----:R-:W-:Y:S01]  /*b710*/  FADD.FTZ R25, R29, R34 ;  /* 0x000000221d197221 */ /* 0x002fe20000010000 */
[--C-:B------:R-:W-:Y:S01]  /*b720*/  FFMA.FTZ R30, R47, UR10, -R36.reuse ;  /* 0x0000000a2f1e7c23 */ /* 0x100fe20008010824 */
[--C-:B------:R-:W-:Y:S01]  /*b730*/  FFMA.FTZ R137, R50, UR10, -R36.reuse ;  /* 0x0000000a32897c23 */ /* 0x100fe20008010824 */
[----:B------:R-:W-:Y:S01]  /*b740*/  MUFU.EX2 R151, R151 ;  /* 0x0000009700977308 */ /* 0x000fe20000000800 */
[----:B-----5:R-:W-:Y:S01]  /*b750*/  FADD.FTZ R34, R146, R25 ;  /* 0x0000001992227221 */ /* 0x020fe20000010000 */
        /* <DEDUP_REMOVED lines=8> */
[----:B------:R-:W-:Y:S01]  /*b7e0*/  F2FP.F16.F32.PACK_AB R148, R15, R148 ;  /* 0x000000940f94723e */ /* 0x000fe200000000ff */
[--C-:B------:R-:W-:Y:S01]  /*b7f0*/  FFMA.FTZ R129, R66, UR10, -R36.reuse ;  /* 0x0000000a42817c23 */ /* 0x100fe20008010824 */
[----:B------:R-:W-:Y:S01]  /*b800*/  FFMA.FTZ R131, R70, UR10, -R36 ;  /* 0x0000000a46837c23 */ /* 0x000fe20008010824 */
[----:B------:R-:W-:Y:S01]  /*b810*/  FADD.FTZ R27, R37, R34 ;  /* 0x00000022251b7221 */ /* 0x000fe20000010000 */
[--C-:B------:R-:W-:Y:S01]  /*b820*/  FFMA.FTZ R34, R59, UR10, -R36.reuse ;  /* 0x0000000a3b227c23 */ /* 0x100fe20008010824 */
[--C-:B------:R-:W-:Y:S01]  /*b830*/  FFMA.FTZ R125, R74, UR10, -R36.reuse ;  /* 0x0000000a4a7d7c23 */ /* 0x100fe20008010824 */
[----:B------:R-:W3:Y:S01]  /*b840*/  MUFU.EX2 R20, R20 ;  /* 0x0000001400147308 */ /* 0x000ee20000000800 */
[----:B------:R-:W-:Y:S01]  /*b850*/  FADD.FTZ R38, R142, R27 ;  /* 0x0000001b8e267221 */ /* 0x000fe20000010000 */
[--C-:B------:R-:W-:Y:S01]  /*b860*/  FFMA.FTZ R75, R75, UR10, -R36.reuse ;  /* 0x0000000a4b4b7c23 */ /* 0x100fe20008010824 */
[--C-:B------:R-:W-:Y:S01]  /*b870*/  FFMA.FTZ R78, R78, UR10, -R36.reuse ;  /* 0x0000000a4e4e7c23 */ /* 0x100fe20008010824 */
[----:B------:R-:W-:Y:S01]  /*b880*/  FFMA.FTZ R79, R79, UR10, -R36 ;  /* 0x0000000a4f4f7c23 */ /* 0x000fe20008010824 */
[----:B-1----:R-:W-:Y:S01]  /*b890*/  FADD.FTZ R5, R41, R38 ;  /* 0x0000002629057221 */ /* 0x002fe20000010000 */
[--C-:B------:R-:W-:Y:S01]  /*b8a0*/  FFMA.FTZ R82, R82, UR10, -R36.reuse ;  /* 0x0000000a52527c23 */ /* 0x100fe20008010824 */
[----:B------:R-:W-:Y:S01]  /*b8b0*/  FFMA.FTZ R83, R83, UR10, -R36 ;  /* 0x0000000a53537c23 */ /* 0x000fe20008010824 */
[----:B------:R-:W1:Y:S01]  /*b8c0*/  MUFU.EX2 R145, R145 ;  /* 0x0000009100917308 */ /* 0x000e620000000800 */
[----:B--2---:R-:W-:Y:S01]  /*b8d0*/  FFMA.FTZ R38, R25, R4, R14 ;  /* 0x0000000419267223 */ /* 0x004fe2000001000e */
[----:B------:R-:W-:Y:S01]  /*b8e0*/  FADD.FTZ R42, R136, R5 ;  /* 0x00000005882a7221 */ /* 0x000fe20000010000 */
[--C-:B------:R-:W-:Y:S01]  /*b8f0*/  FFMA.FTZ R4, R63, UR10, -R36.reuse ;  /* 0x0000000a3f047c23 */ /* 0x100fe20008010824 */
[----:B------:R-:W-:Y:S01]  /*b900*/  FFMA.FTZ R86, R86, UR10, -R36 ;  /* 0x0000000a56567c23 */ /* 0x000fe20008010824 */
[----:B------:R-:W-:Y:S01]  /*b910*/  FADD.FTZ R40, R149, R38 ;  /* 0x0000002695287221 */ /* 0x000fe20000010000 */
[----:B------:R-:W-:Y:S01]  /*b920*/  FADD.FTZ R27, R45, R42 ;  /* 0x0000002a2d1b7221 */ /* 0x000fe20000010000 */
[----:B------:R-:W-:Y:S01]  /*b930*/  FFMA.FTZ R38, R67, UR10, -R36 ;  /* 0x0000000a43267c23 */ /* 0x000fe20008010824 */
[----:B------:R-:W2:Y:S01]  /*b940*/  MUFU.EX2 R24, R24 ;  /* 0x0000001800187308 */ /* 0x000ea20000000800 */
[----:B------:R-:W-:Y:S01]  /*b950*/  FADD.FTZ R5, R151, R40 ;  /* 0x0000002897057221 */ /* 0x000fe20000010000 */
[----:B------:R-:W-:Y:S01]  /*b960*/  FADD.FTZ R40, R138, R27 ;  /* 0x0000001b8a287221 */ /* 0x000fe20000010000 */
[----:B------:R-:W-:Y:S01]  /*b970*/  IMAD.U32 R31, RZ, RZ, UR26 ;  /* 0x0000001aff1f7e24 */ /* 0x000fe2000f8e00ff */
[----:B------:R-:W-:Y:S01]  /*b980*/  ISETP.GT.AND P2, PT, R8, UR45, PT ;  /* 0x0000002d08007c0c */ /* 0x000fe2000bf44270 */
[----:B---3--:R-:W-:Y:S01]  /*b990*/  FADD.FTZ R42, R20, R5 ;  /* 0x00000005142a7221 */ /* 0x008fe20000010000 */
[----:B------:R-:W-:Y:S01]  /*b9a0*/  FADD.FTZ R27, R49, R40 ;  /* 0x00000028311b7221 */ /* 0x000fe20000010000 */
[----:B------:R-:W-:Y:S01]  /*b9b0*/  FFMA.FTZ R40, R71, UR10, -R36 ;  /* 0x0000000a47287c23 */ /* 0x000fe20008010824 */
[----:B------:R-:W3:Y:S01]  /*b9c0*/  MUFU.EX2 R147, R147 ;  /* 0x0000009300937308 */ /* 0x000ee20000000800 */
[----:B-1----:R-:W-:Y:S01]  /*b9d0*/  FADD.FTZ R5, R145, R42 ;  /* 0x0000002a91057221 */ /* 0x002fe20000010000 */
[----:B------:R-:W-:Y:S01]  /*b9e0*/  FADD.FTZ R44, R132, R27 ;  /* 0x0000001b842c7221 */ /* 0x000fe20000010000 */
[----:B------:R-:W-:Y:S01]  /*b9f0*/  FFMA.FTZ R36, R87, UR10, -R36 ;  /* 0x0000000a57247c23 */ /* 0x000fe20008010824 */
[----:B------:R-:W-:Y:S01]  /*ba00*/  @!P1 LEA R31, R31, UR40, 0x3 ;  /* 0x000000281f1f9c11 */ /* 0x000fe2000f8e18ff */
[----:B------:R-:W-:Y:S01]  /*ba10*/  UMOV UR26, UR39 ;  /* 0x00000027001a7c82 */ /* 0x000fe20008000000 */
[----:B------:R-:W-:Y:S01]  /*ba20*/  FADD.FTZ R27, R53, R44 ;  /* 0x0000002c351b7221 */ /* 0x000fe20000010000 */
[----:B------:R-:W-:Y:S01]  /*ba30*/  F2FP.F16.F32.PACK_AB R150, R21, R150 ;  /* 0x000000961596723e */ /* 0x000fe200000000ff */
[----:B------:R-:W1:Y:S01]  /*ba40*/  MUFU.EX2 R26, R26 ;  /* 0x0000001a001a7308 */ /* 0x000e620000000800 */
[----:B--2---:R-:W-:Y:S01]  /*ba50*/  FADD.FTZ R42, R24, R5 ;  /* 0x00000005182a7221 */ /* 0x004fe20000010000 */
[----:B------:R-:W-:Y:S01]  /*ba60*/  FADD.FTZ R44, R134, R27 ;  /* 0x0000001b862c7221 */ /* 0x000fe20000010000 */
[----:B------:R-:W-:Y:S01]  /*ba70*/  F2FP.F16.F32.PACK_AB R134, R13, R134 ;  /* 0x000000860d86723e */ /* 0x000fe200000000ff */
[----:B------:R-:W-:Y:S01]  /*ba80*/  @!P1 VIADD R31, R31, 0x16860 ;  /* 0x000168601f1f9836 */ /* 0x000fe20000000000 */
[----:B------:R-:W-:Y:S01]  /*ba90*/  F2FP.F16.F32.PACK_AB R144, R29, R144 ;  /* 0x000000901d90723e */ /* 0x000fe200000000ff */
[----:B------:R-:W-:Y:S01]  /*baa0*/  FADD.FTZ R27, R13, R44 ;  /* 0x0000002c0d1b7221 */ /* 0x000fe20000010000 */
[----:B------:R-:W-:Y:S01]  /*bab0*/  F2FP.F16.F32.PACK_AB R146, R33, R146 ;  /* 0x000000922192723e */ /* 0x000fe200000000ff */
[----:B------:R-:W2:Y:S01]  /*bac0*/  MUFU.EX2 R141, R141 ;  /* 0x0000008d008d7308 */ /* 0x000ea20000000800 */
[----:B---3--:R-:W-:Y:S01]  /*bad0*/  FADD.FTZ R5, R147, R42 ;  /* 0x0000002a93057221 */ /* 0x008fe20000010000 */
[----:B------:R-:W-:Y:S01]  /*bae0*/  FADD.FTZ R44, R128, R27 ;  /* 0x0000001b802c7221 */ /* 0x000fe20000010000 */
[----:B------:R-:W-:Y:S01]  /*baf0*/  @!P1 PRMT R31, RZ, 0x654, R31 ;  /* 0x00000654ff1f9816 */ /* 0x000fe2000000001f */
[----:B------:R-:W-:Y:S01]  /*bb00*/  VIADD R8, R8, 0xffffffff ;  /* 0xffffffff08087836 */ /* 0x000fe20000000000 */
[----:B------:R-:W-:Y:S01]  /*bb10*/  F2FP.F16.F32.PACK_AB R140, R37, R140 ;  /* 0x0000008c258c723e */ /* 0x000fe200000000ff */
[----:B------:R-:W-:Y:S01]  /*bb20*/  FADD.FTZ R27, R57, R44 ;  /* 0x0000002c391b7221 */ /* 0x000fe20000010000 */
[----:B------:R3:W-:Y:S01]  /*bb30*/  @!P1 SYNCS.ARRIVE.TRANS64.RED.A1T0 RZ, [R31+URZ], RZ ;  /* 0x000000ff1fff99a7 */ /* 0x0007e2000810043f */
[----:B------:R-:W4:Y:S01]  /*bb40*/  MUFU.EX2 R28, R28 ;  /* 0x0000001c001c7308 */ /* 0x000f220000000800 */
[----:B-1----:R-:W-:Y:S01]  /*bb50*/  FADD.FTZ R42, R26, R5 ;  /* 0x000000051a2a7221 */ /* 0x002fe20000010000 */
[----:B------:R-:W-:Y:S01]  /*bb60*/  FADD.FTZ R44, R130, R27 ;  /* 0x0000001b822c7221 */ /* 0x000fe20000010000 */
[----:B------:R-:W-:Y:S01]  /*bb70*/  F2FP.F16.F32.PACK_AB R142, R41, R142 ;  /* 0x0000008e298e723e */ /* 0x000fe200000000ff */
[-C--:B------:R-:W-:Y:S01]  /*bb80*/  FMUL.FTZ R90, R90, R25.reuse ;  /* 0x000000195a5a7220 */ /* 0x080fe20000410000 */
[----:B------:R-:W-:Y:S01]  /*bb90*/  F2FP.F16.F32.PACK_AB R136, R45, R136 ;  /* 0x000000882d88723e */ /* 0x000fe200000000ff */
[----:B------:R-:W-:Y:S01]  /*bba0*/  FADD.FTZ R15, R61, R44 ;  /* 0x0000002c3d0f7221 */ /* 0x000fe20000010000 */
[----:B------:R-:W-:Y:S01]  /*bbb0*/  F2FP.F16.F32.PACK_AB R138, R49, R138 ;  /* 0x0000008a318a723e */ /* 0x000fe200000000ff */
[----:B------:R-:W1:Y:S01]  /*bbc0*/  MUFU.EX2 R143, R143 ;  /* 0x0000008f008f7308 */ /* 0x000e620000000800 */
[----:B--2---:R-:W-:Y:S01]  /*bbd0*/  FADD.FTZ R5, R141, R42 ;  /* 0x0000002a8d057221 */ /* 0x004fe20000010000 */
[----:B------:R-:W-:Y:S01]  /*bbe0*/  FADD.FTZ R44, R124, R15 ;  /* 0x0000000f7c2c7221 */ /* 0x000fe20000010000 */
[----:B------:R-:W-:Y:S01]  /*bbf0*/  F2FP.F16.F32.PACK_AB R132, R53, R132 ;  /* 0x000000843584723e */ /* 0x000fe200000000ff */
[-C--:B------:R-:W-:Y:S01]  /*bc00*/  FMUL.FTZ R91, R91, R25.reuse ;  /* 0x000000195b5b7220 */ /* 0x080fe20000410000 */
[----:B------:R-:W-:Y:S01]  /*bc10*/  F2FP.F16.F32.PACK_AB R128, R57, R128 ;  /* 0x000000803980723e */ /* 0x000fe200000000ff */
[----:B------:R-:W-:Y:S01]  /*bc20*/  FADD.FTZ R15, R65, R44 ;  /* 0x0000002c410f7221 */ /* 0x000fe20000010000 */
[----:B------:R-:W-:Y:S01]  /*bc30*/  F2FP.F16.F32.PACK_AB R130, R61, R130 ;  /* 0x000000823d82723e */ /* 0x000fe200000000ff */
[----:B------:R-:W2:Y:S01]  /*bc40*/  MUFU.EX2 R30, R30 ;  /* 0x0000001e001e7308 */ /* 0x000ea20000000800 */
[----:B----4-:R-:W-:Y:S01]  /*bc50*/  FADD.FTZ R42, R28, R5 ;  /* 0x000000051c2a7221 */ /* 0x010fe20000010000 */
[----:B------:R-:W-:Y:S01]  /*bc60*/  F2FP.F16.F32.PACK_AB R124, R65, R124 ;  /* 0x0000007c417c723e */ /* 0x000fe200000000ff */
[-C--:B------:R-:W-:Y:S01]  /*bc70*/  FMUL.FTZ R94, R94, R25.reuse ;  /* 0x000000195e5e7220 */ /* 0x080fe20000410000 */
[----:B------:R-:W-:Y:S01]  /*bc80*/  F2FP.F16.F32.PACK_AB R149, R149, R14 ;  /* 0x0000000e9595723e */ /* 0x000fe200000000ff */
[----:B------:R-:W-:Y:S01]  /*bc90*/  FMUL.FTZ R95, R95, R25 ;  /* 0x000000195f5f7220 */ /* 0x000fe20000410000 */
[----:B------:R-:W-:Y:S01]  /*bca0*/  F2FP.F16.F32.PACK_AB R151, R20, R151 ;  /* 0x000000971497723e */ /* 0x000fe200000000ff */
[----:B------:R-:W-:Y:S01]  /*bcb0*/  FMUL.FTZ R98, R98, R25 ;  /* 0x0000001962627220 */ /* 0x000fe20000410000 */
[----:B------:R-:W4:Y:S01]  /*bcc0*/  MUFU.EX2 R137, R137 ;  /* 0x0000008900897308 */ /* 0x000f220000000800 */
[----:B-1----:R-:W-:Y:S01]  /*bcd0*/  FADD.FTZ R5, R143, R42 ;  /* 0x0000002a8f057221 */ /* 0x002fe20000010000 */
[----:B------:R-:W-:Y:S01]  /*bce0*/  F2FP.F16.F32.PACK_AB R145, R24, R145 ;  /* 0x000000911891723e */ /* 0x000fe200000000ff */
[----:B------:R-:W-:Y:S01]  /*bcf0*/  FMUL.FTZ R99, R99, R25 ;  /* 0x0000001963637220 */ /* 0x000fe20000410000 */
[----:B------:R-:W-:Y:S01]  /*bd00*/  F2FP.F16.F32.PACK_AB R147, R26, R147 ;  /* 0x000000931a93723e */ /* 0x000fe200000000ff */
[----:B------:R-:W-:Y:S01]  /*bd10*/  FMUL.FTZ R102, R102, R25 ;  /* 0x0000001966667220 */ /* 0x000fe20000410000 */
[----:B------:R-:W-:Y:S01]  /*bd20*/  F2FP.F16.F32.PACK_AB R141, R28, R141 ;  /* 0x0000008d1c8d723e */ /* 0x000fe200000000ff */
[----:B------:R-:W-:Y:S01]  /*bd30*/  FMUL.FTZ R103, R103, R25 ;  /* 0x0000001967677220 */ /* 0x000fe20000410000 */
[----:B------:R-:W1:Y:S01]  /*bd40*/  MUFU.EX2 R32, R32 ;  /* 0x0000002000207308 */ /* 0x000e620000000800 */
[C---:B--2---:R-:W-:Y:S01]  /*bd50*/  FADD.FTZ R42, R30.reuse, R5 ;  /* 0x000000051e2a7221 */ /* 0x044fe20000010000 */
[----:B------:R-:W-:Y:S01]  /*bd60*/  F2FP.F16.F32.PACK_AB R143, R30, R143 ;  /* 0x0000008f1e8f723e */ /* 0x000fe200000000ff */
[-C--:B------:R-:W-:Y:S01]  /*bd70*/  FMUL.FTZ R106, R106, R25.reuse ;  /* 0x000000196a6a7220 */ /* 0x080fe20000410000 */
[-C--:B------:R-:W-:Y:S01]  /*bd80*/  FMUL.FTZ R107, R107, R25.reuse ;  /* 0x000000196b6b7220 */ /* 0x080fe20000410000 */
[-C--:B------:R-:W-:Y:S01]  /*bd90*/  FMUL.FTZ R110, R110, R25.reuse ;  /* 0x000000196e6e7220 */ /* 0x080fe20000410000 */
[-C--:B------:R-:W-:Y:S01]  /*bda0*/  FMUL.FTZ R111, R111, R25.reuse ;  /* 0x000000196f6f7220 */ /* 0x080fe20000410000 */
[-C--:B------:R-:W-:Y:S01]  /*bdb0*/  FMUL.FTZ R114, R114, R25.reuse ;  /* 0x0000001972727220 */ /* 0x080fe20000410000 */
[----:B------:R-:W2:Y:S01]  /*bdc0*/  MUFU.EX2 R139, R139 ;  /* 0x0000008b008b7308 */ /* 0x000ea20000000800 */
[----:B----4-:R-:W-:Y:S01]  /*bdd0*/  FADD.FTZ R5, R137, R42 ;  /* 0x0000002a89057221 */ /* 0x010fe20000010000 */
[-C--:B------:R-:W-:Y:S01]  /*bde0*/  FMUL.FTZ R115, R115, R25.reuse ;  /* 0x0000001973737220 */ /* 0x080fe20000410000 */
[-C--:B------:R-:W-:Y:S01]  /*bdf0*/  FMUL.FTZ R118, R118, R25.reuse ;  /* 0x0000001976767220 */ /* 0x080fe20000410000 */
[----:B------:R-:W-:Y:S01]  /*be00*/  FMUL.FTZ R119, R119, R25 ;  /* 0x0000001977777220 */ /* 0x000fe20000410000 */
[----:B------:R-:W-:-:S03]  /*be10*/  IMAD.MOV.U32 R11, RZ, RZ, R6 ;  /* 0x000000ffff0b7224 */ /* 0x000fc600078e0006 */
[----:B------:R-:W4:Y:S01]  /*be20*/  MUFU.EX2 R12, R55 ;  /* 0x00000037000c7308 */ /* 0x000f220000000800 */
[C---:B-1----:R-:W-:Y:S01]  /*be30*/  FADD.FTZ R42, R32.reuse, R5 ;  /* 0x00000005202a7221 */ /* 0x042fe20000010000 */
[----:B------:R-:W-:-:S06]  /*be40*/  F2FP.F16.F32.PACK_AB R137, R32, R137 ;  /* 0x000000892089723e */ /* 0x000fcc00000000ff */
[----:B------:R-:W1:Y:S01]  /*be50*/  MUFU.EX2 R126, R126 ;  /* 0x0000007e007e7308 */ /* 0x000e620000000800 */
[----:B--2---:R-:W-:-:S07]  /*be60*/  FADD.FTZ R5, R139, R42 ;  /* 0x0000002a8b057221 */ /* 0x004fce0000010000 */
[----:B------:R-:W2:Y:S01]  /*be70*/  MUFU.EX2 R133, R133 ;  /* 0x0000008500857308 */ /* 0x000ea20000000800 */
[C---:B----4-:R-:W-:Y:S01]  /*be80*/  FADD.FTZ R42, R12.reuse, R5 ;  /* 0x000000050c2a7221 */ /* 0x050fe20000010000 */
[----:B------:R-:W-:Y:S01]  /*be90*/  F2FP.F16.F32.PACK_AB R139, R12, R139 ;  /* 0x0000008b0c8b723e */ /* 0x000fe200000000ff */
[----:B------:R-:W-:-:S05]  /*bea0*/  IMAD.MOV.U32 R12, RZ, RZ, R9 ;  /* 0x000000ffff0c7224 */ /* 0x000fca00078e0009 */
[----:B------:R-:W4:Y:S01]  /*beb0*/  MUFU.EX2 R69, R69 ;  /* 0x0000004500457308 */ /* 0x000f220000000800 */
[----:B-1----:R-:W-:-:S07]  /*bec0*/  FADD.FTZ R44, R126, R15 ;  /* 0x0000000f7e2c7221 */ /* 0x002fce0000010000 */
[----:B------:R-:W1:Y:S01]  /*bed0*/  MUFU.EX2 R34, R34 ;  /* 0x0000002200227308 */ /* 0x000e620000000800 */
[----:B--2---:R-:W-:-:S07]  /*bee0*/  FADD.FTZ R5, R133, R42 ;  /* 0x0000002a85057221 */ /* 0x004fce0000010000 */
[----:B------:R-:W2:Y:S01]  /*bef0*/  MUFU.EX2 R120, R120 ;  /* 0x0000007800787308 */ /* 0x000ea20000000800 */
[C---:B----4-:R-:W-:Y:S01]  /*bf00*/  FADD.FTZ R15, R69.reuse, R44 ;  /* 0x0000002c450f7221 */ /* 0x050fe20000010000 */
[----:B------:R-:W-:-:S06]  /*bf10*/  F2FP.F16.F32.PACK_AB R126, R69, R126 ;  /* 0x0000007e457e723e */ /* 0x000fcc00000000ff */
[----:B------:R-:W4:Y:S01]  /*bf20*/  MUFU.EX2 R135, R135 ;  /* 0x0000008700877308 */ /* 0x000f220000000800 */
[C---:B-1----:R-:W-:Y:S01]  /*bf30*/  FADD.FTZ R42, R34.reuse, R5 ;  /* 0x00000005222a7221 */ /* 0x042fe20000010000 */
[----:B------:R-:W-:-:S06]  /*bf40*/  F2FP.F16.F32.PACK_AB R133, R34, R133 ;  /* 0x000000852285723e */ /* 0x000fcc00000000ff */
[----:B------:R-:W1:Y:S01]  /*bf50*/  MUFU.EX2 R73, R73 ;  /* 0x0000004900497308 */ /* 0x000e620000000800 */
[----:B--2---:R-:W-:-:S07]  /*bf60*/  FADD.FTZ R44, R120, R15 ;  /* 0x0000000f782c7221 */ /* 0x004fce0000010000 */
[----:B------:R-:W2:Y:S01]  /*bf70*/  MUFU.EX2 R4, R4 ;  /* 0x0000000400047308 */ /* 0x000ea20000000800 */
[----:B----4-:R-:W-:-:S07]  /*bf80*/  FADD.FTZ R5, R135, R42 ;  /* 0x0000002a87057221 */ /* 0x010fce0000010000 */
[----:B------:R-:W4:Y:S01]  /*bf90*/  MUFU.EX2 R122, R122 ;  /* 0x0000007a007a7308 */ /* 0x000f220000000800 */
[C---:B-1----:R-:W-:Y:S01]  /*bfa0*/  FADD.FTZ R13, R73.reuse, R44 ;  /* 0x0000002c490d7221 */ /* 0x042fe20000010000 */
[----:B------:R-:W-:-:S06]  /*bfb0*/  F2FP.F16.F32.PACK_AB R120, R73, R120 ;  /* 0x000000784978723e */ /* 0x000fcc00000000ff */
[----:B------:R-:W1:Y:S01]  /*bfc0*/  MUFU.EX2 R129, R129 ;  /* 0x0000008100817308 */ /* 0x000e620000000800 */
[C---:B--2---:R-:W-:Y:S01]  /*bfd0*/  FADD.FTZ R42, R4.reuse, R5 ;  /* 0x00000005042a7221 */ /* 0x044fe20000010000 */
[----:B------:R-:W-:-:S06]  /*bfe0*/  F2FP.F16.F32.PACK_AB R135, R4, R135 ;  /* 0x000000870487723e */ /* 0x000fcc00000000ff */
[----:B------:R-:W2:Y:S01]  /*bff0*/  MUFU.EX2 R38, R38 ;  /* 0x0000002600267308 */ /* 0x000ea20000000800 */
[----:B----4-:R-:W-:-:S07]  /*c000*/  FADD.FTZ R44, R122, R13 ;  /* 0x0000000d7a2c7221 */ /* 0x010fce0000010000 */
[----:B------:R-:W4:Y:S01]  /*c010*/  MUFU.EX2 R131, R131 ;  /* 0x0000008300837308 */ /* 0x000f220000000800 */
[----:B-1----:R-:W-:-:S07]  /*c020*/  FADD.FTZ R13, R129, R42 ;  /* 0x0000002a810d7221 */ /* 0x002fce0000010000 */
[----:B------:R-:W1:Y:S01]  /*c030*/  MUFU.EX2 R40, R40 ;  /* 0x0000002800287308 */ /* 0x000e620000000800 */
[C---:B--2---:R-:W-:Y:S01]  /*c040*/  FADD.FTZ R42, R38.reuse, R13 ;  /* 0x0000000d262a7221 */ /* 0x044fe20000010000 */
[----:B------:R-:W-:-:S06]  /*c050*/  F2FP.F16.F32.PACK_AB R129, R38, R129 ;  /* 0x000000812681723e */ /* 0x000fcc00000000ff */
[----:B------:R-:W2:Y:S01]  /*c060*/  MUFU.EX2 R125, R125 ;  /* 0x0000007d007d7308 */ /* 0x000ea20000000800 */
[----:B----4-:R-:W-:-:S07]  /*c070*/  FADD.FTZ R13, R131, R42 ;  /* 0x0000002a830d7221 */ /* 0x010fce0000010000 */
[----:B------:R-:W4:Y:S01]  /*c080*/  MUFU.EX2 R75, R75 ;  /* 0x0000004b004b7308 */ /* 0x000f220000000800 */
[C---:B-1----:R-:W-:Y:S01]  /*c090*/  FADD.FTZ R42, R40.reuse, R13 ;  /* 0x0000000d282a7221 */ /* 0x042fe20000010000 */
[----:B------:R-:W-:-:S06]  /*c0a0*/  F2FP.F16.F32.PACK_AB R131, R40, R131 ;  /* 0x000000832883723e */ /* 0x000fcc00000000ff */
[----:B------:R-:W1:Y:S01]  /*c0b0*/  MUFU.EX2 R127, R78 ;  /* 0x0000004e007f7308 */ /* 0x000e620000000800 */
[----:B--2---:R-:W-:-:S07]  /*c0c0*/  FADD.FTZ R42, R125, R42 ;  /* 0x0000002a7d2a7221 */ /* 0x004fce0000010000 */
[----:B------:R-:W2:Y:S01]  /*c0d0*/  MUFU.EX2 R79, R79 ;  /* 0x0000004f004f7308 */ /* 0x000ea20000000800 */
[C---:B----4-:R-:W-:Y:S01]  /*c0e0*/  FADD.FTZ R42, R75.reuse, R42 ;  /* 0x0000002a4b2a7221 */ /* 0x050fe20000010000 */
[----:B------:R-:W-:-:S06]  /*c0f0*/  F2FP.F16.F32.PACK_AB R125, R75, R125 ;  /* 0x0000007d4b7d723e */ /* 0x000fcc00000000ff */
        /* <DEDUP_REMOVED lines=11> */
[----:B--2---:R-:W-:Y:S01]  /*c1b0*/  FADD.FTZ R42, R123, R42 ;  /* 0x0000002a7b2a7221 */ /* 0x004fe20000010000 */
[C---:B----4-:R-:W-:Y:S01]  /*c1c0*/  FADD.FTZ R5, R77.reuse, R44 ;  /* 0x0000002c4d057221 */ /* 0x050fe20000010000 */
[----:B------:R-:W-:Y:S02]  /*c1d0*/  F2FP.F16.F32.PACK_AB R122, R77, R122 ;  /* 0x0000007a4d7a723e */ /* 0x000fe400000000ff */
[C---:B-1----:R-:W-:Y:S01]  /*c1e0*/  FADD.FTZ R4, R36.reuse, R42 ;  /* 0x0000002a24047221 */ /* 0x042fe20000010000 */
[----:B------:R-:W-:Y:S01]  /*c1f0*/  F2FP.F16.F32.PACK_AB R123, R36, R123 ;  /* 0x0000007b247b723e */ /* 0x000fe200000000ff */
[----:B---3--:R-:W-:Y:S06]  /*c200*/  @P2 BRA `(.L_x_726) ;  /* 0xffffffd000dc2947 */ /* 0x008fec000383ffff */
.L_x_709:
[----:B------:R-:W-:Y:S06]  /*c210*/  BAR.ARV 0x8, 0x1a0 ;  /* 0x0206800000007b1d */ /* 0x000fec0000002000 */
[----:B------:R-:W-:Y:S05]  /*c220*/  @!P0 BRA `(.L_x_727) ;  /* 0x0000000000048947 */ /* 0x000fea0003800000 */
[----:B------:R-:W-:Y:S01]  /*c230*/  BPT.TRAP 0x1 ;  /* 0x000000040000795c */ /* 0x000fe20000300000 */
.L_x_727:
[----:B------:R-:W-:Y:S01]  /*c240*/  ULEA UR5, UR39, UR40, 0x3 ;  /* 0x0000002827057291 */ /* 0x000fe2000f8e183f */
[----:B------:R-:W-:-:S05]  /*c250*/  IMAD.U32 R0, RZ, RZ, UR37 ;  /* 0x00000025ff007e24 */ /* 0x000fca000f8e00ff */
[----:B------:R-:W-:-:S04]  /*c260*/  SHF.L.U32 R0, R0, 0x1f, RZ ;  /* 0x0000001f00007819 */ /* 0x000fc800000006ff */
[----:B------:R1:W2:Y:S01]  /*c270*/  SYNCS.PHASECHK.TRANS64.TRYWAIT P2, [UR5+0x16850], R0 ;  /* 0x01685000ff0075a7 */ /* 0x0002a20008040145 */
[----:B------:R-:W-:Y:S05]  /*c280*/  @!P0 BRA `(.L_x_728) ;  /* 0x0000000000048947 */ /* 0x000fea0003800000 */
[----:B------:R-:W-:Y:S01]  /*c290*/  BPT.TRAP 0x1 ;  /* 0x000000040000795c */ /* 0x000fe20000300000 */
.L_x_728:
[----:B--2---:R-:W-:Y:S05]  /*c2a0*/  @P2 BRA `(.L_x_729) ;  /* 0x0000000000082947 */ /* 0x004fea0003800000 */
[----:B------:R-:W2:Y:S02]  /*c2b0*/  SYNCS.PHASECHK.TRANS64.TRYWAIT P0, [UR5+0x16850], R0 ;  /* 0x01685000ff0075a7 */ /* 0x000ea40008000145 */
[----:B--2---:R-:W-:Y:S05]  /*c2c0*/  @!P0 BRA `(.L_x_730) ;  /* 0x0000004400588947 */ /* 0x004fea0003800000 */
.L_x_729:
[----:B------:R-:W-:Y:S01]  /*c2d0*/  UIADD3 UR40, UR40, 0x400, URZ ;  /* 0x0000040028287890 */ /* 0x000fe2000fffe03f */
[----:B------:R-:W-:Y:S01]  /*c2e0*/  WARPGROUP.ARRIVE ;  /* 0x00000000000079c5 */ /* 0x000fe20000000000 */
[----:B------:R-:W-:Y:S01]  /*c2f0*/  UMOV UR7, 0x40000040 ;  /* 0x4000004000077882 */ /* 0x000fe20000000000 */
[----:B-12---:R-:W1:Y:S01]  /*c300*/  SHFL.BFLY PT, R0, R5, 0x2, 0x1f ;  /* 0x0c401f0005007f89 */ /* 0x006e6200000e0000 */
[----:B------:R-:W-:Y:S01]  /*c310*/  USHF.R.U32.HI UR40, URZ, 0x4, UR40 ;  /* 0x000000043f287899 */ /* 0x000fe20008011628 */
[----:B------:R-:W-:Y:S01]  /*c320*/  IMAD.MOV.U32 R10, RZ, RZ, RZ ;  /* 0x000000ffff0a7224 */ /* 0x000fe200078e00ff */
[----:B------:R-:W-:Y:S01]  /*c330*/  UIADD3 UR36, UR36, 0x1, URZ ;  /* 0x0000000124247890 */ /* 0x000fe2000fffe03f */
[----:B------:R-:W2:Y:S01]  /*c340*/  SHFL.BFLY PT, R3, R4, 0x2, 0x1f ;  /* 0x0c401f0004037f89 */ /* 0x000ea200000e0000 */
[----:B------:R-:W-:Y:S01]  /*c350*/  ULOP3.LUT UR4, UR40, 0x3fff, URZ, 0xc0, !UPT ;  /* 0x00003fff28047892 */ /* 0x000fe2000f8ec03f */
[----:B------:R-:W-:Y:S02]  /*c360*/  IMAD.U32 R13, RZ, RZ, UR10 ;  /* 0x0000000aff0d7e24 */ /* 0x000fe4000f8e00ff */
[----:B------:R-:W-:Y:S01]  /*c370*/  IMAD.MOV.U32 R15, RZ, RZ, -0x800000 ;  /* 0xff800000ff0f7424 */ /* 0x000fe200078e00ff */
[----:B------:R-:W-:-:S02]  /*c380*/  ULEA UR4, UR39, UR4, 0xa ;  /* 0x0000000427047291 */ /* 0x000fc4000f8e503f */
[----:B------:R-:W-:-:S04]  /*c390*/  UIADD3 UR39, UR39, 0x1, URZ ;  /* 0x0000000127277890 */ /* 0x000fc8000fffe03f */
[----:B------:R-:W-:Y:S01]  /*c3a0*/  UISETP.NE.AND UP0, UPT, UR39, 0x2, UPT ;  /* 0x000000022700788c */ /* 0x000fe2000bf05270 */
[----:B------:R-:W-:Y:S02]  /*c3b0*/  UMOV UR6, UR4 ;  /* 0x0000000400067c82 */ /* 0x000fe40008000000 */
[----:B------:R-:W-:Y:S01]  /*c3c0*/  HGMMA.64x64x16.F32 R88, R148, gdesc[UR4].tnspB, R88, gsb0 ;  /* 0x40e0000494587df0 */ /* 0x000fe20008000858 */
[----:B------:R-:W-:Y:S01]  /*c3d0*/  UIADD3 UR6, UR4, 0x80, URZ ;  /* 0x0000008004067890 */ /* 0x000fe2000fffe03f */
[----:B------:R-:W-:Y:S01]  /*c3e0*/  UMOV UR7, 0x40000040 ;  /* 0x4000004000077882 */ /* 0x000fe20000000000 */
[----:B------:R-:W-:Y:S01]  /*c3f0*/  USEL UR39, UR39, URZ, UP0 ;  /* 0x0000003f27277287 */ /* 0x000fe20008000000 */
[----:B-1----:R-:W-:Y:S01]  /*c400*/  FADD.FTZ R0, R0, R5 ;  /* 0x0000000500007221 */ /* 0x002fe20000010000 */
[----:B------:R-:W-:Y:S02]  /*c410*/  IMAD.U32 R5, RZ, RZ, UR10 ;  /* 0x0000000aff057e24 */ /* 0x000fe4000f8e00ff */
[----:B--2---:R-:W-:Y:S01]  /*c420*/  FADD.FTZ R7, R3, R4 ;  /* 0x0000000403077221 */ /* 0x004fe20000010000 */
[----:B------:R-:W-:Y:S01]  /*c430*/  IMAD.MOV.U32 R4, RZ, RZ, RZ ;  /* 0x000000ffff047224 */ /* 0x000fe200078e00ff */
[----:B------:R-:W1:Y:S04]  /*c440*/  SHFL.BFLY PT, R3, R0, 0x1, 0x1f ;  /* 0x0c201f0000037f89 */ /* 0x000e6800000e0000 */
[----:B------:R-:W2:Y:S01]  /*c450*/  SHFL.BFLY PT, R8, R7, 0x1, 0x1f ;  /* 0x0c201f0007087f89 */ /* 0x000ea200000e0000 */
[----:B-1----:R-:W-:Y:S01]  /*c460*/  FADD.FTZ R11, R0, R3 ;  /* 0x00000003000b7221 */ /* 0x002fe20000010000 */
[----:B------:R-:W-:-:S02]  /*c470*/  IMAD.MOV.U32 R3, RZ, RZ, -0x800000 ;  /* 0xff800000ff037424 */ /* 0x000fc400078e00ff */
[----:B--2---:R-:W-:Y:S02]  /*c480*/  FADD.FTZ R12, R7, R8 ;  /* 0x00000008070c7221 */ /* 0x004fe40000010000 */
[----:B------:R-:W-:Y:S01]  /*c490*/  FSETP.NE.FTZ.AND P0, PT, R11, RZ, PT ;  /* 0x000000ff0b00720b */ /* 0x000fe20003f15000 */
[----:B------:R-:W-:Y:S02]  /*c4a0*/  IMAD.U32 R7, RZ, RZ, UR5 ;  /* 0x00000005ff077e24 */ /* 0x000fe4000f8e00ff */
[----:B------:R-:W-:Y:S02]  /*c4b0*/  FSETP.NE.FTZ.AND P2, PT, R12, RZ, PT ;  /* 0x000000ff0c00720b */ /* 0x000fe40003f55000 */
[----:B------:R-:W-:-:S05]  /*c4c0*/  @!P1 VIADD R7, R7, 0x16860 ;  /* 0x0001686007079836 */ /* 0x000fca0000000000 */
[----:B------:R-:W-:-:S03]  /*c4d0*/  @!P1 PRMT R7, RZ, 0x654, R7 ;  /* 0x00000654ff079816 */ /* 0x000fc60000000007 */
[----:B------:R-:W1:Y:S01]  /*c4e0*/  @P0 MUFU.LG2 R8, R11 ;  /* 0x0000000b00080308 */ /* 0x000e620000000c00 */
[----:B------:R-:W-:-:S07]  /*c4f0*/  @P0 FMUL.FTZ R5, R5, 0.69314718246459960938 ;  /* 0x3f31721805050820 */ /* 0x000fce0000410000 */
[----:B------:R-:W2:Y:S08]  /*c500*/  @P2 MUFU.LG2 R0, R12 ;  /* 0x0000000c00002308 */ /* 0x000eb00000000c00 */
[----:B------:R3:W4:Y:S01]  /*c510*/  @P0 MUFU.RCP R4, R11 ;  /* 0x0000000b00040308 */ /* 0x0007220000001000 */
[----:B-1----:R-:W-:-:S04]  /*c520*/  @P0 FMUL.FTZ R8, R8, 0.69314718246459960938 ;  /* 0x3f31721808080820 */ /* 0x002fc80000410000 */
[----:B------:R-:W-:Y:S01]  /*c530*/  @P0 FFMA.FTZ R15, R5, R6, R8 ;  /* 0x00000006050f0223 */ /* 0x000fe20000010008 */
[----:B------:R-:W-:Y:S02]  /*c540*/  PLOP3.LUT P0, PT, PT, PT, PT, 0x8, 0x0 ;  /* 0x000000000000781c */ /* 0x000fe40003f0e170 */
[----:B------:R-:W1:Y:S01]  /*c550*/  @P2 MUFU.RCP R10, R12 ;  /* 0x0000000c000a2308 */ /* 0x000e620000001000 */
[----:B------:R-:W-:Y:S02]  /*c560*/  WARPGROUP.DEPBAR.LE gsb0, 0x0 ;  /* 0x00008000000079c5 */ /* 0x000fe40000010000 */
[----:B------:R-:W-:Y:S01]  /*c570*/  WARPGROUP.ARRIVE ;  /* 0x00000000000079c5 */ /* 0x000fe20000000000 */
[----:B---3--:R-:W-:Y:S01]  /*c580*/  @P2 FMUL.FTZ R11, R13, 0.69314718246459960938 ;  /* 0x3f3172180d0b2820 */ /* 0x008fe20000410000 */
[----:B--2---:R-:W-:-:S04]  /*c590*/  @P2 FMUL.FTZ R0, R0, 0.69314718246459960938 ;  /* 0x3f31721800002820 */ /* 0x004fc80000410000 */
[----:B------:R-:W-:Y:S01]  /*c5a0*/  HGMMA.64x64x16.F32 R88, R144, gdesc[UR4].tnspB, R88, gsb0 ;  /* 0x40e0000490587df0 */ /* 0x000fe20008000858 */
[----:B------:R-:W-:Y:S01]  /*c5b0*/  UIADD3 UR6, UR4, 0x100, URZ ;  /* 0x0000010004067890 */ /* 0x000fe2000fffe03f */
[----:B------:R-:W-:Y:S01]  /*c5c0*/  @P2 FFMA.FTZ R3, R11, R9, R0 ;  /* 0x000000090b032223 */ /* 0x000fe20000010000 */
        /* <DEDUP_REMOVED lines=21> */
[----:B------:R-:W-:Y:S01]  /*c720*/  UIADD3 UR4, UR4, 0x380, URZ ;  /* 0x0000038004047890 */ /* 0x000fe2000fffe03f */
[----:B------:R-:W-:Y:S02]  /*c730*/  WARPGROUP.DEPBAR.LE gsb0, 0x0 ;  /* 0x00008000000079c5 */ /* 0x000fe40000010000 */
[----:B------:R-:W-:-:S06]  /*c740*/  WARPGROUP.ARRIVE ;  /* 0x00000000000079c5 */ /* 0x000fcc0000000000 */
[----:B------:R-:W-:Y:S01]  /*c750*/  HGMMA.64x64x16.F32 R88, R124, gdesc[UR4].tnspB, R88, gsb0 ;  /* 0x40e000047c587df0 */ /* 0x000fe20008000858 */
[----:B------:R-:W-:Y:S01]  /*c760*/  UMOV UR6, UR4 ;  /* 0x0000000400067c82 */ /* 0x000fe20008000000 */
[----:B------:R-:W-:Y:S01]  /*c770*/  UMOV UR7, 0x40000040 ;  /* 0x4000004000077882 */ /* 0x000fe20000000000 */
[----:B------:R-:W-:-:S04]  /*c780*/  USEL UR4, URZ, 0x1, UP0 ;  /* 0x000000013f047887 */ /* 0x000fc80008000000 */
[----:B------:R-:W-:Y:S01]  /*c790*/  ULOP3.LUT UR37, UR37, UR4, URZ, 0x3c, !UPT ;  /* 0x0000000425257292 */ /* 0x000fe2000f8e3c3f */
[----:B------:R-:W-:Y:S02]  /*c7a0*/  WARPGROUP.DEPBAR.LE gsb0, 0x0 ;  /* 0x00008000000079c5 */ /* 0x000fe40000010000 */
[----:B------:R-:W-:-:S06]  /*c7b0*/  WARPGROUP.ARRIVE ;  /* 0x00000000000079c5 */ /* 0x000fcc0000000000 */
[----:B------:R-:W-:Y:S03]  /*c7c0*/  HGMMA.64x64x16.F32 R88, R120, gdesc[UR4].tnspB, R88, gsb0 ;  /* 0x40e0000478587df0 */ /* 0x000fe60008000858 */
[----:B------:R-:W-:Y:S02]  /*c7d0*/  WARPGROUP.DEPBAR.LE gsb0, 0x0 ;  /* 0x00008000000079c5 */ /* 0x000fe40000010000 */
[----:B------:R2:W-:Y:S01]  /*c7e0*/  @!P1 SYNCS.ARRIVE.TRANS64.RED.A1T0 RZ, [R7+URZ], RZ ;  /* 0x000000ff07ff99a7 */ /* 0x0005e2000810043f */
        /* <DEDUP_REMOVED lines=16> */
[-C--:B-1----:R-:W-:Y:S01]  /*c8f0*/  FMUL.FTZ R90, R90, R10.reuse ;  /* 0x0000000a5a5a7220 */ /* 0x082fe20000410000 */
[-C--:B------:R-:W-:Y:S01]  /*c900*/  FMUL.FTZ R91, R91, R10.reuse ;  /* 0x0000000a5b5b7220 */ /* 0x080fe20000410000 */
[-C--:B------:R-:W-:Y:S01]  /*c910*/  FMUL.FTZ R94, R94, R10.reuse ;  /* 0x0000000a5e5e7220 */ /* 0x080fe20000410000 */
        /* <DEDUP_REMOVED lines=12> */
[----:B------:R-:W-:-:S07]  /*c9e0*/  FMUL.FTZ R119, R119, R10 ;  /* 0x0000000a77777220 */ /* 0x000fce0000410000 */
.L_x_660:
[----:B------:R-:W1:Y:S08]  /*c9f0*/  S2UR UR4, SR_CgaCtaId ;  /* 0x00000000000479c3 */ /* 0x000e700000008800 */
[----:B------:R-:W-:Y:S01]  /*ca00*/  BAR.SYNC.DEFER_BLOCKING 0x5, 0x1a0 ;  /* 0x0146800000007b1d */ /* 0x000fe20000010000 */
[----:B------:R-:W-:-:S05]  /*ca10*/  VIADD R8, R2, 0xffffff80 ;  /* 0xffffff8002087836 */ /* 0x000fca0000000000 */
[----:B------:R-:W-:Y:S02]  /*ca20*/  UMOV UR40, 0x400 ;  /* 0x0000040000287882 */ /* 0x000fe40000000000 */
[----:B-1----:R-:W-:-:S09]  /*ca30*/  ULEA UR40, UR4, UR40, 0x18 ;  /* 0x0000002804287291 */ /* 0x002fd2000f8ec03f */
[----:B------:R-:W1:Y:S02]  /*ca40*/  LDS R4, [UR40+0x168d0] ;  /* 0x0168d028ff047984 */ /* 0x000e640008000800 */
[----:B-1----:R-:W-:Y:S01]  /*ca50*/  R2UR UR4, R4 ;  /* 0x00000000040472ca */ /* 0x002fe200000e0000 */
[----:B------:R-:W-:Y:S06]  /*ca60*/  BAR.ARV 0x4, 0x1a0 ;  /* 0x0106800000007b1d */ /* 0x000fec0000002000 */
[----:B------:R-:W-:Y:S08]  /*ca70*/  @P0 BRA `(.L_x_731) ;  /* 0x0000000400a40947 */ /* 0x000ff00003800000 */
[----:B------:R-:W-:Y:S01]  /*ca80*/  SHF.R.S32.HI R11, RZ, 0x1f, R8 ;  /* 0x0000001fff0b7819 */ /* 0x000fe20000011408 */
[----:B------:R-:W-:Y:S01]  /*ca90*/  BAR.SYNC.DEFER_BLOCKING 0x1, 0x180 ;  /* 0x0046000000007b1d */ /* 0x000fe20000010000 */
[----:B------:R-:W-:Y:S01]  /*caa0*/  IADD3 R13, P3, R22, 0x20, RZ ;  /* 0x00000020160d7810 */ /* 0x000fe20007f7e0ff */
[----:B------:R-:W-:Y:S01]  /*cab0*/  USHF.R.S32.HI UR5, URZ, 0x1f, UR43 ;  /* 0x0000001f3f057899 */ /* 0x000fe2000801142b */
[-C--:B------:R-:W-:Y:S01]  /*cac0*/  LEA.HI R4, R11, R8.reuse, RZ, 0x7 ;  /* 0x000000080b047211 */ /* 0x080fe200078f38ff */
[----:B------:R-:W-:Y:S01]  /*cad0*/  VIADD R25, R18, UR42 ;  /* 0x0000002a12197c36 */ /* 0x000fe20008000000 */
[----:B------:R-:W-:Y:S01]  /*cae0*/  LOP3.LUT R12, R13, 0x380, RZ, 0xc0, !PT ;  /* 0x000003800d0c7812 */ /* 0x000fe200078ec0ff */
[----:B------:R-:W-:Y:S01]  /*caf0*/  ULDC.64 UR8, c[0x0][0xb70] ;  /* 0x0002dc0000087ab9 */ /* 0x000fe20000000a00 */
[----:B------:R-:W-:Y:S01]  /*cb00*/  LOP3.LUT R21, R4, 0xffffff80, RZ, 0xc0, !PT ;  /* 0xffffff8004157812 */ /* 0x000fe200078ec0ff */
[----:B------:R-:W-:Y:S01]  /*cb10*/  UIMAD UR5, UR5, UR8, URZ ;  /* 0x00000008050572a4 */ /* 0x000fe2000f8e023f */
[----:B------:R-:W-:Y:S01]  /*cb20*/  SHF.R.U64 R12, R12, 0x3, RZ ;  /* 0x000000030c0c7819 */ /* 0x000fe200000012ff */
[----:B------:R-:W-:Y:S01]  /*cb30*/  UIMAD.WIDE.U32 UR6, UR43, UR8, URZ ;  /* 0x000000082b0672a5 */ /* 0x000fe2000f8e003f */
[----:B------:R-:W-:Y:S01]  /*cb40*/  LEA.HI R24, R11, R8, RZ, 0x5 ;  /* 0x000000080b187211 */ /* 0x000fe200078f28ff */
[----:B------:R-:W-:Y:S01]  /*cb50*/  IMAD.IADD R21, R8, 0x1, -R21 ;  /* 0x0000000108157824 */ /* 0x000fe200078e0a15 */
[C---:B------:R-:W-:Y:S01]  /*cb60*/  LOP3.LUT R5, R22.reuse, 0x380, RZ, 0xc0, !PT ;  /* 0x0000038016057812 */ /* 0x040fe200078ec0ff */
[----:B------:R-:W-:Y:S01]  /*cb70*/  UIMAD UR5, UR43, UR9, UR5 ;  /* 0x000000092b0572a4 */ /* 0x000fe2000f8e0205 */
[----:B------:R-:W-:Y:S01]  /*cb80*/  IADD3 R11, P2, R22, 0x40, RZ ;  /* 0x00000040160b7810 */ /* 0x000fe20007f5e0ff */
[----:B------:R-:W-:Y:S01]  /*cb90*/  USHF.R.S32.HI UR8, URZ, 0x1f, UR44 ;  /* 0x0000001f3f087899 */ /* 0x000fe2000801142c */
[----:B------:R-:W-:Y:S01]  /*cba0*/  LOP3.LUT P0, RZ, R21, 0x3, RZ, 0xc0, !PT ;  /* 0x0000000315ff7812 */ /* 0x000fe2000780c0ff */
[----:B------:R-:W-:Y:S01]  /*cbb0*/  UIADD3 UR5, UR7, UR5, URZ ;  /* 0x0000000507057290 */ /* 0x000fe2000fffe03f */
[----:B------:R-:W1:Y:S01]  /*cbc0*/  LDC.64 R20, c[0x0][0xb78] ;  /* 0x0002de00ff147b82 */ /* 0x000e620000000a00 */
[----:B------:R-:W-:-:S02]  /*cbd0*/  LOP3.LUT R12, R12, R13, RZ, 0x3c, !PT ;  /* 0x0000000d0c0c7212 */ /* 0x000fc400078e3cff */
[----:B------:R-:W-:Y:S02]  /*cbe0*/  IADD3 R13, P1, R22, 0x60, RZ ;  /* 0x00000060160d7810 */ /* 0x000fe40007f3e0ff */
[----:B------:R-:W-:Y:S02]  /*cbf0*/  SHF.R.U64 R5, R5, 0x3, RZ ;  /* 0x0000000305057819 */ /* 0x000fe400000012ff */
[----:B------:R-:W-:Y:S02]  /*cc00*/  LOP3.LUT R10, R11, 0x380, RZ, 0xc0, !PT ;  /* 0x000003800b0a7812 */ /* 0x000fe400078ec0ff */
[----:B------:R-:W-:Y:S02]  /*cc10*/  LOP3.LUT R8, R13, 0x380, RZ, 0xc0, !PT ;  /* 0x000003800d087812 */ /* 0x000fe400078ec0ff */
[----:B------:R-:W-:Y:S01]  /*cc20*/  LOP3.LUT R4, R5, R22, RZ, 0x3c, !PT ;  /* 0x0000001605047212 */ /* 0x000fe200078e3cff */
[----:B------:R-:W-:Y:S01]  /*cc30*/  IMAD.MOV.U32 R5, RZ, RZ, R23 ;  /* 0x000000ffff057224 */ /* 0x000fe200078e0017 */
[----:B------:R-:W-:-:S02]  /*cc40*/  SHF.R.U64 R10, R10, 0x3, RZ ;  /* 0x000000030a0a7819 */ /* 0x000fc400000012ff */
[----:B------:R-:W-:Y:S02]  /*cc50*/  SHF.R.U64 R8, R8, 0x3, RZ ;  /* 0x0000000308087819 */ /* 0x000fe400000012ff */
[----:B------:R-:W-:Y:S01]  /*cc60*/  LOP3.LUT R10, R10, R11, RZ, 0x3c, !PT ;  /* 0x0000000b0a0a7212 */ /* 0x000fe200078e3cff */
[--C-:B------:R-:W-:Y:S01]  /*cc70*/  IMAD.X R11, RZ, RZ, R23.reuse, P2 ;  /* 0x000000ffff0b7224 */ /* 0x100fe200010e0617 */
[----:B------:R-:W-:Y:S01]  /*cc80*/  F2FP.F16.F32.PACK_AB R6, R6, R9 ;  /* 0x000000090606723e */ /* 0x000fe200000000ff */
[----:B------:R-:W-:Y:S01]  /*cc90*/  IMAD.X R9, RZ, RZ, R23, P1 ;  /* 0x000000ffff097224 */ /* 0x000fe200008e0617 */
[----:B------:R-:W-:Y:S02]  /*cca0*/  MOV R14, R4 ;  /* 0x00000004000e7202 */ /* 0x000fe40000000f00 */
[----:B------:R-:W-:Y:S01]  /*ccb0*/  F2FP.F16.F32.PACK_AB R4, R89, R0 ;  /* 0x000000005904723e */ /* 0x000fe200000000ff */
[----:B-1----:R-:W-:Y:S01]  /*ccc0*/  IMAD R0, R20, UR8, RZ ;  /* 0x0000000814007c24 */ /* 0x002fe2000f8e02ff */
[----:B------:R-:W-:-:S02]  /*ccd0*/  F2FP.F16.F32.PACK_AB R5, R91, R90 ;  /* 0x0000005a5b05723e */ /* 0x000fc400000000ff */
[----:B------:R-:W-:Y:S01]  /*cce0*/  F2FP.F16.F32.PACK_AB R7, R7, R94 ;  /* 0x0000005e0707723e */ /* 0x000fe200000000ff */
[----:B------:R-:W-:Y:S01]  /*ccf0*/  IMAD R0, R21, UR44, R0 ;  /* 0x0000002c15007c24 */ /* 0x000fe2000f8e0200 */
[----:B------:R-:W-:Y:S01]  /*cd00*/  LOP3.LUT R8, R8, R13, RZ, 0x3c, !PT ;  /* 0x0000000d08087212 */ /* 0x000fe200078e3cff */
[----:B------:R-:W-:Y:S01]  /*cd10*/  IMAD.X R13, RZ, RZ, R23, P3 ;  /* 0x000000ffff0d7224 */ /* 0x000fe200018e0617 */
[----:B------:R-:W-:Y:S01]  /*cd20*/  MOV R11, R10 ;  /* 0x0000000a000b7202 */ /* 0x000fe20000000f00 */
[----:B------:R1:W-:Y:S01]  /*cd30*/  STSM.16.M88.4 [R14], R4 ;  /* 0x000000040e007844 */ /* 0x0003e20000000200 */
[----:B------:R-:W-:Y:S01]  /*cd40*/  MOV R10, R8 ;  /* 0x00000008000a7202 */ /* 0x000fe20000000f00 */
[----:B------:R-:W-:Y:S01]  /*cd50*/  IMAD.U32 R9, RZ, RZ, UR7 ;  /* 0x00000007ff097e24 */ /* 0x000fe2000f8e00ff */
[----:B------:R-:W-:Y:S01]  /*cd60*/  F2FP.F16.F32.PACK_AB R104, R105, R104 ;  /* 0x000000686968723e */ /* 0x000fe200000000ff */
[----:B------:R-:W-:Y:S01]  /*cd70*/  IMAD.U32 R8, RZ, RZ, UR6 ;  /* 0x00000006ff087e24 */ /* 0x000fe2000f8e00ff */
[----:B------:R-:W-:Y:S01]  /*cd80*/  MOV R12, R12 ;  /* 0x0000000c000c7202 */ /* 0x000fe20000000f00 */
[----:B------:R-:W-:Y:S01]  /*cd90*/  IMAD.U32 R9, RZ, RZ, UR5 ;  /* 0x00000005ff097e24 */ /* 0x000fe2000f8e00ff */
[----:B------:R-:W-:Y:S01]  /*cda0*/  F2FP.F16.F32.PACK_AB R105, R107, R106 ;  /* 0x0000006a6b69723e */ /* 0x000fe200000000ff */
[----:B------:R-:W-:Y:S01]  /*cdb0*/  VIADD R13, R25, 0x8 ;  /* 0x00000008190d7836 */ /* 0x000fe20000000000 */
[----:B------:R-:W-:Y:S01]  /*cdc0*/  F2FP.F16.F32.PACK_AB R112, R113, R112 ;  /* 0x000000707170723e */ /* 0x000fe200000000ff */
[----:B------:R-:W-:Y:S01]  /*cdd0*/  IMAD.WIDE.U32 R8, R20, UR44, R8 ;  /* 0x0000002c14087c25 */ /* 0x000fe2000f8e0008 */
[----:B------:R-:W-:Y:S01]  /*cde0*/  F2FP.F16.F32.PACK_AB R106, R109, R108 ;  /* 0x0000006c6d6a723e */ /* 0x000fe200000000ff */
[----:B------:R-:W-:Y:S01]  /*cdf0*/  ULDC UR5, c[0x0][0xa88] ;  /* 0x0002a20000057ab9 */ /* 0x000fe20000000800 */
[----:B------:R-:W-:Y:S01]  /*ce00*/  F2FP.F16.F32.PACK_AB R107, R111, R110 ;  /* 0x0000006e6f6b723e */ /* 0x000fe200000000ff */
[----:B------:R-:W-:Y:S01]  /*ce10*/  ULDC.64 UR6, c[0x0][0xb40] ;  /* 0x0002d00000067ab9 */ /* 0x000fe20000000a00 */
[----:B------:R-:W-:-:S02]  /*ce20*/  F2FP.F16.F32.PACK_AB R113, R115, R114 ;  /* 0x000000727371723e */ /* 0x000fc400000000ff */
[----:B-1----:R-:W-:Y:S02]  /*ce30*/  F2FP.F16.F32.PACK_AB R4, R97, R96 ;  /* 0x000000606104723e */ /* 0x002fe400000000ff */
[----:B------:R-:W-:Y:S02]  /*ce40*/  F2FP.F16.F32.PACK_AB R5, R99, R98 ;  /* 0x000000626305723e */ /* 0x000fe400000000ff */
[----:B------:R-:W-:Y:S02]  /*ce50*/  F2FP.F16.F32.PACK_AB R6, R101, R100 ;  /* 0x000000646506723e */ /* 0x000fe400000000ff */
[----:B------:R-:W-:Y:S02]  /*ce60*/  F2FP.F16.F32.PACK_AB R7, R103, R102 ;  /* 0x000000666707723e */ /* 0x000fe400000000ff */
[----:B------:R-:W-:Y:S02]  /*ce70*/  F2FP.F16.F32.PACK_AB R114, R117, R116 ;  /* 0x000000747572723e */ /* 0x000fe400000000ff */
[----:B------:R-:W-:Y:S01]  /*ce80*/  F2FP.F16.F32.PACK_AB R115, R119, R118 ;  /* 0x000000767773723e */ /* 0x000fe200000000ff */
[----:B------:R1:W-:Y:S01]  /*ce90*/  STSM.16.M88.4 [R12], R4 ;  /* 0x000000040c007844 */ /* 0x0003e20000000200 */
[----:B------:R-:W-:-:S02]  /*cea0*/  ISETP.GE.OR P1, PT, R13, UR5, P0 ;  /* 0x000000050d007c0c */ /* 0x000fc40008726670 */
[----:B------:R-:W-:Y:S01]  /*ceb0*/  SHF.R.S32.HI R13, RZ, 0x1f, R25 ;  /* 0x0000001fff0d7819 */ /* 0x000fe20000011419 */
[----:B------:R-:W-:Y:S01]  /*cec0*/  STSM.16.M88.4 [R11], R104 ;  /* 0x000000680b007844 */ /* 0x000fe20000000200 */
[----:B------:R-:W-:Y:S02]  /*ced0*/  SHF.R.S32.HI R24, RZ, 0x5, R24 ;  /* 0x00000005ff187819 */ /* 0x000fe40000011418 */
[C---:B------:R-:W-:Y:S01]  /*cee0*/  ISETP.GE.OR P0, PT, R25.reuse, UR5, P0 ;  /* 0x0000000519007c0c */ /* 0x040fe20008706670 */
[----:B------:R-:W-:Y:S01]  /*cef0*/  STSM.16.M88.4 [R10], R112 ;  /* 0x000000700a007844 */ /* 0x000fe20000000200 */
[----:B------:R-:W-:Y:S01]  /*cf00*/  @!PT LDS RZ, [RZ] ;  /* 0x00000000fffff984 */ /* 0x000fe20000000800 */
[----:B------:R-:W-:Y:S01]  /*cf10*/  @!PT LDS RZ, [RZ] ;  /* 0x00000000fffff984 */ /* 0x000fe20000000800 */
[----:B------:R-:W-:Y:S01]  /*cf20*/  @!PT LDS RZ, [RZ] ;  /* 0x00000000fffff984 */ /* 0x000fe20000000800 */
[----:B------:R-:W-:Y:S01]  /*cf30*/  @!PT LDS RZ, [RZ] ;  /* 0x00000000fffff984 */ /* 0x000fe20000000800 */
[----:B------:R2:W-:Y:S06]  /*cf40*/  MEMBAR.ALL.CTA ;  /* 0x0000000000007992 */ /* 0x0005ec0000008000 */
[----:B--2---:R-:W2:Y:S02]  /*cf50*/  FENCE.VIEW.ASYNC.S ;  /* 0x00000000000073c6 */ /* 0x004ea40000000000 */
[----:B--2---:R-:W-:Y:S06]  /*cf60*/  BAR.ARV 0x1, 0x1a0 ;  /* 0x0046800000007b1d */ /* 0x004fec0000002000 */
[----:B-1----:R-:W-:-:S04]  /*cf70*/  IADD3 R5, P2, R25, R8, RZ ;  /* 0x0000000819057210 */ /* 0x002fc80007f5e0ff */
[----:B------:R-:W-:Y:S02]  /*cf80*/  IADD3.X R8, R13, R9, R0, P2, !PT ;  /* 0x000000090d087210 */ /* 0x000fe400017fe400 */
[----:B------:R-:W1:Y:S01]  /*cf90*/  SHFL.IDX PT, R0, R24, RZ, 0x1f ;  /* 0x00001fff18007589 */ /* 0x000e6200000e0000 */
[----:B------:R-:W-:-:S04]  /*cfa0*/  LEA R4, P2, R5, UR6, 0x2 ;  /* 0x0000000605047c11 */ /* 0x000fc8000f8410ff */
[----:B------:R-:W-:-:S05]  /*cfb0*/  LEA.HI.X R5, R5, UR7, R8, 0x2, P2 ;  /* 0x0000000705057c11 */ /* 0x000fca00090f1408 */
[----:B------:R2:W-:Y:S04]  /*cfc0*/  @!P1 STG.E desc[UR50][R4.64+0x20], R3 ;  /* 0x0000200304009986 */ /* 0x0005e8000c101932 */
[----:B------:R2:W-:Y:S01]  /*cfd0*/  @!P0 STG.E desc[UR50][R4.64], R15 ;  /* 0x0000000f04008986 */ /* 0x0005e2000c101932 */
[----:B-1----:R-:W-:-:S13]  /*cfe0*/  ISETP.NE.AND P0, PT, R0, 0xb, PT ;  /* 0x0000000b0000780c */ /* 0x002fda0003f05270 */
[----:B--2---:R-:W-:Y:S05]  /*cff0*/  @P0 BRA `(.L_x_732) ;  /* 0x0000000800280947 */ /* 0x004fea0003800000 */
[----:B------:R-:W-:Y:S01]  /*d000*/  BAR.SYNC.DEFER_BLOCKING 0x1, 0x1a0 ;  /* 0x0046800000007b1d */ /* 0x000fe20000010000 */
[----:B------:R-:W-:-:S05]  /*d010*/  ELECT P0, URZ, PT ;  /* 0x00000000003f782f */ /* 0x000fca0003800000 */
[----:B------:R-:W-:Y:S08]  /*d020*/  BSSY B0, `(.L_x_733) ;  /* 0x000000d000007945 */ /* 0x000ff00003800000 */
[----:B------:R-:W-:Y:S05]  /*d030*/  @!P0 BRA `(.L_x_734) ;  /* 0x00000000002c8947 */ /* 0x000fea0003800000 */
[----:B------:R-:W-:Y:S01]  /*d040*/  ULDC.64 UR6, c[0x0][0x198] ;  /* 0x0000660000067ab9 */ /* 0x000fe20000000a00 */
[----:B------:R-:W-:Y:S01]  /*d050*/  UMOV UR41, URZ ;  /* 0x0000003f00297c82 */ /* 0x000fe20008000000 */
[----:B------:R-:W-:Y:S01]  /*d060*/  UIADD3 UR6, UP0, UR6, 0x9f0, URZ ;  /* 0x000009f006067890 */ /* 0x000fe2000ff1e03f */
[----:B------:R-:W-:Y:S01]  /*d070*/  UMOV UR45, URZ ;  /* 0x0000003f002d7c82 */ /* 0x000fe20008000000 */
[----:B------:R-:W-:Y:S02]  /*d080*/  UIADD3 UR5, UR40, 0x16820, URZ ;  /* 0x0001682028057890 */ /* 0x000fe4000fffe03f */
[----:B------:R-:W-:Y:S02]  /*d090*/  UIADD3.X UR7, URZ, UR7, URZ, UP0, !UPT ;  /* 0x000000073f077290 */ /* 0x000fe400087fe43f */
[----:B------:R-:W-:-:S07]  /*d0a0*/  UPRMT UR5, URZ, 0x654, UR5 ;  /* 0x000006543f057896 */ /* 0x000fce0008000005 */
[----:B------:R1:W-:Y:S01]  /*d0b0*/  UTMASTG.5D [UR40], [UR6] ;  /* 0x00000028060073b5 */ /* 0x0003e20008020000 */
[----:B------:R0:W-:Y:S01]  /*d0c0*/  UTMACMDFLUSH ;  /* 0x00000000000079b7 */ /* 0x0001e20000000000 */
[----:B------:R-:W-:-:S04]  /*d0d0*/  DEPBAR.LE SB0, 0x0 ;  /* 0x000080000000791a */ /* 0x000fc80000000000 */
[----:B-1----:R-:W-:Y:S01]  /*d0e0*/  SYNCS.ARRIVE.TRANS64.RED.A1T0 RZ, [UR5], RZ ;  /* 0x000000ffffff79a7 */ /* 0x002fe20008100405 */
.L_x_734:
[----:B------:R-:W-:Y:S05]  /*d0f0*/  BSYNC B0 ;  /* 0x0000000000007941 */ /* 0x000fea0003800000 */
.L_x_733:
[----:B------:R-:W-:Y:S05]  /*d100*/  BRA `(.L_x_732) ;  /* 0x0000000400e47947 */ /* 0x000fea0003800000 */
.L_x_731:
[----:B------:R-:W1:Y:S01]  /*d110*/  LDC.64 R12, c[0x0][0xae0] ;  /* 0x0002b800ff0c7b82 */ /* 0x000e620000000a00 */
[----:B------:R-:W-:Y:S01]  /*d120*/  SHF.R.S32.HI R3, RZ, 0x1f, R8 ;  /* 0x0000001fff037819 */ /* 0x000fe20000011408 */
[----:B------:R-:W-:Y:S01]  /*d130*/  USHF.R.S32.HI UR5, URZ, 0x1f, UR43 ;  /* 0x0000001f3f057899 */ /* 0x000fe2000801142b */
[----:B------:R-:W-:Y:S01]  /*d140*/  ISETP.GT.AND P0, PT, R8, 0xbf, PT ;  /* 0x000000bf0800780c */ /* 0x000fe20003f04270 */
[----:B------:R-:W-:Y:S01]  /*d150*/  USHF.R.S32.HI UR6, URZ, 0x1f, UR44 ;  /* 0x0000001f3f067899 */ /* 0x000fe2000801142c */
[----:B------:R-:W-:Y:S01]  /*d160*/  LEA.HI R26, R3, R8, RZ, 0x3 ;  /* 0x00000008031a7211 */ /* 0x000fe200078f18ff */
[----:B------:R-:W-:Y:S02]  /*d170*/  BSSY B0, `(.L_x_735) ;  /* 0x000001f000007945 */ /* 0x000fe40003800000 */
[----:B------:R-:W2:Y:S01]  /*d180*/  LDC R11, c[0x0][0xdac] ;  /* 0x00036b00ff0b7b82 */ /* 0x000ea20000000800 */
[----:B------:R-:W-:-:S05]  /*d190*/  LOP3.LUT R3, R26, 0x1ffffff8, RZ, 0xc0, !PT ;  /* 0x1ffffff81a037812 */ /* 0x000fca00078ec0ff */
[----:B------:R-:W-:Y:S02]  /*d1a0*/  IMAD.IADD R3, R8, 0x1, -R3 ;  /* 0x0000000108037824 */ /* 0x000fe400078e0a03 */
[----:B------:R-:W3:Y:S02]  /*d1b0*/  LDC.64 R24, c[0x0][0xa88] ;  /* 0x0002a200ff187b82 */ /* 0x000ee40000000a00 */
[----:B------:R-:W-:-:S05]  /*d1c0*/  IMAD.SHL.U32 R8, R3, 0x8, RZ ;  /* 0x0000000803087824 */ /* 0x000fca00078e00ff */
[----:B------:R-:W-:Y:S01]  /*d1d0*/  SHF.R.S32.HI R9, RZ, 0x1f, R8 ;  /* 0x0000001fff097819 */ /* 0x000fe20000011408 */
[----:B------:R-:W4:Y:S01]  /*d1e0*/  LDC.64 R14, c[0x0][0xae8] ;  /* 0x0002ba00ff0e7b82 */ /* 0x000f220000000a00 */
[----:B-1----:R-:W-:Y:S01]  /*d1f0*/  IMAD R10, R12, UR5, RZ ;  /* 0x000000050c0a7c24 */ /* 0x002fe2000f8e02ff */
[----:B------:R-:W-:Y:S06]  /*d200*/  @P0 BRA `(.L_x_736) ;  /* 0x0000000000540947 */ /* 0x000fec0003800000 */
[----:B------:R-:W-:Y:S01]  /*d210*/  IMAD.U32 R5, RZ, RZ, UR42 ;  /* 0x0000002aff057e24 */ /* 0x000fe2000f8e00ff */
[----:B------:R-:W-:-:S04]  /*d220*/  ULDC UR7, c[0x0][0xa88] ;  /* 0x0002a20000077ab9 */ /* 0x000fc80000000800 */
[----:B------:R-:W-:-:S04]  /*d230*/  IADD3 R4, R5, -0x80, R2 ;  /* 0xffffff8005047810 */ /* 0x000fc80007ffe002 */
[----:B------:R-:W-:-:S13]  /*d240*/  ISETP.GE.AND P0, PT, R4, UR7, PT ;  /* 0x0000000704007c0c */ /* 0x000fda000bf06270 */
[----:B------:R-:W-:Y:S05]  /*d250*/  @P0 BRA `(.L_x_736) ;  /* 0x0000000000400947 */ /* 0x000fea0003800000 */
[----:B------:R-:W1:Y:S01]  /*d260*/  LDC.64 R6, c[0x0][0xb70] ;  /* 0x0002dc00ff067b82 */ /* 0x000e620000000a00 */
[----:B------:R-:W-:Y:S01]  /*d270*/  SHF.R.S32.HI R5, RZ, 0x1f, R4 ;  /* 0x0000001fff057819 */ /* 0x000fe20000011404 */
[----:B------:R-:W-:-:S06]  /*d280*/  ULDC.64 UR8, c[0x0][0xb40] ;  /* 0x0002d00000087ab9 */ /* 0x000fcc0000000a00 */
[----:B------:R-:W5:Y:S01]  /*d290*/  LDC.64 R20, c[0x0][0xb78] ;  /* 0x0002de00ff147b82 */ /* 0x000f620000000a00 */
[C---:B-1----:R-:W-:Y:S02]  /*d2a0*/  IMAD R0, R6.reuse, UR5, RZ ;  /* 0x0000000506007c24 */ /* 0x042fe4000f8e02ff */
[----:B------:R-:W-:-:S04]  /*d2b0*/  IMAD.WIDE.U32 R4, R6, UR43, R4 ;  /* 0x0000002b06047c25 */ /* 0x000fc8000f8e0004 */
[----:B------:R-:W-:Y:S02]  /*d2c0*/  IMAD R3, R7, UR43, R0 ;  /* 0x0000002b07037c24 */ /* 0x000fe4000f8e0200 */
[C---:B-----5:R-:W-:Y:S02]  /*d2d0*/  IMAD R0, R20.reuse, UR6, RZ ;  /* 0x0000000614007c24 */ /* 0x060fe4000f8e02ff */
[----:B------:R-:W-:Y:S02]  /*d2e0*/  IMAD.IADD R5, R5, 0x1, R3 ;  /* 0x0000000105057824 */ /* 0x000fe400078e0203 */
[----:B------:R-:W-:Y:S02]  /*d2f0*/  IMAD R3, R21, UR44, R0 ;  /* 0x0000002c15037c24 */ /* 0x000fe4000f8e0200 */
[----:B------:R-:W-:-:S04]  /*d300*/  IMAD.WIDE.U32 R4, R20, UR44, R4 ;  /* 0x0000002c14047c25 */ /* 0x000fc8000f8e0004 */
[----:B------:R-:W-:Y:S01]  /*d310*/  IMAD.IADD R3, R5, 0x1, R3 ;  /* 0x0000000105037824 */ /* 0x000fe200078e0203 */
[----:B------:R-:W-:-:S04]  /*d320*/  LEA R6, P0, R4, UR8, 0x2 ;  /* 0x0000000804067c11 */ /* 0x000fc8000f8010ff */
[----:B------:R-:W-:Y:S01]  /*d330*/  LEA.HI.X R7, R4, UR9, R3, 0x2, P0 ;  /* 0x0000000904077c11 */ /* 0x000fe200080f1403 */
[----:B------:R-:W-:-:S05]  /*d340*/  IMAD.MOV.U32 R3, RZ, RZ, -0x800000 ;  /* 0xff800000ff037424 */ /* 0x000fca00078e00ff */
[----:B------:R1:W-:Y:S03]  /*d350*/  STG.E desc[UR50][R6.64], R3 ;  /* 0x0000000306007986 */ /* 0x0003e6000c101932 */
.L_x_736:
[----:B------:R-:W-:Y:S05]  /*d360*/  BSYNC B0 ;  /* 0x0000000000007941 */ /* 0x000fea0003800000 */
.L_x_735:
[----:B------:R-:W-:Y:S01]  /*d370*/  ULOP3.LUT UR48, URZ, UR48, URZ, 0x33, !UPT ;  /* 0x000000303f307292 */ /* 0x000fe2000f8e333f */
[----:B-1----:R-:W-:Y:S01]  /*d380*/  IMAD R3, R13, UR43, R10 ;  /* 0x0000002b0d037c24 */ /* 0x002fe2000f8e020a */
[----:B------:R-:W-:Y:S01]  /*d390*/  SHF.R.S32.HI R4, RZ, 0x3, R26 ;  /* 0x00000003ff047819 */ /* 0x000fe2000001141a */
[----:B------:R-:W-:Y:S01]  /*d3a0*/  IMAD.WIDE.U32 R6, R12, UR43, R8 ;  /* 0x0000002b0c067c25 */ /* 0x000fe2000f8e0008 */
[----:B---3--:R-:W-:Y:S01]  /*d3b0*/  ISETP.GE.AND P0, PT, R8, R25, PT ;  /* 0x000000190800720c */ /* 0x008fe20003f06270 */
[----:B------:R-:W-:Y:S02]  /*d3c0*/  BSSY B0, `(.L_x_737) ;  /* 0x000001d000007945 */ /* 0x000fe40003800000 */
[----:B--2---:R-:W-:Y:S02]  /*d3d0*/  VIADD R11, R11, UR48 ;  /* 0x000000300b0b7c36 */ /* 0x004fe40008000000 */
[----:B------:R-:W-:Y:S02]  /*d3e0*/  IMAD.IADD R7, R7, 0x1, R3 ;  /* 0x0000000107077824 */ /* 0x000fe400078e0203 */
[----:B------:R-:W-:-:S02]  /*d3f0*/  IMAD R8, R11, -0xc0, R24 ;  /* 0xffffff400b087824 */ /* 0x000fc400078e0218 */
[C---:B------:R-:W-:Y:S02]  /*d400*/  VIADD R0, R4.reuse, 0x30 ;  /* 0x0000003004007836 */ /* 0x040fe40000000000 */
[C---:B------:R-:W-:Y:S02]  /*d410*/  VIADD R3, R4.reuse, 0x60 ;  /* 0x0000006004037836 */ /* 0x040fe40000000000 */
[----:B------:R-:W-:Y:S01]  /*d420*/  VIADD R5, R4, 0x90 ;  /* 0x0000009004057836 */ /* 0x000fe20000000000 */
[-C--:B------:R-:W-:Y:S01]  /*d430*/  ISETP.GE.OR P3, PT, R0, R8.reuse, P0 ;  /* 0x000000080000720c */ /* 0x080fe20000766670 */
[----:B----4-:R-:W-:Y:S01]  /*d440*/  IMAD R0, R14, UR6, RZ ;  /* 0x000000060e007c24 */ /* 0x010fe2000f8e02ff */
[-C--:B------:R-:W-:Y:S02]  /*d450*/  ISETP.GE.OR P1, PT, R3, R8.reuse, P0 ;  /* 0x000000080300720c */ /* 0x080fe40000726670 */
[-C--:B------:R-:W-:Y:S01]  /*d460*/  ISETP.GE.OR P2, PT, R5, R8.reuse, P0 ;  /* 0x000000080500720c */ /* 0x080fe20000746670 */
[----:B------:R-:W-:Y:S01]  /*d470*/  IMAD R3, R15, UR44, R0 ;  /* 0x0000002c0f037c24 */ /* 0x000fe2000f8e0200 */
[----:B------:R-:W-:Y:S01]  /*d480*/  ISETP.GE.OR P0, PT, R4, R8, P0 ;  /* 0x000000080400720c */ /* 0x000fe20000706670 */
[----:B------:R-:W-:Y:S01]  /*d490*/  IMAD.WIDE.U32 R8, R14, UR44, R6 ;  /* 0x0000002c0e087c25 */ /* 0x000fe2000f8e0006 */
[----:B------:R-:W-:-:S03]  /*d4a0*/  SHF.R.S32.HI R5, RZ, 0x1f, R4 ;  /* 0x0000001fff057819 */ /* 0x000fc60000011404 */
[----:B------:R-:W-:-:S04]  /*d4b0*/  IMAD.WIDE R6, R11, 0xc0, R4 ;  /* 0x000000c00b067825 */ /* 0x000fc800078e0204 */
[----:B------:R-:W-:-:S04]  /*d4c0*/  IMAD.IADD R11, R9, 0x1, R3 ;  /* 0x00000001090b7824 */ /* 0x000fc800078e0203 */
[----:B------:R-:W-:Y:S05]  /*d4d0*/  @P0 BRA `(.L_x_738) ;  /* 0x00000000002c0947 */ /* 0x000fea0003800000 */
        /* <DEDUP_REMOVED lines=11> */
.L_x_738:
[----:B------:R-:W-:Y:S05]  /*d590*/  BSYNC B0 ;  /* 0x0000000000007941 */ /* 0x000fea0003800000 */
.L_x_737:
        /* <DEDUP_REMOVED lines=15> */
.L_x_740:
[----:B------:R-:W-:Y:S05]  /*d690*/  BSYNC B0 ;  /* 0x0000000000007941 */ /* 0x000fea0003800000 */
.L_x_739:
        /* <DEDUP_REMOVED lines=15> */
.L_x_742:
[----:B------:R-:W-:Y:S05]  /*d790*/  BSYNC B0 ;  /* 0x0000000000007941 */ /* 0x000fea0003800000 */
.L_x_741:
        /* <DEDUP_REMOVED lines=15> */
.L_x_743:
[----:B------:R-:W-:Y:S05]  /*d890*/  BSYNC B0 ;  /* 0x0000000000007941 */ /* 0x000fea0003800000 */
.L_x_732:
[----:B------:R-:W5:Y:S02]  /*d8a0*/  LDC R0, c[0x0][0xda8] ;  /* 0x00036a00ff007b82 */ /* 0x000f640000000800 */
[----:B-----5:R-:W-:-:S13]  /*d8b0*/  ISETP.LE.AND P0, PT, R0, UR4, PT ;  /* 0x0000000400007c0c */ /* 0x020fda000bf03270 */
[----:B------:R-:W-:Y:S05]  /*d8c0*/  @!P0 BRA `(.L_x_744) ;  /* 0xffffff3400248947 */ /* 0x000fea000383ffff */
[----:B------:R-:W-:Y:S05]  /*d8d0*/  EXIT ;  /* 0x000000000000794d */ /* 0x000fea0003800000 */
.L_x_650:
[----:B------:R-:W-:-:S08]  /*d8e0*/  NOP ;  /* 0x0000000000007918 */ /* 0x000fd00000000000 */
[----:B------:R-:W1:-:S00]  /*d8f0*/  USETMAXREG.DEALLOC.CTAPOOL 0x20 ;  /* 0x00000020000079c8 */ /* 0x000e4000080e0500 */
[----:B-1----:R-:W-:-:S05]  /*d900*/  LOP3.LUT R16, R0, 0x3, RZ, 0xc0, !PT ;  /* 0x0000000300107812 */ /* 0x002fca00078ec0ff */
[----:B------:R-:W1:Y:S02]  /*d910*/  SHFL.IDX PT, R0, R16, RZ, 0x1f ;  /* 0x00001fff10007589 */ /* 0x000e6400000e0000 */
[----:B-1----:R-:W-:-:S13]  /*d920*/  ISETP.NE.AND P0, PT, R0, RZ, PT ;  /* 0x000000ff0000720c */ /* 0x002fda0003f05270 */
[----:B------:R-:W-:Y:S05]  /*d930*/  @P0 EXIT ;  /* 0x000000000000094d */ /* 0x000fea0003800000 */
[----:B------:R-:W1:Y:S01]  /*d940*/  S2UR UR4, SR_CTAID.X ;  /* 0x00000000000479c3 */ /* 0x000e620000002500 */
[----:B------:R-:W-:Y:S01]  /*d950*/  UMOV UR47, URZ ;  /* 0x0000003f002f7c82 */ /* 0x000fe20008000000 */
[----:B------:R-:W-:Y:S02]  /*d960*/  IMAD.MOV.U32 R19, RZ, RZ, RZ ;  /* 0x000000ffff137224 */ /* 0x000fe400078e00ff */
[----:B------:R-:W-:-:S04]  /*d970*/  IMAD.MOV.U32 R18, RZ, RZ, 0x1 ;  /* 0x00000001ff127424 */ /* 0x000fc800078e00ff */
[----:B------:R-:W1:Y:S02]  /*d980*/  LDC R0, c[0x0][0xda8] ;  /* 0x00036a00ff007b82 */ /* 0x000e640000000800 */
[----:B-1----:R-:W-:-:S13]  /*d990*/  ISETP.LE.AND P0, PT, R0, UR4, PT ;  /* 0x0000000400007c0c */ /* 0x002fda000bf03270 */
[----:B------:R-:W-:Y:S05]  /*d9a0*/  @P0 BRA `(.L_x_745) ;  /* 0x0000002800200947 */ /* 0x000fea0003800000 */
[----:B------:R-:W-:Y:S01]  /*d9b0*/  LOP3.LUT R23, R2, 0x1f, RZ, 0xc0, !PT ;  /* 0x0000001f02177812 */ /* 0x000fe200078ec0ff */
[----:B------:R-:W-:Y:S01]  /*d9c0*/  IMAD.U32 R22, RZ, RZ, UR4 ;  /* 0x00000004ff167e24 */ /* 0x000fe2000f8e00ff */
[----:B------:R-:W-:Y:S01]  /*d9d0*/  ULDC UR46, c[0x0][0xc] ;  /* 0x00000300002e7ab9 */ /* 0x000fe20000000800 */
[----:B------:R-:W-:Y:S01]  /*d9e0*/  IMAD.MOV.U32 R18, RZ, RZ, 0x1 ;  /* 0x00000001ff127424 */ /* 0x000fe200078e00ff */
[----:B------:R-:W-:Y:S01]  /*d9f0*/  ULDC.64 UR48, c[0x0][0x198] ;  /* 0x0000660000307ab9 */ /* 0x000fe20000000a00 */
[----:B------:R-:W-:Y:S01]  /*da00*/  IMAD.MOV.U32 R19, RZ, RZ, RZ ;  /* 0x000000ffff137224 */ /* 0x000fe200078e00ff */
[----:B------:R-:W-:-:S06]  /*da10*/  UMOV UR47, URZ ;  /* 0x0000003f002f7c82 */ /* 0x000fcc0008000000 */
.L_x_799:
[----:B------:R-:W-:Y:S01]  /*da20*/  ULDC UR8, c[0x0][0xdd0] ;  /* 0x0003740000087ab9 */ /* 0x000fe20000000800 */
[----:B-1----:R-:W1:Y:S01]  /*da30*/  LDC R0, c[0x0][0xde8] ;  /* 0x00037a00ff007b82 */ /* 0x002e620000000800 */
[C---:B------:R-:W-:Y:S01]  /*da40*/  R2UR UR6, R22.reuse ;  /* 0x00000000160672ca */ /* 0x040fe200000e0000 */
[----:B------:R-:W-:Y:S01]  /*da50*/  UISETP.NE.AND UP0, UPT, UR8, 0x1, UPT ;  /* 0x000000010800788c */ /* 0x000fe2000bf05270 */
[----:B------:R-:W-:-:S10]  /*da60*/  R2UR UR7, R22 ;  /* 0x00000000160772ca */ /* 0x000fd400000e0000 */
[----:B------:R-:W-:Y:S01]  /*da70*/  @UP0 ULDC UR4, c[0x0][0xdd4] ;  /* 0x0003750000040ab9 */ /* 0x000fe20000000800 */
[----:B------:R-:W-:Y:S01]  /*da80*/  @UP0 ULDC UR9, c[0x0][0xdd8] ;  /* 0x0003760000090ab9 */ /* 0x000fe20000000800 */
[----:B------:R-:W-:-:S04]  /*da90*/  UIMAD.WIDE.U32 UR4, UR6, UR4, URZ ;  /* 0x00000004060472a5 */ /* 0x000fc8000f8e003f */
[----:B------:R-:W-:-:S04]  /*daa0*/  @UP0 USHF.R.U32.HI UR6, URZ, UR9, UR5 ;  /* 0x000000093f060299 */ /* 0x000fc80008011605 */
[----:B------:R-:W-:Y:S02]  /*dab0*/  UIADD3 UR4, -UR6, URZ, URZ ;  /* 0x0000003f06047290 */ /* 0x000fe4000fffe13f */
[----:B-1----:R-:W-:Y:S02]  /*dac0*/  ISETP.LE.AND P0, PT, R0, UR6, PT ;  /* 0x0000000600007c0c */ /* 0x002fe4000bf03270 */
[----:B------:R-:W-:-:S11]  /*dad0*/  UIMAD UR8, UR8, UR4, UR7 ;  /* 0x00000004080872a4 */ /* 0x000fd6000f8e0207 */
[----:B------:R-:W-:Y:S05]  /*dae0*/  @!P0 BRA `(.L_x_746) ;  /* 0x0000000000208947 */ /* 0x000fea0003800000 */
        /* <DEDUP_REMOVED lines=8> */
.L_x_746:
[----:B------:R-:W-:Y:S01]  /*db70*/  ULDC UR9, c[0x0][0xdc4] ;  /* 0x0003710000097ab9 */ /* 0x000fe20000000800 */
[----:B------:R-:W-:Y:S01]  /*db80*/  UMOV UR7, UR8 ;  /* 0x0000000800077c82 */ /* 0x000fe20008000000 */
[----:B------:R-:W-:-:S11]  /*db90*/  UISETP.NE.AND UP0, UPT, UR9, 0x1, UPT ;  /* 0x000000010900788c */ /* 0x000fd6000bf05270 */
[----:B------:R-:W-:Y:S02]  /*dba0*/  @UP0 ULDC.64 UR10, c[0x0][0xdc8] ;  /* 0x00037200000a0ab9 */ /* 0x000fe40000000a00 */
[----:B------:R-:W-:-:S04]  /*dbb0*/  UIMAD.WIDE.U32 UR4, UR8, UR10, URZ ;  /* 0x0000000a080472a5 */ /* 0x000fc8000f8e003f */
[----:B------:R-:W-:-:S04]  /*dbc0*/  @UP0 USHF.R.U32.HI UR7, URZ, UR11, UR5 ;  /* 0x0000000b3f070299 */ /* 0x000fc80008011605 */
[----:B------:R-:W-:-:S12]  /*dbd0*/  UIMAD UR4, UR7, UR9, URZ ;  /* 0x00000009070472a4 */ /* 0x000fd8000f8e023f */
.L_x_747:
[----:B------:R-:W-:Y:S01]  /*dbe0*/  ULDC.64 UR10, c[0x0][0x3f8] ;  /* 0x0000fe00000a7ab9 */ /* 0x000fe20000000a00 */
[----:B------:R-:W-:Y:S02]  /*dbf0*/  UIADD3 UR8, UR8, -UR4, URZ ;  /* 0x8000000408087290 */ /* 0x000fe4000fffe03f */
[----:B------:R-:W-:Y:S02]  /*dc00*/  UISETP.NE.U32.AND UP0, UPT, UR10, URZ, UPT ;  /* 0x0000003f0a00728c */ /* 0x000fe4000bf05070 */
[----:B------:R-:W-:Y:S01]  /*dc10*/  ULOP3.LUT UR7, URZ, UR7, URZ, 0x33, !UPT ;  /* 0x000000073f077292 */ /* 0x000fe2000f8e333f */
[----:B------:R-:W-:Y:S01]  /*dc20*/  ULDC UR10, c[0x0][0xdb8] ;  /* 0x00036e00000a7ab9 */ /* 0x000fe20000000800 */
[----:B------:R-:W-:Y:S01]  /*dc30*/  ULDC.64 UR4, c[0x0][0x9e0] ;  /* 0x0002780000047ab9 */ /* 0x000fe20000000a00 */
[----:B------:R-:W-:Y:S01]  /*dc40*/  UISETP.NE.AND UP1, UPT, UR10, 0x1, UPT ;  /* 0x000000010a00788c */ /* 0x000fe2000bf25270 */
[----:B------:R-:W-:Y:S01]  /*dc50*/  ULDC UR9, c[0x0][0xdc4] ;  /* 0x0003710000097ab9 */ /* 0x000fe20000000800 */
[----:B------:R-:W-:Y:S01]  /*dc60*/  ULDC UR41, c[0x0][0xdac] ;  /* 0x00036b0000297ab9 */ /* 0x000fe20000000800 */
[----:B------:R-:W-:-:S02]  /*dc70*/  UISETP.GE.AND UP2, UPT, UR5, 0x1, UPT ;  /* 0x000000010500788c */ /* 0x000fc4000bf46270 */
[----:B------:R-:W-:Y:S02]  /*dc80*/  UIMAD UR9, UR6, UR9, UR8 ;  /* 0x00000009060972a4 */ /* 0x000fe4000f8e0208 */
[----:B------:R-:W-:Y:S02]  /*dc90*/  UIADD3 UR41, UR7, UR41, URZ ;  /* 0x0000002907297290 */ /* 0x000fe4000fffe03f */
[----:B------:R-:W-:Y:S01]  /*dca0*/  UISETP.NE.AND.EX UP0, UPT, UR11, URZ, UPT, UP0 ;  /* 0x0000003f0b00728c */ /* 0x000fe2000bf05300 */
[----:B------:R-:W-:Y:S01]  /*dcb0*/  PLOP3.LUT P1, PT, PT, PT, UP2, 0x80, 0x0 ;  /* 0x000000000000781c */ /* 0x000fe20003f2f028 */
[----:B------:R-:W-:Y:S01]  /*dcc0*/  @UP1 ULDC UR6, c[0x0][0xdbc] ;  /* 0x00036f0000061ab9 */ /* 0x000fe20000000800 */
[----:B------:R-:W-:Y:S02]  /*dcd0*/  UIMAD UR41, UR41, 0xc0, URZ ;  /* 0x000000c0292978a4 */ /* 0x000fe4000f8e023f */
[----:B------:R-:W-:Y:S01]  /*dce0*/  UIMAD.WIDE.U32 UR6, UR9, UR6, URZ ;  /* 0x00000006090672a5 */ /* 0x000fe2000f8e003f */
[----:B------:R-:W-:Y:S01]  /*dcf0*/  ULDC UR11, c[0x0][0x404] ;  /* 0x00010100000b7ab9 */ /* 0x000fe20000000800 */
[----:B------:R-:W-:Y:S01]  /*dd00*/  ULDC UR12, c[0x0][0x288] ;  /* 0x0000a200000c7ab9 */ /* 0x000fe20000000800 */
[----:B------:R-:W-:Y:S01]  /*dd10*/  @UP1 ULDC UR14, c[0x0][0xdc0] ;  /* 0x00037000000e1ab9 */ /* 0x000fe20000000800 */
[----:B------:R-:W-:Y:S01]  /*dd20*/  UMOV UR43, UR9 ;  /* 0x00000009002b7c82 */ /* 0x000fe20008000000 */
[----:B------:R-:W-:-:S02]  /*dd30*/  USEL UR11, UR11, 0x1, UP0 ;  /* 0x000000010b0b7887 */ /* 0x000fc40008000000 */
[----:B------:R-:W-:Y:S02]  /*dd40*/  UIADD3 UR8, UR41, 0xc0, -UR12 ;  /* 0x000000c029087890 */ /* 0x000fe4000fffe80c */
[----:B------:R-:W-:Y:S01]  /*dd50*/  @UP1 USHF.R.U32.HI UR43, URZ, UR14, UR7 ;  /* 0x0000000e3f2b1299 */ /* 0x000fe20008011607 */
[----:B------:R-:W-:Y:S02]  /*dd60*/  ULDC UR13, c[0x0][0x2e0] ;  /* 0x0000b800000d7ab9 */ /* 0x000fe40000000800 */
[----:B------:R-:W-:Y:S02]  /*dd70*/  UIMAD UR6, UR11, UR13, UR8 ;  /* 0x0000000d0b0672a4 */ /* 0x000fe4000f8e0208 */
[----:B------:R-:W-:Y:S02]  /*dd80*/  UIADD3 UR42, -UR43, URZ, URZ ;  /* 0x0000003f2b2a7290 */ /* 0x000fe4000fffe13f */
[----:B------:R-:W-:Y:S02]  /*dd90*/  UIADD3 UR4, UR6, UR4, URZ ;  /* 0x0000000406047290 */ /* 0x000fe4000fffe03f */
[----:B------:R-:W-:Y:S01]  /*dda0*/  UIMAD UR42, UR10, UR42, UR9 ;  /* 0x0000002a0a2a72a4 */ /* 0x000fe2000f8e0209 */
[----:B------:R-:W-:Y:S11]  /*ddb0*/  @!P1 BRA `(.L_x_748) ;  /* 0x0000000000449947 */ /* 0x000ff60003800000 */
        /* <DEDUP_REMOVED lines=10> */
.L_x_749:
[----:B------:R-:W-:-:S11]  /*de60*/  UISETP.NE.AND UP0, UPT, UR5, 0x1, UPT ;  /* 0x000000010500788c */ /* 0x000fd6000bf05270 */
[----:B------:R-:W-:Y:S02]  /*de70*/  @UP0 ULDC.64 UR14, c[0x0][0x9e8] ;  /* 0x00027a00000e0ab9 */ /* 0x000fe40000000a00 */
[----:B------:R-:W-:-:S04]  /*de80*/  UIMAD.WIDE.U32 UR6, UR8, UR14, URZ ;  /* 0x0000000e080672a5 */ /* 0x000fc8000f8e003f */
[----:B------:R-:W-:-:S12]  /*de90*/  @UP0 USHF.R.U32.HI UR8, URZ, UR15, UR7 ;  /* 0x0000000f3f080299 */ /* 0x000fd80008011607 */
.L_x_750:
[----:B------:R-:W-:-:S04]  /*dea0*/  UIMAD UR8, UR8, UR5, UR5 ;  /* 0x00000005080872a4 */ /* 0x000fc8000f8e0205 */
[----:B------:R-:W-:-:S04]  /*deb0*/  UISETP.LT.AND UP0, UPT, UR4, UR8, UPT ;  /* 0x000000080400728c */ /* 0x000fc8000bf01270 */
[----:B------:R-:W-:-:S12]  /*dec0*/  USEL UR4, UR4, UR8, UP0 ;  /* 0x0000000804047287 */ /* 0x000fd80008000000 */
.L_x_748:
[----:B------:R-:W-:Y:S02]  /*ded0*/  UIMAD UR7, UR11, UR13, 0x7f ;  /* 0x0000007f0b0774a4 */ /* 0x000fe4000f8e020d */
[----:B------:R-:W-:Y:S02]  /*dee0*/  UIADD3 UR4, UR4, 0x7f, URZ ;  /* 0x0000007f04047890 */ /* 0x000fe4000fffe03f */
[----:B------:R-:W-:Y:S02]  /*def0*/  USHF.R.S32.HI UR8, URZ, 0x1f, UR7 ;  /* 0x0000001f3f087899 */ /* 0x000fe40008011407 */
[----:B------:R-:W-:Y:S02]  /*df00*/  USHF.R.S32.HI UR6, URZ, 0x1f, UR4 ;  /* 0x0000001f3f067899 */ /* 0x000fe40008011404 */
[----:B------:R-:W-:Y:S02]  /*df10*/  ULEA.HI UR8, UR8, UR7, URZ, 0x7 ;  /* 0x0000000708087291 */ /* 0x000fe4000f8f383f */
[----:B------:R-:W-:-:S02]  /*df20*/  ULEA.HI UR6, UR6, UR4, URZ, 0x7 ;  /* 0x0000000406067291 */ /* 0x000fc4000f8f383f */
[----:B------:R-:W-:Y:S02]  /*df30*/  UIADD3 UR4, UR41, -UR12, URZ ;  /* 0x8000000c29047290 */ /* 0x000fe4000fffe03f */
[----:B------:R-:W-:Y:S02]  /*df40*/  USHF.R.S32.HI UR45, URZ, 0x7, UR8 ;  /* 0x000000073f2d7899 */ /* 0x000fe40008011408 */
[----:B------:R-:W-:Y:S02]  /*df50*/  USHF.R.S32.HI UR6, URZ, 0x7, UR6 ;  /* 0x000000073f067899 */ /* 0x000fe40008011406 */
[----:B------:R-:W-:Y:S02]  /*df60*/  UIMAD UR4, UR11, UR13, UR4 ;  /* 0x0000000d0b0472a4 */ /* 0x000fe4000f8e0204 */
[----:B------:R-:W-:Y:S01]  /*df70*/  UISETP.LT.AND UP0, UPT, UR45, UR6, UPT ;  /* 0x000000062d00728c */ /* 0x000fe2000bf01270 */
[----:B------:R-:W-:Y:S02]  /*df80*/  ULDC UR8, c[0x0][0x9dc] ;  /* 0x0002770000087ab9 */ /* 0x000fe40000000800 */
[----:B------:R-:W-:-:S02]  /*df90*/  UIADD3 UR8, UR4, -UR8, URZ ;  /* 0x8000000804087290 */ /* 0x000fc4000fffe03f */
[----:B------:R-:W-:Y:S01]  /*dfa0*/  USEL UR45, UR45, UR6, UP0 ;  /* 0x000000062d2d7287 */ /* 0x000fe20008000000 */
[----:B------:R-:W-:Y:S11]  /*dfb0*/  @!P1 BRA `(.L_x_751) ;  /* 0x0000000000449947 */ /* 0x000ff60003800000 */
        /* <DEDUP_REMOVED lines=10> */
.L_x_752:
[----:B------:R-:W-:-:S11]  /*e060*/  UISETP.NE.AND UP0, UPT, UR5, 0x1, UPT ;  /* 0x000000010500788c */ /* 0x000fd6000bf05270 */
[----:B------:R-:W-:Y:S02]  /*e070*/  @UP0 ULDC.64 UR10, c[0x0][0x9e8] ;  /* 0x00027a00000a0ab9 */ /* 0x000fe40000000a00 */
[----:B------:R-:W-:-:S04]  /*e080*/  UIMAD.WIDE.U32 UR6, UR4, UR10, URZ ;  /* 0x0000000a040672a5 */ /* 0x000fc8000f8e003f */
[----:B------:R-:W-:-:S12]  /*e090*/  @UP0 USHF.R.U32.HI UR4, URZ, UR11, UR7 ;  /* 0x0000000b3f040299 */ /* 0x000fd80008011607 */
.L_x_753:
[----:B------:R-:W-:-:S04]  /*e0a0*/  UIMAD UR4, UR4, UR5, URZ ;  /* 0x00000005040472a4 */ /* 0x000fc8000f8e023f */
[----:B------:R-:W-:-:S04]  /*e0b0*/  UISETP.LT.AND UP0, UPT, UR8, UR4, UPT ;  /* 0x000000040800728c */ /* 0x000fc8000bf01270 */
[----:B------:R-:W-:-:S12]  /*e0c0*/  USEL UR8, UR8, UR4, !UP0 ;  /* 0x0000000408087287 */ /* 0x000fd8000c000000 */
.L_x_751:
[----:B------:R-:W-:Y:S01]  /*e0d0*/  USHF.R.S32.HI UR4, URZ, 0x1f, UR8 ;  /* 0x0000001f3f047899 */ /* 0x000fe20008011408 */
[----:B------:R-:W-:Y:S03]  /*e0e0*/  BSSY B6, `(.L_x_754) ;  /* 0x0000205000067945 */ /* 0x000fe60003800000 */
[----:B------:R-:W-:-:S04]  /*e0f0*/  ULEA.HI UR4, UR4, UR8, URZ, 0x7 ;  /* 0x0000000804047291 */ /* 0x000fc8000f8f383f */
[----:B------:R-:W-:-:S04]  /*e100*/  USHF.R.S32.HI UR4, URZ, 0x7, UR4 ;  /* 0x000000073f047899 */ /* 0x000fc80008011404 */
[----:B------:R-:W-:-:S04]  /*e110*/  UISETP.LT.AND UP0, UPT, URZ, UR4, UPT ;  /* 0x000000043f00728c */ /* 0x000fc8000bf01270 */
[----:B------:R-:W-:-:S04]  /*e120*/  USEL UR44, URZ, UR4, !UP0 ;  /* 0x000000043f2c7287 */ /* 0x000fc8000c000000 */
[----:B------:R-:W-:-:S06]  /*e130*/  UISETP.GT.AND UP0, UPT, UR45, UR44, UPT ;  /* 0x0000002c2d00728c */ /* 0x000fcc000bf04270 */
[----:B------:R-:W-:-:S13]  /*e140*/  PLOP3.LUT P0, PT, PT, PT, UP0, 0x80, 0x0 ;  /* 0x000000000000781c */ /* 0x000fda0003f0f008 */
[----:B------:R-:W-:Y:S05]  /*e150*/  @P0 BRA `(.L_x_755) ;  /* 0x0000000000400947 */ /* 0x000fea0003800000 */
[----:B------:R-:W-:Y:S01]  /*e160*/  ISETP.NE.AND P0, PT, R23, RZ, PT ;  /* 0x000000ff1700720c */ /* 0x000fe20003f05270 */
[----:B------:R-:W-:-:S12]  /*e170*/  IMAD.MOV.U32 R13, RZ, RZ, R22 ;  /* 0x000000ffff0d7224 */ /* 0x000fd800078e0016 */
[----:B------:R-:W-:Y:S05]  /*e180*/  @P0 BRA `(.L_x_756) ;  /* 0x0000001c00e80947 */ /* 0x000fea0003800000 */
[----:B------:R-:W1:Y:S01]  /*e190*/  S2R R7, SR_LANEID ;  /* 0x0000000000077919 */ /* 0x000e620000000000 */
[----:B------:R-:W-:Y:S01]  /*e1a0*/  VOTEU.ANY UR4, UPT, PT ;  /* 0x0000000000047886 */ /* 0x000fe200038e0100 */
[----:B------:R-:W2:Y:S01]  /*e1b0*/  LDC.64 R2, c[0x0][0xdf0] ;  /* 0x00037c00ff027b82 */ /* 0x000ea20000000a00 */
[----:B------:R-:W1:Y:S08]  /*e1c0*/  FLO.U32 R0, UR4 ;  /* 0x0000000400007d00 */ /* 0x000e7000080e0000 */
[----:B------:R-:W2:Y:S01]  /*e1d0*/  POPC R5, UR4 ;  /* 0x0000000400057d09 */ /* 0x000ea20008000000 */
[----:B-1----:R-:W-:-:S13]  /*e1e0*/  ISETP.EQ.U32.AND P0, PT, R0, R7, PT ;  /* 0x000000070000720c */ /* 0x002fda0003f02070 */
[----:B--2---:R-:W2:Y:S01]  /*e1f0*/  @P0 ATOMG.E.ADD.STRONG.GPU PT, R3, desc[UR50][R2.64], R5 ;  /* 0x00000005020309a8 */ /* 0x004ea200081ee1f2 */
[----:B------:R-:W1:Y:S02]  /*e200*/  S2R R4, SR_LTMASK ;  /* 0x0000000000047919 */ /* 0x000e640000003900 */
[----:B-1----:R-:W-:-:S04]  /*e210*/  LOP3.LUT R4, R4, UR4, RZ, 0xc0, !PT ;  /* 0x0000000404047c12 */ /* 0x002fc8000f8ec0ff */
[----:B------:R-:W1:Y:S01]  /*e220*/  POPC R13, R4 ;  /* 0x00000004000d7309 */ /* 0x000e620000000000 */
[----:B--2---:R-:W1:Y:S02]  /*e230*/  SHFL.IDX PT, R0, R3, R0, 0x1f ;  /* 0x00001f0003007589 */ /* 0x004e6400000e0000 */
[----:B-1----:R-:W-:Y:S01]  /*e240*/  IADD3 R13, R0, UR46, R13 ;  /* 0x0000002e000d7c10 */ /* 0x002fe2000fffe00d */
[----:B------:R-:W-:Y:S06]  /*e250*/  BRA `(.L_x_756) ;  /* 0x0000001c00b47947 */ /* 0x000fec0003800000 */
.L_x_755:
[----:B------:R-:W1:Y:S01]  /*e260*/  S2UR UR4, SR_CgaCtaId ;  /* 0x00000000000479c3 */ /* 0x000e620000008800 */
[----:B------:R-:W-:Y:S02]  /*e270*/  UMOV UR39, 0x400 ;  /* 0x0000040000277882 */ /* 0x000fe40000000000 */
[----:B-1----:R-:W-:-:S04]  /*e280*/  ULEA UR39, UR4, UR39, 0x18 ;  /* 0x0000002704277291 */ /* 0x002fc8000f8ec03f */
[----:B------:R-:W-:-:S04]  /*e290*/  UIADD3 UR4, UR39, 0xe400, URZ ;  /* 0x0000e40027047890 */ /* 0x000fc8000fffe03f */
[----:B------:R-:W-:-:S06]  /*e2a0*/  ULOP3.LUT UP0, URZ, UR4, 0x3ff, URZ, 0xc0, !UPT ;  /* 0x000003ff043f7892 */ /* 0x000fcc000f80c03f */
[----:B------:R-:W-:-:S13]  /*e2b0*/  PLOP3.LUT P0, PT, PT, PT, UP0, 0x80, 0x0 ;  /* 0x000000000000781c */ /* 0x000fda0003f0f008 */
[----:B------:R-:W-:Y:S05]  /*e2c0*/  @!P0 BRA `(.L_x_757) ;  /* 0x0000000000408947 */ /* 0x000fea0003800000 */
[----:B------:R-:W-:Y:S01]  /*e2d0*/  MOV R2, 0x0 ;  /* 0x0000000000027802 */ /* 0x000fe20000000f00 */
[----:B------:R-:W-:Y:S01]  /*e2e0*/  ULDC.64 UR4, c[0x4][0xa8] ;  /* 0x01002a0000047ab9 */ /* 0x000fe20000000a00 */
[----:B------:R-:W-:Y:S01]  /*e2f0*/  ULDC.64 UR6, c[0x4][0xb0] ;  /* 0x01002c0000067ab9 */ /* 0x000fe20000000a00 */
[----:B------:R-:W-:Y:S02]  /*e300*/  IMAD.U32 R4, RZ, RZ, UR4 ;  /* 0x00000004ff047e24 */ /* 0x000fe4000f8e00ff */
[----:B------:R-:W-:Y:S01]  /*e310*/  IMAD.U32 R5, RZ, RZ, UR5 ;  /* 0x00000005ff057e24 */ /* 0x000fe2000f8e00ff */
[----:B------:R-:W1:Y:S01]  /*e320*/  LDC.64 R2, c[0x4][R2] ;  /* 0x0100000002027b82 */ /* 0x000e620000000a00 */
[----:B------:R-:W-:Y:S01]  /*e330*/  ULDC.64 UR4, c[0x4][0x8] ;  /* 0x0100020000047ab9 */ /* 0x000fe20000000a00 */
        /* <DEDUP_REMOVED lines=9> */
.L_x_757:
[----:B------:R-:W-:-:S04]  /*e3d0*/  UIADD3 UR4, UR39, 0x400, URZ ;  /* 0x0000040027047890 */ /* 0x000fc8000fffe03f */
[----:B------:R-:W-:-:S06]  /*e3e0*/  ULOP3.LUT UP0, URZ, UR4, 0x3ff, URZ, 0xc0, !UPT ;  /* 0x000003ff043f7892 */ /* 0x000fcc000f80c03f */
[----:B------:R-:W-:-:S13]  /*e3f0*/  PLOP3.LUT P0, PT, PT, PT, UP0, 0x80, 0x0 ;  /* 0x000000000000781c */ /* 0x000fda0003f0f008 */
[----:B------:R-:W-:Y:S05]  /*e400*/  @!P0 BRA `(.L_x_758) ;  /* 0x00000000007c8947 */ /* 0x000fea0003800000 */
        /* <DEDUP_REMOVED lines=16> */
.L_x_759:
[----:B------:R1:W2:Y:S01]  /*e510*/  LDC.64 R2, c[0x4][R24] ;  /* 0x0100000018027b82 */ /* 0x0002a20000000a00 */
[----:B------:R-:W-:Y:S01]  /*e520*/  ULDC.64 UR4, c[0x4][0xa8] ;  /* 0x01002a0000047ab9 */ /* 0x000fe20000000a00 */
[----:B------:R-:W-:Y:S01]  /*e530*/  ULDC.64 UR6, c[0x4][0xb0] ;  /* 0x01002c0000067ab9 */ /* 0x000fe20000000a00 */
[----:B------:R-:W-:Y:S02]  /*e540*/  IMAD.U32 R4, RZ, RZ, UR4 ;  /* 0x00000004ff047e24 */ /* 0x000fe4000f8e00ff */
        /* <DEDUP_REMOVED lines=11> */
.L_x_758:
[----:B------:R-:W-:Y:S01]  /*e600*/  ULDC.64 UR4, c[0x0][0x9f8] ;  /* 0x00027e0000047ab9 */ /* 0x000fe20000000a00 */
[----:B------:R-:W-:Y:S01]  /*e610*/  IMAD.U32 R5, RZ, RZ, UR43 ;  /* 0x0000002bff057e24 */ /* 0x000fe2000f8e00ff */
[----:B------:R-:W-:Y:S01]  /*e620*/  ISETP.NE.U32.AND P0, PT, RZ, UR4, PT ;  /* 0x00000004ff007c0c */ /* 0x000fe2000bf05070 */
[----:B------:R-:W-:-:S03]  /*e630*/  IMAD.U32 R0, RZ, RZ, UR43 ;  /* 0x0000002bff007e24 */ /* 0x000fc6000f8e00ff */
[----:B------:R-:W-:-:S13]  /*e640*/  ISETP.NE.AND.EX P0, PT, RZ, UR5, PT, P0 ;  /* 0x00000005ff007c0c */ /* 0x000fda000bf05300 */
[----:B------:R-:W1:Y:S02]  /*e650*/  @P0 LDC.64 R2, c[0x0][0x9f8] ;  /* 0x00027e00ff020b82 */ /* 0x000e640000000a00 */
[----:B-1----:R-:W-:-:S06]  /*e660*/  @P0 IMAD.WIDE R4, R5, 0x4, R2 ;  /* 0x0000000405040825 */ /* 0x002fcc00078e0202 */
[----:B------:R-:W1:Y:S01]  /*e670*/  LDC R2, c[0x0][0x428] ;  /* 0x00010a00ff027b82 */ /* 0x000e620000000800 */
[----:B------:R2:W3:Y:S01]  /*e680*/  @P0 LDG.E R0, desc[UR50][R4.64] ;  /* 0x0000003204000981 */ /* 0x0004e2000c1e1900 */
[----:B------:R-:W-:Y:S01]  /*e690*/  ISETP.NE.AND P1, PT, R23, RZ, PT ;  /* 0x000000ff1700720c */ /* 0x000fe20003f25270 */
[----:B------:R-:W-:Y:S01]  /*e6a0*/  UMOV UR40, URZ ;  /* 0x0000003f00287c82 */ /* 0x000fe20008000000 */
[----:B------:R-:W-:Y:S01]  /*e6b0*/  UMOV UR6, 0xffffffff ;  /* 0xffffffff00067882 */ /* 0x000fe20000000000 */
[----:B------:R-:W-:-:S04]  /*e6c0*/  IMAD.U32 R7, RZ, RZ, UR45 ;  /* 0x0000002dff077e24 */ /* 0x000fc8000f8e00ff */
[----:B------:R-:W-:-:S06]  /*e6d0*/  VIADD R7, R7, 0xffffffff ;  /* 0xffffffff07077836 */ /* 0x000fcc0000000000 */
[----:B------:R-:W-:-:S05]  /*e6e0*/  VOTEU.ALL UP1, P1 ;  /* 0x00000000003f7886 */ /* 0x000fca0000820000 */
[----:B------:R-:W-:Y:S01]  /*e6f0*/  @!UP1 UIADD3 UR4, UP0, UR48, 0x270, URZ ;  /* 0x0000027030049890 */ /* 0x000fe2000ff1e03f */
[----:B-1----:R-:W-:Y:S02]  /*e700*/  ISETP.NE.AND P2, PT, R2, 0x1, PT ;  /* 0x000000010200780c */ /* 0x002fe40003f45270 */
[----:B------:R-:W1:Y:S01]  /*e710*/  LDC.64 R2, c[0x0][0x3f8] ;  /* 0x0000fe00ff027b82 */ /* 0x000e620000000a00 */
[----:B------:R-:W-:-:S09]  /*e720*/  @!UP1 UIADD3.X UR5, URZ, UR49, URZ, UP0, !UPT ;  /* 0x000000313f059290 */ /* 0x000fd200087fe43f */
[----:B------:R4:W-:Y:S01]  /*e730*/  @!UP1 UTMAPF.L2.4D [UR40], [UR4] ;  /* 0x00000028040095b8 */ /* 0x0009e20008018000 */
[----:B------:R-:W2:Y:S08]  /*e740*/  @P2 LDC R6, c[0x0][0x42c] ;  /* 0x00010b00ff062b82 */ /* 0x000eb00000000800 */
[----:B------:R-:W5:Y:S01]  /*e750*/  @P2 LDC R9, c[0x0][0x430] ;  /* 0x00010c00ff092b82 */ /* 0x000f620000000800 */
[----:B-1----:R-:W-:-:S04]  /*e760*/  ISETP.NE.U32.AND P0, PT, R2, RZ, PT ;  /* 0x000000ff0200720c */ /* 0x002fc80003f05070 */
[----:B------:R-:W-:Y:S01]  /*e770*/  ISETP.NE.AND.EX P0, PT, R3, RZ, PT, P0 ;  /* 0x000000ff0300720c */ /* 0x000fe20003f05300 */
[----:B--2---:R-:W-:-:S04]  /*e780*/  @P2 IMAD.HI.U32 R4, R6, UR42, RZ ;  /* 0x0000002a06042c27 */ /* 0x004fc8000f8e00ff */
[----:B------:R-:W-:Y:S01]  /*e790*/  IMAD.U32 R6, RZ, RZ, UR42 ;  /* 0x0000002aff067e24 */ /* 0x000fe2000f8e00ff */
[----:B-----5:R-:W-:Y:S02]  /*e7a0*/  @P2 SHF.R.U32.HI R6, RZ, R9, R4 ;  /* 0x00000009ff062219 */ /* 0x020fe40000011604 */
[----:B---3--:R-:W-:Y:S01]  /*e7b0*/  SEL R9, R0, RZ, !P0 ;  /* 0x000000ff00097207 */ /* 0x008fe20004000000 */
[----:B----4-:R-:W-:Y:S06]  /*e7c0*/  BRA.DIV UR6, `(.L_x_760) ;  /* 0x0000002206307947 */ /* 0x010fec000b800000 */
.L_x_811:
[----:B------:R-:W-:Y:S01]  /*e7d0*/  UMOV UR4, 0xffffffff ;  /* 0xffffffff00047882 */ /* 0x000fe20000000000 */
[----:B------:R-:W-:Y:S02]  /*e7e0*/  SHF.R.S32.HI R8, RZ, 0x1f, R0 ;  /* 0x0000001fff087819 */ /* 0x000fe40000011400 */
[----:B------:R-:W-:Y:S05]  /*e7f0*/  BRA.DIV UR4, `(.L_x_761) ;  /* 0x0000002204447947 */ /* 0x000fea000b800000 */
[----:B------:R-:W-:-:S13]  /*e800*/  ELECT P6, URZ, PT ;  /* 0x00000000003f782f */ /* 0x000fda00038c0000 */
.L_x_814:
[----:B------:R-:W-:Y:S05]  /*e810*/  @!P6 BRA `(.L_x_762) ;  /* 0x0000000000bce947 */ /* 0x000fea0003800000 */
[----:B------:R-:W-:Y:S01]  /*e820*/  LEA R13, R19, UR39, 0x3 ;  /* 0x00000027130d7c11 */ /* 0x000fe2000f8e18ff */
[----:B------:R-:W-:Y:S01]  /*e830*/  IMAD.MOV.U32 R9, RZ, RZ, R0 ;  /* 0x000000ffff097224 */ /* 0x000fe200078e0000 */
[----:B------:R-:W-:Y:S01]  /*e840*/  SHF.L.U32 R12, R18, 0x1f, RZ ;  /* 0x0000001f120c7819 */ /* 0x000fe200000006ff */
        /* <DEDUP_REMOVED lines=19> */
.L_x_763:
[----:B------:R-:W2:Y:S01]  /*e980*/  SYNCS.PHASECHK.TRANS64.TRYWAIT P2, [R13+URZ+0x16840], R12 ;  /* 0x0168400c0d0075a7 */ /* 0x000ea2000804017f */
[----:B------:R-:W-:Y:S01]  /*e990*/  ISETP.NE.AND P3, PT, R17, RZ, PT ;  /* 0x000000ff1100720c */ /* 0x000fe20003f65270 */
[----:B--2---:R-:W-:-:S12]  /*e9a0*/  @!P2 BRA `(.L_x_764) ;  /* 0x0000001c00f8a947 */ /* 0x004fd80003800000 */
.L_x_815:
[----:B------:R-:W-:Y:S05]  /*e9b0*/  @P3 BRA `(.L_x_765) ;  /* 0x0000000000143947 */ /* 0x000fea0003800000 */
[----:B------:R-:W-:Y:S01]  /*e9c0*/  ISETP.NE.AND P2, PT, R23, RZ, PT ;  /* 0x000000ff1700720c */ /* 0x000fe20003f45270 */
[----:B-1----:R-:W-:-:S04]  /*e9d0*/  IMAD.MOV.U32 R4, RZ, RZ, 0x4000 ;  /* 0x00004000ff047424 */ /* 0x002fc800078e00ff */
[----:B------:R3:W-:Y:S08]  /*e9e0*/  SYNCS.ARRIVE.TRANS64 RZ, [R13+URZ+0x16830], R4 ;  /* 0x016830040dff79a7 */ /* 0x0007f0000800003f */
[----:B------:R-:W-:Y:S05]  /*e9f0*/  @!P2 BRA `(.L_x_765) ;  /* 0x000000000004a947 */ /* 0x000fea0003800000 */
[----:B------:R-:W-:Y:S01]  /*ea00*/  BPT.TRAP 0x1 ;  /* 0x000000040000795c */ /* 0x000fe20000300000 */
.L_x_765:
        /* <DEDUP_REMOVED lines=10> */
[----:B------:R-:W-:Y:S02]  /*eab0*/  ULEA UR8, UR8, UR39, 0xe ;  /* 0x0000002708087291 */ /* 0x000fe4000f8e703f */
[----:B------:R-:W-:Y:S02]  /*eac0*/  USHF.L.U32 UR11, UR11, 0x7, URZ ;  /* 0x000000070b0b7899 */ /* 0x000fe4000800063f */
[----:B------:R-:W-:Y:S02]  /*ead0*/  UIADD3 UR9, UR9, 0x16830, URZ ;  /* 0x0001683009097890 */ /* 0x000fe4000fffe03f */
[----:B------:R-:W-:-:S09]  /*eae0*/  UIADD3 UR8, UR8, 0xe400, URZ ;  /* 0x0000e40008087890 */ /* 0x000fd2000fffe03f */
[----:B------:R4:W-:Y:S02]  /*eaf0*/  UTMALDG.4D [UR8], [UR4], desc[UR6] ;  /* 0x00000608040075b4 */ /* 0x0009e40008019000 */
[----:B----4-:R-:W-:Y:S01]  /*eb00*/  NOP ;  /* 0x0000000000007918 */ /* 0x010fe20000000000 */
.L_x_762:
[----:B------:R-:W-:Y:S05]  /*eb10*/  WARPSYNC.ALL ;  /* 0x0000000000007948 */ /* 0x000fea0003800000 */
[----:B------:R-:W-:Y:S01]  /*eb20*/  BAR.SYNC.DEFER_BLOCKING 0x8, 0x1a0 ;  /* 0x0206800000007b1d */ /* 0x000fe20000010000 */
[----:B------:R-:W-:Y:S01]  /*eb30*/  ELECT P2, URZ, PT ;  /* 0x00000000003f782f */ /* 0x000fe20003840000 */
[----:B------:R-:W-:Y:S02]  /*eb40*/  UIADD3 UR47, UR47, 0x1, URZ ;  /* 0x000000012f2f7890 */ /* 0x000fe4000fffe03f */
[----:B------:R-:W-:Y:S02]  /*eb50*/  UIADD3 UR6, UP0, UR48, 0x270, URZ ;  /* 0x0000027030067890 */ /* 0x000fe4000ff1e03f */
[----:B------:R-:W-:-:S02]  /*eb60*/  ULEA.HI UR4, UR47, UR47, URZ, 0x1 ;  /* 0x0000002f2f047291 */ /* 0x000fc4000f8f083f */
[----:B------:R-:W-:Y:S02]  /*eb70*/  UIADD3 UR8, UR39, 0x8400, URZ ;  /* 0x0000840027087890 */ /* 0x000fe4000fffe03f */
[----:B------:R-:W-:Y:S02]  /*eb80*/  ULOP3.LUT UR4, UR4, 0xfffffffe, URZ, 0xc0, !UPT ;  /* 0xfffffffe04047892 */ /* 0x000fe4000f8ec03f */
[----:B------:R-:W-:Y:S02]  /*eb90*/  UIADD3 UR9, UR39, 0x16800, URZ ;  /* 0x0001680027097890 */ /* 0x000fe4000fffe03f */
[----:B-1-3--:R-:W-:Y:S01]  /*eba0*/  @P2 IMAD.MOV.U32 R4, RZ, RZ, 0x6000 ;  /* 0x00006000ff042424 */ /* 0x00afe200078e00ff */
[----:B------:R-:W-:Y:S02]  /*ebb0*/  UIADD3 UR4, UR47, -UR4, URZ ;  /* 0x800000042f047290 */ /* 0x000fe4000fffe03f */
[----:B------:R-:W-:Y:S01]  /*ebc0*/  UIADD3.X UR7, URZ, UR49, URZ, UP0, !UPT ;  /* 0x000000313f077290 */ /* 0x000fe200087fe43f */
[----:B------:R-:W-:Y:S01]  /*ebd0*/  UMOV UR11, UR41 ;  /* 0x00000029000b7c82 */ /* 0x000fe20008000000 */
[----:B------:R-:W-:Y:S01]  /*ebe0*/  UMOV UR12, UR42 ;  /* 0x0000002a000c7c82 */ /* 0x000fe20008000000 */
[----:B------:R-:W-:Y:S01]  /*ebf0*/  UMOV UR13, UR43 ;  /* 0x0000002b000d7c82 */ /* 0x000fe20008000000 */
[----:B------:R-:W-:Y:S01]  /*ec00*/  UMOV UR5, 0x12f00000 ;  /* 0x12f0000000057882 */ /* 0x000fe20000000000 */
[----:B------:R-:W-:Y:S01]  /*ec10*/  UMOV UR10, URZ ;  /* 0x0000003f000a7c82 */ /* 0x000fe20008000000 */
[----:B------:R1:W-:Y:S02]  /*ec20*/  @P2 SYNCS.ARRIVE.TRANS64 RZ, [UR39+0x16800], R4 ;  /* 0x01680004ffff29a7 */ /* 0x0003e40008000027 */
[----:B-1----:R-:W-:Y:S01]  /*ec30*/  IMAD.U32 R4, RZ, RZ, UR4 ;  /* 0x00000004ff047e24 */ /* 0x002fe2000f8e00ff */
[----:B------:R-:W-:-:S02]  /*ec40*/  UMOV UR4, 0x0 ;  /* 0x0000000000047882 */ /* 0x000fc40000000000 */
[----:B------:R1:W-:Y:S02]  /*ec50*/  UTMALDG.4D [UR8], [UR6], desc[UR4] ;  /* 0x00000408060075b4 */ /* 0x0003e40008019000 */
[----:B------:R-:W-:-:S04]  /*ec60*/  SHF.L.U32 R4, R4, 0x1f, RZ ;  /* 0x0000001f04047819 */ /* 0x000fc800000006ff */
[----:B------:R-:W3:Y:S02]  /*ec70*/  SYNCS.PHASECHK.TRANS64.TRYWAIT P2, [UR39+0x16820], R4 ;  /* 0x01682004ff0075a7 */ /* 0x000ee40008040167 */
[----:B-1-3--:R-:W-:Y:S05]  /*ec80*/  @!P2 BRA `(.L_x_766) ;  /* 0x0000001c0054a947 */ /* 0x00afea0003800000 */
.L_x_816:
[----:B------:R-:W-:-:S04]  /*ec90*/  UIADD3 UR4, UR45, -0x2, URZ ;  /* 0xfffffffe2d047890 */ /* 0x000fc8000fffe03f */
[----:B------:R-:W-:-:S06]  /*eca0*/  UISETP.GE.AND UP0, UPT, UR4, UR44, UPT ;  /* 0x0000002c0400728c */ /* 0x000fcc000bf06270 */
[----:B------:R-:W-:-:S13]  /*ecb0*/  PLOP3.LUT P2, PT, PT, PT, UP0, 0x80, 0x0 ;  /* 0x000000000000781c */ /* 0x000fda0003f4f008 */
[----:B------:R-:W-:Y:S05]  /*ecc0*/  @!P2 BRA `(.L_x_767) ;  /* 0x00000010004ca947 */ /* 0x000fea0003800000 */
[----:B-1----:R-:W-:Y:S01]  /*ecd0*/  IMAD R5, RZ, RZ, -UR45 ;  /* 0x8000002dff057e24 */ /* 0x002fe2000f8e02ff */
[----:B------:R-:W-:Y:S01]  /*ece0*/  LOP3.LUT R10, RZ, UR44, RZ, 0x33, !PT ;  /* 0x0000002cff0a7c12 */ /* 0x000fe2000f8e33ff */
[----:B------:R-:W-:Y:S01]  /*ecf0*/  IMAD.U32 R11, RZ, RZ, UR4 ;  /* 0x00000004ff0b7e24 */ /* 0x000fe2000f8e00ff */
[----:B------:R-:W-:Y:S02]  /*ed00*/  ULDC.64 UR36, c[0x0][0x408] ;  /* 0x0001020000247ab9 */ /* 0x000fe40000000a00 */
[----:B------:R-:W-:-:S05]  /*ed10*/  VIADDMNMX R10, R5, 0x1, R10, !PT ;  /* 0x00000001050a7846 */ /* 0x000fca000780010a */
[----:B------:R-:W-:-:S05]  /*ed20*/  VIADD R4, R10, UR45 ;  /* 0x0000002d0a047c36 */ /* 0x000fca0008000000 */
[----:B------:R-:W-:-:S04]  /*ed30*/  LOP3.LUT R4, R4, 0x1, RZ, 0xc0, !PT ;  /* 0x0000000104047812 */ /* 0x000fc800078ec0ff */
[----:B------:R-:W-:-:S13]  /*ed40*/  ISETP.NE.U32.AND P2, PT, R4, 0x1, PT ;  /* 0x000000010400780c */ /* 0x000fda0003f45070 */
[----:B------:R-:W-:Y:S05]  /*ed50*/  @P2 BRA `(.L_x_768) ;  /* 0x0000000400602947 */ /* 0x000fea0003800000 */
[----:B--2---:R-:W-:Y:S01]  /*ed60*/  VIADD R12, R19, 0x1 ;  /* 0x00000001130c7836 */ /* 0x004fe20000000000 */
        /* <DEDUP_REMOVED lines=26> */
.L_x_771:
[----:B-1----:R-:W-:Y:S02]  /*ef10*/  LEA R3, R12, UR39, 0x3 ;  /* 0x000000270c037c11 */ /* 0x002fe4000f8e18ff */
[----:B------:R-:W-:Y:S02]  /*ef20*/  SHF.L.U32 R2, R13, 0x1f, RZ ;  /* 0x0000001f0d027819 */ /* 0x000fe400000006ff */
[----:B------:R-:W-:Y:S02]  /*ef30*/  ISETP.NE.AND P2, PT, R17, RZ, PT ;  /* 0x000000ff1100720c */ /* 0x000fe40003f45270 */
[----:B------:R-:W1:Y:S02]  /*ef40*/  SYNCS.PHASECHK.TRANS64.TRYWAIT P3, [R3+URZ+0x16840], R2 ;  /* 0x01684002030075a7 */ /* 0x000e64000806017f */
[----:B-1----:R-:W-:Y:S09]  /*ef50*/  @!P3 BRA `(.L_x_772) ;  /* 0x0000001800b8b947 */ /* 0x002ff20003800000 */
.L_x_817:
[----:B------:R-:W-:Y:S05]  /*ef60*/  @P2 BRA `(.L_x_773) ;  /* 0x0000000000142947 */ /* 0x000fea0003800000 */
[----:B------:R-:W-:Y:S01]  /*ef70*/  ISETP.NE.AND P3, PT, R23, RZ, PT ;  /* 0x000000ff1700720c */ /* 0x000fe20003f65270 */
[----:B-1----:R-:W-:-:S04]  /*ef80*/  IMAD.MOV.U32 R2, RZ, RZ, 0x4000 ;  /* 0x00004000ff027424 */ /* 0x002fc800078e00ff */
[----:B------:R2:W-:Y:S08]  /*ef90*/  SYNCS.ARRIVE.TRANS64 RZ, [R3+URZ+0x16830], R2 ;  /* 0x0168300203ff79a7 */ /* 0x0005f0000800003f */
[----:B------:R-:W-:Y:S05]  /*efa0*/  @!P3 BRA `(.L_x_773) ;  /* 0x000000000004b947 */ /* 0x000fea0003800000 */
[----:B------:R-:W-:Y:S01]  /*efb0*/  BPT.TRAP 0x1 ;  /* 0x000000040000795c */ /* 0x000fe20000300000 */
.L_x_773:
[----:B------:R-:W-:Y:S01]  /*efc0*/  R2UR UR8, R12 ;  /* 0x000000000c0872ca */ /* 0x000fe200000e0000 */
[----:B------:R-:W-:Y:S01]  /*efd0*/  UIADD3 UR6, UP0, UR48, 0x370, URZ ;  /* 0x0000037030067890 */ /* 0x000fe2000ff1e03f */
[----:B------:R-:W-:Y:S01]  /*efe0*/  R2UR UR9, R3 ;  /* 0x00000000030972ca */ /* 0x000fe200000e0000 */
[----:B------:R-:W-:Y:S01]  /*eff0*/  UIADD3 UR4, UR39, 0x16800, URZ ;  /* 0x0001680027047890 */ /* 0x000fe2000fffe03f */
[----:B------:R-:W-:Y:S01]  /*f000*/  R2UR UR11, R11 ;  /* 0x000000000b0b72ca */ /* 0x000fe200000e0000 */
[----:B------:R-:W-:Y:S01]  /*f010*/  UIADD3.X UR7, URZ, UR49, URZ, UP0, !UPT ;  /* 0x000000313f077290 */ /* 0x000fe200087fe43f */
[----:B------:R-:W-:Y:S01]  /*f020*/  R2UR UR12, R6 ;  /* 0x00000000060c72ca */ /* 0x000fe200000e0000 */
[----:B------:R-:W-:Y:S01]  /*f030*/  UMOV UR14, 0x0 ;  /* 0x00000000000e7882 */ /* 0x000fe20000000000 */
[----:B-----5:R-:W-:Y:S01]  /*f040*/  R2UR UR13, R4 ;  /* 0x00000000040d72ca */ /* 0x020fe200000e0000 */
[----:B------:R-:W-:Y:S01]  /*f050*/  UMOV UR15, 0x14f00000 ;  /* 0x14f00000000f7882 */ /* 0x000fe20000000000 */
[----:B-12---:R-:W-:Y:S01]  /*f060*/  SHF.L.U32 R3, R18, 0x1f, RZ ;  /* 0x0000001f12037819 */ /* 0x006fe200000006ff */
[----:B------:R-:W-:Y:S01]  /*f070*/  UMOV UR10, URZ ;  /* 0x0000003f000a7c82 */ /* 0x000fe20008000000 */
[----:B------:R-:W-:Y:S01]  /*f080*/  LEA R2, R19, UR4, 0x3 ;  /* 0x0000000413027c11 */ /* 0x000fe2000f8e18ff */
[----:B------:R-:W-:-:S02]  /*f090*/  ULEA UR8, UR8, UR39, 0xe ;  /* 0x0000002708087291 */ /* 0x000fc4000f8e703f */
[----:B------:R-:W-:Y:S02]  /*f0a0*/  UIADD3 UR9, UR9, 0x16830, URZ ;  /* 0x0001683009097890 */ /* 0x000fe4000fffe03f */
[----:B------:R-:W-:Y:S02]  /*f0b0*/  USHF.L.U32 UR11, UR11, 0x7, URZ ;  /* 0x000000070b0b7899 */ /* 0x000fe4000800063f */
[----:B------:R-:W-:-:S09]  /*f0c0*/  UIADD3 UR8, UR8, 0xe400, URZ ;  /* 0x0000e40008087890 */ /* 0x000fd2000fffe03f */
[----:B------:R1:W-:Y:S01]  /*f0d0*/  UTMALDG.4D [UR8], [UR6], desc[UR14] ;  /* 0x00000e08060075b4 */ /* 0x0003e20008019000 */
[----:B------:R-:W2:Y:S02]  /*f0e0*/  SYNCS.PHASECHK.TRANS64.TRYWAIT P3, [R2+URZ+0x60], R3 ;  /* 0x00006003020075a7 */ /* 0x000ea4000806017f */
[----:B-12---:R-:W-:Y:S05]  /*f0f0*/  @!P3 BRA `(.L_x_774) ;  /* 0x000000180064b947 */ /* 0x006fea0003800000 */
.L_x_818:
[----:B------:R-:W-:Y:S05]  /*f100*/  @P2 BRA `(.L_x_775) ;  /* 0x0000000000182947 */ /* 0x000fea0003800000 */
[----:B------:R-:W-:Y:S01]  /*f110*/  ISETP.NE.AND P2, PT, R23, RZ, PT ;  /* 0x000000ff1700720c */ /* 0x000fe20003f45270 */
[----:B-1----:R-:W-:Y:S01]  /*f120*/  IMAD.MOV.U32 R3, RZ, RZ, 0x4000 ;  /* 0x00004000ff037424 */ /* 0x002fe200078e00ff */
[----:B------:R-:W-:-:S04]  /*f130*/  LEA R2, R19, UR39, 0x3 ;  /* 0x0000002713027c11 */ /* 0x000fc8000f8e18ff */
[----:B------:R2:W-:Y:S07]  /*f140*/  SYNCS.ARRIVE.TRANS64 RZ, [R2+URZ+0x16850], R3 ;  /* 0x0168500302ff79a7 */ /* 0x0005ee000800003f */
[----:B------:R-:W-:Y:S05]  /*f150*/  @!P2 BRA `(.L_x_775) ;  /* 0x000000000004a947 */ /* 0x000fea0003800000 */
[----:B------:R-:W-:Y:S01]  /*f160*/  BPT.TRAP 0x1 ;  /* 0x000000040000795c */ /* 0x000fe20000300000 */
.L_x_775:
        /* <DEDUP_REMOVED lines=9> */
[----:B------:R-:W-:Y:S02]  /*f200*/  IMAD.MOV.U32 R9, RZ, RZ, R4 ;  /* 0x000000ffff097224 */ /* 0x000fe400078e0004 */
[----:B------:R-:W-:-:S02]  /*f210*/  IMAD.MOV.U32 R7, RZ, RZ, R11 ;  /* 0x000000ffff077224 */ /* 0x000fc400078e000b */
[----:B------:R-:W-:Y:S02]  /*f220*/  ULEA UR8, UR9, UR39, 0xe ;  /* 0x0000002709087291 */ /* 0x000fe4000f8e703f */
[----:B------:R-:W-:Y:S02]  /*f230*/  ULEA UR9, UR9, UR39, 0x3 ;  /* 0x0000002709097291 */ /* 0x000fe4000f8e183f */
[----:B------:R-:W-:Y:S02]  /*f240*/  USHF.L.U32 UR11, UR11, 0x7, URZ ;  /* 0x000000070b0b7899 */ /* 0x000fe4000800063f */
[----:B------:R-:W-:Y:S02]  /*f250*/  UIADD3 UR8, UR8, 0x400, URZ ;  /* 0x0000040008087890 */ /* 0x000fe4000fffe03f */
[----:B------:R-:W-:-:S09]  /*f260*/  UIADD3 UR9, UR9, 0x16850, URZ ;  /* 0x0001685009097890 */ /* 0x000fd2000fffe03f */
[----:B------:R3:W-:Y:S02]  /*f270*/  UTMALDG.4D [UR8], [UR4], desc[UR6] ;  /* 0x00000608040075b4 */ /* 0x0007e40008019000 */
[----:B---3--:R-:W-:Y:S01]  /*f280*/  NOP ;  /* 0x0000000000007918 */ /* 0x008fe20000000000 */
.L_x_770:
[----:B------:R-:W-:Y:S05]  /*f290*/  BSYNC B0 ;  /* 0x0000000000007941 */ /* 0x000fea0003800000 */
.L_x_769:
[----:B------:R-:W-:Y:S01]  /*f2a0*/  UIADD3 UR4, UR45, -0x3, URZ ;  /* 0xfffffffd2d047890 */ /* 0x000fe2000fffe03f */
[----:B------:R-:W-:Y:S02]  /*f2b0*/  IMAD.MOV.U32 R19, RZ, RZ, R12 ;  /* 0x000000ffff137224 */ /* 0x000fe400078e000c */
[----:B------:R-:W-:-:S03]  /*f2c0*/  IMAD.MOV.U32 R18, RZ, RZ, R13 ;  /* 0x000000ffff127224 */ /* 0x000fc600078e000d */
[----:B------:R-:W-:-:S07]  /*f2d0*/  IMAD.U32 R11, RZ, RZ, UR4 ;  /* 0x00000004ff0b7e24 */ /* 0x000fce000f8e00ff */
.L_x_768:
[----:B------:R-:W-:Y:S01]  /*f2e0*/  ULOP3.LUT UR4, URZ, UR45, URZ, 0x33, !UPT ;  /* 0x0000002d3f047292 */ /* 0x000fe2000f8e333f */
[----:B------:R-:W-:Y:S01]  /*f2f0*/  VIADD R10, R10, 0xfffffffe ;  /* 0xfffffffe0a0a7836 */ /* 0x000fe20000000000 */
[----:B------:R-:W-:Y:S04]  /*f300*/  BSSY B0, `(.L_x_767) ;  /* 0x00000af000007945 */ /* 0x000fe80003800000 */
[----:B------:R-:W-:-:S13]  /*f310*/  ISETP.NE.AND P2, PT, R10, UR4, PT ;  /* 0x000000040a007c0c */ /* 0x000fda000bf45270 */
[----:B------:R-:W-:Y:S05]  /*f320*/  @!P2 BRA `(.L_x_776) ;  /* 0x0000000800b0a947 */ /* 0x000fea0003800000 */
[----:B-12---:R-:W-:-:S07]  /*f330*/  IMAD.MOV.U32 R2, RZ, RZ, R9 ;  /* 0x000000ffff027224 */ /* 0x006fce00078e0009 */
.L_x_791:
[----:B------:R-:W-:Y:S01]  /*f340*/  VIADD R10, R19, 0x1 ;  /* 0x00000001130a7836 */ /* 0x000fe20000000000 */
[----:B------:R-:W-:Y:S05]  /*f350*/  YIELD ;  /* 0x0000000000007946 */ /* 0x000fea0003800000 */
[----:B------:R-:W-:Y:S01]  /*f360*/  ISETP.NE.AND P2, PT, R10, 0x2, PT ;  /* 0x000000020a00780c */ /* 0x000fe20003f45270 */
[----:B------:R-:W-:Y:S03]  /*f370*/  BSSY B1, `(.L_x_777) ;  /* 0x0000050000017945 */ /* 0x000fe60003800000 */
[----:B-12---:R-:W-:-:S02]  /*f380*/  SEL R3, RZ, 0x1, P2 ;  /* 0x00000001ff037807 */ /* 0x006fc40001000000 */
[----:B------:R-:W-:Y:S02]  /*f390*/  SEL R10, R10, RZ, P2 ;  /* 0x000000ff0a0a7207 */ /* 0x000fe40001000000 */
[----:B------:R-:W-:Y:S01]  /*f3a0*/  LOP3.LUT R12, R18, R3, RZ, 0x3c, !PT ;  /* 0x00000003120c7212 */ /* 0x000fe200078e3cff */
[----:B------:R-:W-:Y:S06]  /*f3b0*/  @!P6 BRA `(.L_x_778) ;  /* 0x00000004002ce947 */ /* 0x000fec0003800000 */
[----:B------:R-:W-:Y:S01]  /*f3c0*/  IMAD.MOV.U32 R14, RZ, RZ, R11 ;  /* 0x000000ffff0e7224 */ /* 0x000fe200078e000b */
[----:B------:R-:W-:Y:S06]  /*f3d0*/  @!P0 BRA `(.L_x_779) ;  /* 0x0000000000488947 */ /* 0x000fec0003800000 */
[----:B------:R-:W1:Y:S01]  /*f3e0*/  LDC R14, c[0x0][0x41c] ;  /* 0x00010700ff0e7b82 */ /* 0x000e620000000800 */
[----:B------:R-:W-:Y:S02]  /*f3f0*/  IMAD.MOV.U32 R13, RZ, RZ, R11 ;  /* 0x000000ffff0d7224 */ /* 0x000fe400078e000b */
[----:B------:R-:W-:-:S04]  /*f400*/  IMAD R15, R8, UR36, RZ ;  /* 0x00000024080f7c24 */ /* 0x000fc8000f8e02ff */
[----:B------:R-:W-:Y:S01]  /*f410*/  IMAD R15, R0, UR37, R15 ;  /* 0x00000025000f7c24 */ /* 0x000fe2000f8e020f */
[----:B------:R-:W2:Y:S01]  /*f420*/  LDC.64 R2, c[0x0][0x3f8] ;  /* 0x0000fe00ff027b82 */ /* 0x000ea20000000a00 */
        /* <DEDUP_REMOVED lines=13> */
.L_x_779:
[----:B------:R-:W-:Y:S02]  /*f500*/  LEA R4, R10, UR39, 0x3 ;  /* 0x000000270a047c11 */ /* 0x000fe4000f8e18ff */
[----:B-1----:R-:W-:Y:S02]  /*f510*/  SHF.L.U32 R3, R12, 0x1f, RZ ;  /* 0x0000001f0c037819 */ /* 0x002fe400000006ff */
[----:B------:R-:W-:Y:S02]  /*f520*/  ISETP.NE.AND P2, PT, R17, RZ, PT ;  /* 0x000000ff1100720c */ /* 0x000fe40003f45270 */
[----:B------:R-:W1:Y:S02]  /*f530*/  SYNCS.PHASECHK.TRANS64.TRYWAIT P3, [R4+URZ+0x16840], R3 ;  /* 0x01684003040075a7 */ /* 0x000e64000806017f */
[----:B-1----:R-:W-:Y:S09]  /*f540*/  @!P3 BRA `(.L_x_780) ;  /* 0x000000140064b947 */ /* 0x002ff20003800000 */
.L_x_819:
[----:B------:R-:W-:Y:S05]  /*f550*/  @P2 BRA `(.L_x_781) ;  /* 0x0000000000142947 */ /* 0x000fea0003800000 */
[----:B------:R-:W-:Y:S01]  /*f560*/  ISETP.NE.AND P3, PT, R23, RZ, PT ;  /* 0x000000ff1700720c */ /* 0x000fe20003f65270 */
[----:B-1----:R-:W-:-:S04]  /*f570*/  IMAD.MOV.U32 R3, RZ, RZ, 0x4000 ;  /* 0x00004000ff037424 */ /* 0x002fc800078e00ff */
[----:B------:R2:W-:Y:S08]  /*f580*/  SYNCS.ARRIVE.TRANS64 RZ, [R4+URZ+0x16830], R3 ;  /* 0x0168300304ff79a7 */ /* 0x0005f0000800003f */
[----:B------:R-:W-:Y:S05]  /*f590*/  @!P3 BRA `(.L_x_781) ;  /* 0x000000000004b947 */ /* 0x000fea0003800000 */
[----:B------:R-:W-:Y:S01]  /*f5a0*/  BPT.TRAP 0x1 ;  /* 0x000000040000795c */ /* 0x000fe20000300000 */
.L_x_781:
        /* <DEDUP_REMOVED lines=10> */
[----:B------:R-:W-:Y:S01]  /*f650*/  SHF.L.U32 R18, R18, 0x1f, RZ ;  /* 0x0000001f12127819 */ /* 0x000fe200000006ff */
[----:B------:R-:W-:Y:S01]  /*f660*/  UMOV UR10, URZ ;  /* 0x0000003f000a7c82 */ /* 0x000fe20008000000 */
[----:B-12---:R-:W-:Y:S01]  /*f670*/  LEA R3, R19, UR4, 0x3 ;  /* 0x0000000413037c11 */ /* 0x006fe2000f8e18ff */
[----:B------:R-:W-:-:S02]  /*f680*/  ULEA UR8, UR8, UR39, 0xe ;  /* 0x0000002708087291 */ /* 0x000fc4000f8e703f */
[----:B------:R-:W-:Y:S02]  /*f690*/  UIADD3 UR9, UR9, 0x16830, URZ ;  /* 0x0001683009097890 */ /* 0x000fe4000fffe03f */
[----:B------:R-:W-:Y:S02]  /*f6a0*/  USHF.L.U32 UR11, UR11, 0x7, URZ ;  /* 0x000000070b0b7899 */ /* 0x000fe4000800063f */
[----:B------:R-:W-:-:S09]  /*f6b0*/  UIADD3 UR8, UR8, 0xe400, URZ ;  /* 0x0000e40008087890 */ /* 0x000fd2000fffe03f */
[----:B------:R1:W-:Y:S01]  /*f6c0*/  UTMALDG.4D [UR8], [UR6], desc[UR14] ;  /* 0x00000e08060075b4 */ /* 0x0003e20008019000 */
[----:B------:R-:W2:Y:S02]  /*f6d0*/  SYNCS.PHASECHK.TRANS64.TRYWAIT P3, [R3+URZ+0x60], R18 ;  /* 0x00006012030075a7 */ /* 0x000ea4000806017f */
[----:B-12---:R-:W-:Y:S05]  /*f6e0*/  @!P3 BRA `(.L_x_782) ;  /* 0x000000140010b947 */ /* 0x006fea0003800000 */
.L_x_820:
[----:B------:R-:W-:Y:S05]  /*f6f0*/  @P2 BRA `(.L_x_783) ;  /* 0x0000000000142947 */ /* 0x000fea0003800000 */
[----:B------:R-:W-:Y:S01]  /*f700*/  ISETP.NE.AND P2, PT, R23, RZ, PT ;  /* 0x000000ff1700720c */ /* 0x000fe20003f45270 */
[----:B------:R-:W-:-:S04]  /*f710*/  IMAD.MOV.U32 R4, RZ, RZ, 0x4000 ;  /* 0x00004000ff047424 */ /* 0x000fc800078e00ff */
[----:B------:R2:W-:Y:S08]  /*f720*/  SYNCS.ARRIVE.TRANS64 RZ, [R3+URZ+0x50], R4 ;  /* 0x0000500403ff79a7 */ /* 0x0005f0000800003f */
[----:B------:R-:W-:Y:S05]  /*f730*/  @!P2 BRA `(.L_x_783) ;  /* 0x000000000004a947 */ /* 0x000fea0003800000 */
[----:B------:R-:W-:Y:S01]  /*f740*/  BPT.TRAP 0x1 ;  /* 0x000000040000795c */ /* 0x000fe20000300000 */
.L_x_783:
        /* <DEDUP_REMOVED lines=12> */
[----:B------:R-:W-:Y:S02]  /*f810*/  ULEA UR8, UR8, UR39, 0xe ;  /* 0x0000002708087291 */ /* 0x000fe4000f8e703f */
[----:B------:R-:W-:Y:S02]  /*f820*/  USHF.L.U32 UR11, UR11, 0x7, URZ ;  /* 0x000000070b0b7899 */ /* 0x000fe4000800063f */
[----:B------:R-:W-:Y:S02]  /*f830*/  UIADD3 UR9, UR9, 0x50, URZ ;  /* 0x0000005009097890 */ /* 0x000fe4000fffe03f */
[----:B------:R-:W-:-:S09]  /*f840*/  UIADD3 UR8, UR8, 0x400, URZ ;  /* 0x0000040008087890 */ /* 0x000fd2000fffe03f */
[----:B------:R3:W-:Y:S02]  /*f850*/  UTMALDG.4D [UR8], [UR4], desc[UR6] ;  /* 0x00000608040075b4 */ /* 0x0007e40008019000 */
[----:B---3--:R-:W-:Y:S01]  /*f860*/  NOP ;  /* 0x0000000000007918 */ /* 0x008fe20000000000 */
.L_x_778:
[----:B------:R-:W-:Y:S05]  /*f870*/  BSYNC B1 ;  /* 0x0000000000017941 */ /* 0x000fea0003800000 */
.L_x_777:
[----:B------:R-:W-:Y:S01]  /*f880*/  VIADD R19, R10, 0x1 ;  /* 0x000000010a137836 */ /* 0x000fe20000000000 */
[----:B------:R-:W-:Y:S01]  /*f890*/  BSSY B1, `(.L_x_784) ;  /* 0x0000052000017945 */ /* 0x000fe20003800000 */
[----:B------:R-:W-:-:S03]  /*f8a0*/  VIADD R13, R11, 0xffffffff ;  /* 0xffffffff0b0d7836 */ /* 0x000fc60000000000 */
[----:B------:R-:W-:-:S04]  /*f8b0*/  ISETP.NE.AND P2, PT, R19, 0x2, PT ;  /* 0x000000021300780c */ /* 0x000fc80003f45270 */
[----:B-12---:R-:W-:Y:S02]  /*f8c0*/  SEL R3, RZ, 0x1, P2 ;  /* 0x00000001ff037807 */ /* 0x006fe40001000000 */
        /* <DEDUP_REMOVED lines=9> */
[----:B-1----:R-:W-:-:S13]  /*f960*/  ISETP.NE.AND P2, PT, R14, 0x1, PT ;  /* 0x000000010e00780c */ /* 0x002fda0003f45270 */
[----:B------:R-:W1:Y:S02]  /*f970*/  @P2 LDC.64 R2, c[0x0][0x420] ;  /* 0x00010800ff022b82 */ /* 0x000e640000000a00 */
[----:B-1----:R-:W-:-:S05]  /*f980*/  @P2 IMAD.HI.U32 R2, R13, R2, RZ ;  /* 0x000000020d022227 */ /* 0x002fca00078e00ff */
[----:B------:R-:W-:Y:S02]  /*f990*/  @P2 SHF.R.U32.HI R15, RZ, R3, R2 ;  /* 0x00000003ff0f2219 */ /* 0x000fe40000011602 */
[----:B------:R-:W1:Y:S02]  /*f9a0*/  LDC.64 R2, c[0x0][0x3f8] ;  /* 0x0000fe00ff027b82 */ /* 0x000e640000000a00 */
[--C-:B------:R-:W-:Y:S01]  /*f9b0*/  SHF.R.S32.HI R5, RZ, 0x1f, R15.reuse ;  /* 0x0000001fff057819 */ /* 0x100fe2000001140f */
[----:B------:R-:W-:-:S04]  /*f9c0*/  IMAD.MOV.U32 R4, RZ, RZ, R15 ;  /* 0x000000ffff047224 */ /* 0x000fc800078e000f */
[----:B------:R-:W-:-:S04]  /*f9d0*/  IMAD.WIDE.U32 R4, R0, UR36, R4 ;  /* 0x0000002400047c25 */ /* 0x000fc8000f8e0004 */
[----:B------:R-:W-:Y:S01]  /*f9e0*/  IMAD.IADD R5, R21, 0x1, R5 ;  /* 0x0000000115057824 */ /* 0x000fe200078e0205 */
[----:B-1----:R-:W-:-:S04]  /*f9f0*/  LEA R2, P2, R4, R2, 0x2 ;  /* 0x0000000204027211 */ /* 0x002fc800078410ff */
[----:B------:R-:W-:-:S05]  /*fa00*/  LEA.HI.X R3, R4, R3, R5, 0x2, P2 ;  /* 0x0000000304037211 */ /* 0x000fca00010f1405 */
[----:B------:R1:W5:Y:S01]  /*fa10*/  LDG.E R2, desc[UR50][R2.64] ;  /* 0x0000003202027981 */ /* 0x000362000c1e1900 */
[----:B------:R-:W-:-:S04]  /*fa20*/  IMAD.MOV R4, RZ, RZ, -R15 ;  /* 0x000000ffff047224 */ /* 0x000fc800078e0a0f */
[----:B------:R-:W-:-:S07]  /*fa30*/  IMAD R14, R14, R4, R13 ;  /* 0x000000040e0e7224 */ /* 0x000fce00078e020d */
.L_x_786:
[----:B-1----:R-:W-:Y:S02]  /*fa40*/  LEA R3, R19, UR39, 0x3 ;  /* 0x0000002713037c11 */ /* 0x002fe4000f8e18ff */
[----:B------:R-:W-:Y:S02]  /*fa50*/  SHF.L.U32 R4, R18, 0x1f, RZ ;  /* 0x0000001f12047819 */ /* 0x000fe400000006ff */
[----:B------:R-:W-:Y:S02]  /*fa60*/  ISETP.NE.AND P2, PT, R17, RZ, PT ;  /* 0x000000ff1100720c */ /* 0x000fe40003f45270 */
[----:B------:R-:W1:Y:S02]  /*fa70*/  SYNCS.PHASECHK.TRANS64.TRYWAIT P3, [R3+URZ+0x16840], R4 ;  /* 0x01684004030075a7 */ /* 0x000e64000806017f */
[----:B-1----:R-:W-:Y:S09]  /*fa80*/  @!P3 BRA `(.L_x_787) ;  /* 0x00000010003cb947 */ /* 0x002ff20003800000 */
.L_x_821:
[----:B------:R-:W-:Y:S05]  /*fa90*/  @P2 BRA `(.L_x_788) ;  /* 0x0000000000142947 */ /* 0x000fea0003800000 */
[----:B------:R-:W-:Y:S01]  /*faa0*/  ISETP.NE.AND P3, PT, R23, RZ, PT ;  /* 0x000000ff1700720c */ /* 0x000fe20003f65270 */
[----:B-1----:R-:W-:-:S04]  /*fab0*/  IMAD.MOV.U32 R4, RZ, RZ, 0x4000 ;  /* 0x00004000ff047424 */ /* 0x002fc800078e00ff */
[----:B------:R2:W-:Y:S08]  /*fac0*/  SYNCS.ARRIVE.TRANS64 RZ, [R3+URZ+0x16830], R4 ;  /* 0x0168300403ff79a7 */ /* 0x0005f0000800003f */
[----:B------:R-:W-:Y:S05]  /*fad0*/  @!P3 BRA `(.L_x_788) ;  /* 0x000000000004b947 */ /* 0x000fea0003800000 */
[----:B------:R-:W-:Y:S01]  /*fae0*/  BPT.TRAP 0x1 ;  /* 0x000000040000795c */ /* 0x000fe20000300000 */
.L_x_788:
[----:B------:R-:W-:Y:S01]  /*faf0*/  R2UR UR9, R19 ;  /* 0x00000000130972ca */ /* 0x000fe200000e0000 */
[----:B------:R-:W-:Y:S01]  /*fb00*/  UIADD3 UR4, UR39, 0x16800, URZ ;  /* 0x0001680027047890 */ /* 0x000fe2000fffe03f */
[----:B------:R-:W-:Y:S01]  /*fb10*/  R2UR UR11, R14 ;  /* 0x000000000e0b72ca */ /* 0x000fe200000e0000 */
[----:B------:R-:W-:Y:S01]  /*fb20*/  UIADD3 UR6, UP0, UR48, 0x370, URZ ;  /* 0x0000037030067890 */ /* 0x000fe2000ff1e03f */
[----:B------:R-:W-:Y:S01]  /*fb30*/  R2UR UR12, R6 ;  /* 0x00000000060c72ca */ /* 0x000fe200000e0000 */
[----:B------:R-:W-:Y:S01]  /*fb40*/  UMOV UR14, 0x0 ;  /* 0x00000000000e7882 */ /* 0x000fe20000000000 */
[----:B-----5:R-:W-:Y:S01]  /*fb50*/  R2UR UR13, R2 ;  /* 0x00000000020d72ca */ /* 0x020fe200000e0000 */
[----:B------:R-:W-:Y:S01]  /*fb60*/  UIADD3.X UR7, URZ, UR49, URZ, UP0, !UPT ;  /* 0x000000313f077290 */ /* 0x000fe200087fe43f */
[----:B------:R-:W-:Y:S01]  /*fb70*/  SHF.L.U32 R12, R12, 0x1f, RZ ;  /* 0x0000001f0c0c7819 */ /* 0x000fe200000006ff */
[----:B------:R-:W-:Y:S01]  /*fb80*/  UMOV UR15, 0x14f00000 ;  /* 0x14f00000000f7882 */ /* 0x000fe20000000000 */
[----:B-12---:R-:W-:Y:S01]  /*fb90*/  LEA R3, R10, UR4, 0x3 ;  /* 0x000000040a037c11 */ /* 0x006fe2000f8e18ff */
[----:B------:R-:W-:-:S02]  /*fba0*/  UMOV UR10, URZ ;  /* 0x0000003f000a7c82 */ /* 0x000fc40008000000 */
[----:B------:R-:W-:Y:S02]  /*fbb0*/  ULEA UR8, UR9, UR39, 0xe ;  /* 0x0000002709087291 */ /* 0x000fe4000f8e703f */
[----:B------:R-:W-:Y:S02]  /*fbc0*/  ULEA UR9, UR9, UR4, 0x3 ;  /* 0x0000000409097291 */ /* 0x000fe4000f8e183f */
[----:B------:R-:W-:Y:S02]  /*fbd0*/  USHF.L.U32 UR11, UR11, 0x7, URZ ;  /* 0x000000070b0b7899 */ /* 0x000fe4000800063f */
[----:B------:R-:W-:Y:S02]  /*fbe0*/  UIADD3 UR8, UR8, 0xe400, URZ ;  /* 0x0000e40008087890 */ /* 0x000fe4000fffe03f */
[----:B------:R-:W-:-:S09]  /*fbf0*/  UIADD3 UR9, UR9, 0x30, URZ ;  /* 0x0000003009097890 */ /* 0x000fd2000fffe03f */
[----:B------:R1:W-:Y:S01]  /*fc00*/  UTMALDG.4D [UR8], [UR6], desc[UR14] ;  /* 0x00000e08060075b4 */ /* 0x0003e20008019000 */
[----:B------:R-:W2:Y:S02]  /*fc10*/  SYNCS.PHASECHK.TRANS64.TRYWAIT P3, [R3+URZ+0x60], R12 ;  /* 0x0000600c030075a7 */ /* 0x000ea4000806017f */
[----:B-12---:R-:W-:Y:S05]  /*fc20*/  @!P3 BRA `(.L_x_789) ;  /* 0x0000000c00e8b947 */ /* 0x006fea0003800000 */
.L_x_822:
[----:B------:R-:W-:Y:S05]  /*fc30*/  @P2 BRA `(.L_x_790) ;  /* 0x0000000000142947 */ /* 0x000fea0003800000 */
[----:B------:R-:W-:Y:S01]  /*fc40*/  ISETP.NE.AND P2, PT, R23, RZ, PT ;  /* 0x000000ff1700720c */ /* 0x000fe20003f45270 */
[----:B------:R-:W-:-:S04]  /*fc50*/  IMAD.MOV.U32 R4, RZ, RZ, 0x4000 ;  /* 0x00004000ff047424 */ /* 0x000fc800078e00ff */
[----:B------:R2:W-:Y:S08]  /*fc60*/  SYNCS.ARRIVE.TRANS64 RZ, [R3+URZ+0x50], R4 ;  /* 0x0000500403ff79a7 */ /* 0x0005f0000800003f */
[----:B------:R-:W-:Y:S05]  /*fc70*/  @!P2 BRA `(.L_x_790) ;  /* 0x000000000004a947 */ /* 0x000fea0003800000 */
[----:B------:R-:W-:Y:S01]  /*fc80*/  BPT.TRAP 0x1 ;  /* 0x000000040000795c */ /* 0x000fe20000300000 */
.L_x_790:
        /* <DEDUP_REMOVED lines=18> */
.L_x_785:
[----:B------:R-:W-:Y:S05]  /*fdb0*/  BSYNC B1 ;  /* 0x0000000000017941 */ /* 0x000fea0003800000 */
.L_x_784:
[----:B------:R-:W-:Y:S01]  /*fdc0*/  ISETP.GT.AND P2, PT, R13, UR44, PT ;  /* 0x0000002c0d007c0c */ /* 0x000fe2000bf44270 */
[----:B------:R-:W-:-:S12]  /*fdd0*/  VIADD R11, R11, 0xfffffffe ;  /* 0xfffffffe0b0b7836 */ /* 0x000fd80000000000 */
[----:B------:R-:W-:Y:S05]  /*fde0*/  @P2 BRA `(.L_x_791) ;  /* 0xfffffff400542947 */ /* 0x000fea000383ffff */
.L_x_776:
[----:B------:R-:W-:Y:S05]  /*fdf0*/  BSYNC B0 ;  /* 0x0000000000007941 */ /* 0x000fea0003800000 */
.L_x_767:
[----:B------:R-:W-:Y:S04]  /*fe00*/  BSSY B0, `(.L_x_792) ;  /* 0x000000e000007945 */ /* 0x000fe80003800000 */
[----:B------:R-:W-:Y:S05]  /*fe10*/  @P1 BRA `(.L_x_793) ;  /* 0x0000000000301947 */ /* 0x000fea0003800000 */
[----:B------:R-:W3:Y:S01]  /*fe20*/  S2R R11, SR_LANEID ;  /* 0x00000000000b7919 */ /* 0x000ee20000000000 */
[----:B------:R-:W-:Y:S01]  /*fe30*/  VOTEU.ANY UR4, UPT, PT ;  /* 0x0000000000047886 */ /* 0x000fe200038e0100 */
[----:B-12---:R-:W1:Y:S01]  /*fe40*/  LDC.64 R2, c[0x0][0xdf0] ;  /* 0x00037c00ff027b82 */ /* 0x006e620000000a00 */
[----:B------:R-:W3:Y:S08]  /*fe50*/  FLO.U32 R0, UR4 ;  /* 0x0000000400007d00 */ /* 0x000ef000080e0000 */
[----:B------:R-:W1:Y:S01]  /*fe60*/  POPC R5, UR4 ;  /* 0x0000000400057d09 */ /* 0x000e620008000000 */
[----:B---3--:R-:W-:-:S13]  /*fe70*/  ISETP.EQ.U32.AND P0, PT, R0, R11, PT ;  /* 0x0000000b0000720c */ /* 0x008fda0003f02070 */
[----:B-1----:R-:W2:Y:S01]  /*fe80*/  @P0 ATOMG.E.ADD.STRONG.GPU PT, R3, desc[UR50][R2.64], R5 ;  /* 0x00000005020309a8 */ /* 0x002ea200081ee1f2 */
[----:B------:R-:W1:Y:S02]  /*fe90*/  S2R R4, SR_LTMASK ;  /* 0x0000000000047919 */ /* 0x000e640000003900 */
[----:B-1----:R-:W-:-:S04]  /*fea0*/  LOP3.LUT R4, R4, UR4, RZ, 0xc0, !PT ;  /* 0x0000000404047c12 */ /* 0x002fc8000f8ec0ff */
[----:B------:R-:W1:Y:S01]  /*feb0*/  POPC R11, R4 ;  /* 0x00000004000b7309 */ /* 0x000e620000000000 */
[----:B--2---:R-:W1:Y:S02]  /*fec0*/  SHFL.IDX PT, R0, R3, R0, 0x1f ;  /* 0x00001f0003007589 */ /* 0x004e6400000e0000 */
[----:B-1----:R-:W-:-:S07]  /*fed0*/  IADD3 R22, R0, UR46, R11 ;  /* 0x0000002e00167c10 */ /* 0x002fce000fffe00b */
.L_x_793:
[----:B------:R-:W-:Y:S05]  /*fee0*/  BSYNC B0 ;  /* 0x0000000000007941 */ /* 0x000fea0003800000 */
.L_x_792:
[----:B------:R-:W-:Y:S04]  /*fef0*/  BSSY B0, `(.L_x_794) ;  /* 0x000001d000007945 */ /* 0x000fe80003800000 */
[----:B------:R-:W-:Y:S05]  /*ff00*/  @!P6 BRA `(.L_x_795) ;  /* 0x00000000006ce947 */ /* 0x000fea0003800000 */
[----:B-12---:R-:W-:Y:S02]  /*ff10*/  LEA R3, R19, UR39, 0x3 ;  /* 0x0000002713037c11 */ /* 0x006fe4000f8e18ff */
[----:B------:R-:W-:Y:S02]  /*ff20*/  SHF.L.U32 R0, R18, 0x1f, RZ ;  /* 0x0000001f12007819 */ /* 0x000fe400000006ff */
[----:B------:R-:W-:Y:S02]  /*ff30*/  ISETP.NE.AND P1, PT, R17, RZ, PT ;  /* 0x000000ff1100720c */ /* 0x000fe40003f25270 */
[----:B------:R-:W1:Y:S02]  /*ff40*/  SYNCS.PHASECHK.TRANS64.TRYWAIT P0, [R3+URZ+0x16860], R0 ;  /* 0x01686000030075a7 */ /* 0x000e64000800017f */
[----:B-1----:R-:W-:Y:S09]  /*ff50*/  @!P0 BRA `(.L_x_796) ;  /* 0x0000000c00308947 */ /* 0x002ff20003800000 */
.L_x_823:
[----:B------:R-:W-:Y:S05]  /*ff60*/  @P1 BRA `(.L_x_797) ;  /* 0x0000000000141947 */ /* 0x000fea0003800000 */
[----:B------:R-:W-:Y:S01]  /*ff70*/  ISETP.NE.AND P0, PT, R23, RZ, PT ;  /* 0x000000ff1700720c */ /* 0x000fe20003f05270 */
[----:B-1----:R-:W-:-:S04]  /*ff80*/  IMAD.MOV.U32 R0, RZ, RZ, 0x4000 ;  /* 0x00004000ff007424 */ /* 0x002fc800078e00ff */
[----:B------:R2:W-:Y:S08]  /*ff90*/  SYNCS.ARRIVE.TRANS64 RZ, [R3+URZ+0x16850], R0 ;  /* 0x0168500003ff79a7 */ /* 0x0005f0000800003f */
[----:B------:R-:W-:Y:S05]  /*ffa0*/  @!P0 BRA `(.L_x_797) ;  /* 0x0000000000048947 */ /* 0x000fea0003800000 */
[----:B------:R-:W-:Y:S01]  /*ffb0*/  BPT.TRAP 0x1 ;  /* 0x000000040000795c */ /* 0x000fe20000300000 */
.L_x_797:
        /* <DEDUP_REMOVED lines=10> */
[----:B------:R-:W-:Y:S02]  /*10060*/  ULEA UR8, UR8, UR39, 0xe ;  /* 0x0000002708087291 */ /* 0x000fe4000f8e703f */
[----:B------:R-:W-:Y:S02]  /*10070*/  USHF.L.U32 UR11, UR11, 0x7, URZ ;  /* 0x000000070b0b7899 */ /* 0x000fe4000800063f */
[----:B------:R-:W-:Y:S02]  /*10080*/  UIADD3 UR9, UR9, 0x16850, URZ ;  /* 0x0001685009097890 */ /* 0x000fe4000fffe03f */
[----:B------:R-:W-:-:S09]  /*10090*/  UIADD3 UR8, UR8, 0x400, URZ ;  /* 0x0000040008087890 */ /* 0x000fd2000fffe03f */
[----:B------:R3:W-:Y:S02]  /*100a0*/  UTMALDG.4D [UR8], [UR4], desc[UR6] ;  /* 0x00000608040075b4 */ /* 0x0007e40008019000 */
[----:B---3--:R-:W-:Y:S01]  /*100b0*/  NOP ;  /* 0x0000000000007918 */ /* 0x008fe20000000000 */
.L_x_795:
[----:B------:R-:W-:Y:S05]  /*100c0*/  BSYNC B0 ;  /* 0x0000000000007941 */ /* 0x000fea0003800000 */
.L_x_794:
[----:B------:R-:W-:Y:S02]  /*100d0*/  VIADD R19, R19, 0x1 ;  /* 0x0000000113137836 */ /* 0x000fe40000000000 */
[----:B--2---:R-:W-:-:S03]  /*100e0*/  IMAD.MOV.U32 R13, RZ, RZ, R22 ;  /* 0x000000ffff0d7224 */ /* 0x004fc600078e0016 */
[----:B------:R-:W-:-:S04]  /*100f0*/  ISETP.NE.AND P0, PT, R19, 0x2, PT ;  /* 0x000000021300780c */ /* 0x000fc80003f05270 */
[----:B-1----:R-:W-:Y:S02]  /*10100*/  SEL R3, RZ, 0x1, P0 ;  /* 0x00000001ff037807 */ /* 0x002fe40000000000 */
[----:B------:R-:W-:Y:S02]  /*10110*/  SEL R19, R19, RZ, P0 ;  /* 0x000000ff13137207 */ /* 0x000fe40000000000 */
[----:B------:R-:W-:-:S07]  /*10120*/  LOP3.LUT R18, R18, R3, RZ, 0x3c, !PT ;  /* 0x0000000312127212 */ /* 0x000fce00078e3cff */
.L_x_756:
[----:B------:R-:W-:Y:S05]  /*10130*/  BSYNC B6 ;  /* 0x0000000000067941 */ /* 0x000fea0003800000 */
.L_x_754:
[----:B------:R-:W-:-:S03]  /*10140*/  UMOV UR4, 0xffffffff ;  /* 0xffffffff00047882 */ /* 0x000fc60000000000 */
[----:B------:R-:W-:Y:S05]  /*10150*/  BRA.DIV UR4, `(.L_x_798) ;  /* 0x0000000a04c47947 */ /* 0x000fea000b800000 */
[----:B------:R1:W2:Y:S02]  /*10160*/  SHFL.IDX PT, R14, R13, RZ, 0x1f ;  /* 0x00001fff0d0e7589 */ /* 0x0002a400000e0000 */
.L_x_826:
[----:B------:R-:W-:Y:S01]  /*10170*/  ISETP.NE.AND P0, PT, R23, RZ, PT ;  /* 0x000000ff1700720c */ /* 0x000fe20003f05270 */
[----:B------:R-:W-:Y:S05]  /*10180*/  WARPSYNC.ALL ;  /* 0x0000000000007948 */ /* 0x000fea0003800000 */
[----:B------:R-:W-:Y:S01]  /*10190*/  BAR.SYNC.DEFER_BLOCKING 0x4, 0x1a0 ;  /* 0x0106800000007b1d */ /* 0x000fe20000010000 */
[----:B--2---:R-:W-:-:S05]  /*101a0*/  IMAD.MOV.U32 R22, RZ, RZ, R14 ;  /* 0x000000ffff167224 */ /* 0x004fca00078e000e */
[----:B------:R-:W-:Y:S01]  /*101b0*/  ULDC UR4, c[0x0][0xda8] ;  /* 0x00036a0000047ab9 */ /* 0x000fe20000000800 */
[----:B------:R-:W-:Y:S01]  /*101c0*/  @!P0 MOV R0, 0x400 ;  /* 0x0000040000008802 */ /* 0x000fe20000000f00 */
[----:B------:R-:W2:Y:S03]  /*101d0*/  @!P0 S2R R3, SR_CgaCtaId ;  /* 0x0000000000038919 */ /* 0x000ea60000008800 */
[----:B--2---:R-:W-:-:S05]  /*101e0*/  @!P0 LEA R0, R3, R0, 0x18 ;  /* 0x0000000003008211 */ /* 0x004fca00078ec0ff */
[----:B------:R2:W-:Y:S01]  /*101f0*/  @!P0 STS [R0+0x168d0], R13 ;  /* 0x0168d00d00008388 */ /* 0x0005e20000000800 */
[----:B------:R-:W-:Y:S06]  /*10200*/  BAR.ARV 0x5, 0x1a0 ;  /* 0x0146800000007b1d */ /* 0x000fec0000002000 */
[----:B------:R-:W-:-:S13]  /*10210*/  ISETP.GE.AND P0, PT, R22, UR4, PT ;  /* 0x0000000416007c0c */ /* 0x000fda000bf06270 */
[----:B--2---:R-:W-:Y:S05]  /*10220*/  @!P0 BRA `(.L_x_799) ;  /* 0xffffffd400fc8947 */ /* 0x004fea000383ffff */
.L_x_745:
[----:B------:R-:W2:Y:S01]  /*10230*/  S2R R3, SR_CgaCtaId ;  /* 0x0000000000037919 */ /* 0x000ea20000008800 */
[----:B------:R-:W-:Y:S01]  /*10240*/  UIADD3 UR47, UR47, 0x1, URZ ;  /* 0x000000012f2f7890 */ /* 0x000fe2000fffe03f */
[----:B------:R-:W-:-:S03]  /*10250*/  MOV R0, 0x400 ;  /* 0x0000040000007802 */ /* 0x000fc60000000f00 */
[----:B------:R-:W-:-:S04]  /*10260*/  ULEA.HI UR4, UR47, UR47, URZ, 0x1 ;  /* 0x0000002f2f047291 */ /* 0x000fc8000f8f083f */
[----:B------:R-:W-:-:S04]  /*10270*/  ULOP3.LUT UR4, UR4, 0xfffffffe, URZ, 0xc0, !UPT ;  /* 0xfffffffe04047892 */ /* 0x000fc8000f8ec03f */
[----:B------:R-:W-:-:S06]  /*10280*/  UIADD3 UR4, UR47, -UR4, URZ ;  /* 0x800000042f047290 */ /* 0x000fcc000fffe03f */
[----:B------:R-:W-:Y:S01]  /*10290*/  IMAD.U32 R2, RZ, RZ, UR4 ;  /* 0x00000004ff027e24 */ /* 0x000fe2000f8e00ff */
[----:B--2---:R-:W-:-:S04]  /*102a0*/  LEA R9, R3, R0, 0x18 ;  /* 0x0000000003097211 */ /* 0x004fc800078ec0ff */
[----:B------:R-:W-:-:S04]  /*102b0*/  SHF.L.U32 R0, R2, 0x1f, RZ ;  /* 0x0000001f02007819 */ /* 0x000fc800000006ff */
[----:B------:R-:W2:Y:S02]  /*102c0*/  SYNCS.PHASECHK.TRANS64.TRYWAIT P0, [R9+URZ+0x16820], R0 ;  /* 0x01682000090075a7 */ /* 0x000ea4000800017f */
[----:B--2---:R-:W-:Y:S05]  /*102d0*/  @!P0 BRA `(.L_x_800) ;  /* 0x0000000800888947 */ /* 0x004fea0003800000 */
.L_x_827:
[----:B------:R-:W3:Y:S02]  /*102e0*/  SHFL.IDX PT, R16, R16, RZ, 0x1f ;  /* 0x00001fff10107589 */ /* 0x000ee400000e0000 */
[----:B---3--:R-:W-:-:S13]  /*102f0*/  ISETP.NE.AND P0, PT, R16, RZ, PT ;  /* 0x000000ff1000720c */ /* 0x008fda0003f05270 */
[----:B------:R-:W-:Y:S05]  /*10300*/  @P0 EXIT ;  /* 0x000000000000094d */ /* 0x000fea0003800000 */
[----:B------:R-:W-:Y:S01]  /*10310*/  ELECT P0, URZ, PT ;  /* 0x00000000003f782f */ /* 0x000fe20003800000 */
[----:B------:R-:W-:-:S12]  /*10320*/  BSSY B0, `(.L_x_801) ;  /* 0x0000020000007945 */ /* 0x000fd80003800000 */
[----:B------:R-:W-:Y:S05]  /*10330*/  @!P0 BRA `(.L_x_802) ;  /* 0x0000000000788947 */ /* 0x000fea0003800000 */
[----:B------:R-:W-:-:S06]  /*10340*/  ULOP3.LUT UR4, UR38, 0x2, URZ, 0xfc, !UPT ;  /* 0x0000000226047892 */ /* 0x000fcc000f8efc3f */
[----:B--2---:R-:W-:-:S05]  /*10350*/  IMAD.U32 R0, RZ, RZ, UR4 ;  /* 0x00000004ff007e24 */ /* 0x004fca000f8e00ff */
[----:B------:R-:W-:-:S13]  /*10360*/  ISETP.NE.AND P2, PT, R0, 0x3, PT ;  /* 0x000000030000780c */ /* 0x000fda0003f45270 */
[----:B------:R-:W-:Y:S05]  /*10370*/  @!P2 BRA `(.L_x_803) ;  /* 0x000000000004a947 */ /* 0x000fea0003800000 */
[----:B------:R-:W-:Y:S01]  /*10380*/  BPT.TRAP 0x1 ;  /* 0x000000040000795c */ /* 0x000fe20000300000 */
.L_x_803:
        /* <DEDUP_REMOVED lines=12> */
.L_x_828:
[----:B------:R-:W3:Y:S02]  /*10450*/  SYNCS.PHASECHK.TRANS64.TRYWAIT P0, [R3+URZ], R2 ;  /* 0x00000002030075a7 */ /* 0x000ee4000800017f */
[----:B---3--:R-:W-:Y:S05]  /*10460*/  @!P0 BRA `(.L_x_805) ;  /* 0x00000008004c8947 */ /* 0x008fea0003800000 */
.L_x_829:
[----:B------:R-:W-:Y:S05]  /*10470*/  @!P2 BRA `(.L_x_806) ;  /* 0x000000000004a947 */ /* 0x000fea0003800000 */
[----:B------:R-:W-:Y:S01]  /*10480*/  BPT.TRAP 0x1 ;  /* 0x000000040000795c */ /* 0x000fe20000300000 */
.L_x_806:
[----:B------:R-:W-:-:S04]  /*10490*/  VIADD R0, R9, 0x16860 ;  /* 0x0001686009007836 */ /* 0x000fc80000000000 */
[----:B------:R-:W-:-:S04]  /*104a0*/  IMAD R19, R19, 0x8, R0 ;  /* 0x0000000813137824 */ /* 0x000fc800078e0200 */
[----:B------:R-:W4:Y:S02]  /*104b0*/  SYNCS.PHASECHK.TRANS64.TRYWAIT P0, [R19+URZ], R4 ;  /* 0x00000004130075a7 */ /* 0x000f24000800017f */
[----:B----4-:R-:W-:Y:S05]  /*104c0*/  @!P0 BRA `(.L_x_807) ;  /* 0x0000000800488947 */ /* 0x010fea0003800000 */
.L_x_830:
[----:B------:R-:W-:-:S07]  /*104d0*/  IMAD R7, R7, 0x8, R0 ;  /* 0x0000000807077824 */ /* 0x000fce00078e0200 */
.L_x_808:
[----:B------:R1:W1:Y:S02]  /*104e0*/  SYNCS.PHASECHK.TRANS64.TRYWAIT P0, [R7+URZ], R2 ;  /* 0x00000002070075a7 */ /* 0x000264000800017f */
[----:B-1----:R-:W-:Y:S05]  /*104f0*/  @!P0 NANOSLEEP.SYNCS 0x989680 ;  /* 0x009896800000895d */ /* 0x002fea0003900000 */
[----:B------:R-:W1:Y:S02]  /*10500*/  @!P0 SYNCS.PHASECHK.TRANS64 P0, [R7+URZ], R2 ;  /* 0x00000002070085a7 */ /* 0x000e64000800007f */
[----:B-1----:R-:W-:Y:S05]  /*10510*/  @!P0 BRA `(.L_x_808) ;  /* 0xfffffffc00f08947 */ /* 0x002fea000383ffff */
.L_x_802:
[----:B------:R-:W-:Y:S05]  /*10520*/  BSYNC B0 ;  /* 0x0000000000007941 */ /* 0x000fea0003800000 */
.L_x_801:
[----:B------:R-:W-:Y:S05]  /*10530*/  EXIT ;  /* 0x000000000000794d */ /* 0x000fea0003800000 */
.L_x_662:
[----:B-1----:R-:W-:-:S04]  /*10540*/  IMAD.U32 R3, RZ, RZ, UR40 ;  /* 0x00000028ff037e24 */ /* 0x002fc8000f8e00ff */
[----:B------:R1:W2:Y:S03]  /*10550*/  SYNCS.PHASECHK.TRANS64.TRYWAIT P1, [R3+URZ+0x16800], R0 ;  /* 0x01680000030075a7 */ /* 0x0002a6000802017f */
[----:B--2---:R-:W-:Y:S05]  /*10560*/  @!P1 NANOSLEEP.SYNCS 0x989680 ;  /* 0x009896800000995d */ /* 0x004fea0003900000 */
[----:B------:R-:W2:Y:S02]  /*10570*/  @!P1 SYNCS.PHASECHK.TRANS64 P1, [R3+URZ+0x16800], R0 ;  /* 0x01680000030095a7 */ /* 0x000ea4000802007f */
[----:B--2---:R-:W-:Y:S05]  /*10580*/  @!P1 BRA `(.L_x_662) ;  /* 0xfffffffc00ec9947 */ /* 0x004fea000383ffff */
[----:B------:R-:W-:Y:S05]  /*10590*/  BRA `(.L_x_809) ;  /* 0xffffff1000ac7947 */ /* 0x000fea000383ffff */
.L_x_666:
[----:B--2---:R2:W3:Y:S02]  /*105a0*/  SYNCS.PHASECHK.TRANS64.TRYWAIT P2, [R5+URZ+0x16830], R0 ;  /* 0x01683000050075a7 */ /* 0x0044e4000804017f */
[----:B---3--:R-:W-:Y:S05]  /*105b0*/  @!P2 NANOSLEEP.SYNCS 0x989680 ;  /* 0x009896800000a95d */ /* 0x008fea0003900000 */
[----:B------:R-:W3:Y:S02]  /*105c0*/  @!P2 SYNCS.PHASECHK.TRANS64 P2, [R5+URZ+0x16830], R0 ;  /* 0x016830000500a5a7 */ /* 0x000ee4000804007f */
[----:B---3--:R-:W-:Y:S05]  /*105d0*/  @!P2 BRA `(.L_x_666) ;  /* 0xfffffffc00f0a947 */ /* 0x008fea000383ffff */
[----:B------:R-:W-:Y:S05]  /*105e0*/  BRA `(.L_x_665) ;  /* 0xffffff1000cc7947 */ /* 0x000fea000383ffff */
.L_x_682:
[----:B--2---:R-:W-:-:S04]  /*105f0*/  IMAD.U32 R12, RZ, RZ, UR6 ;  /* 0x00000006ff0c7e24 */ /* 0x004fc8000f8e00ff */
[----:B------:R2:W3:Y:S03]  /*10600*/  SYNCS.PHASECHK.TRANS64.TRYWAIT P2, [R12+URZ+0x16830], R11 ;  /* 0x0168300b0c0075a7 */ /* 0x0004e6000804017f */
[----:B---3--:R-:W-:Y:S05]  /*10610*/  @!P2 NANOSLEEP.SYNCS 0x989680 ;  /* 0x009896800000a95d */ /* 0x008fea0003900000 */
[----:B------:R-:W3:Y:S02]  /*10620*/  @!P2 SYNCS.PHASECHK.TRANS64 P2, [R12+URZ+0x16830], R11 ;  /* 0x0168300b0c00a5a7 */ /* 0x000ee4000804007f */
[----:B---3--:R-:W-:Y:S05]  /*10630*/  @!P2 BRA `(.L_x_682) ;  /* 0xfffffffc00eca947 */ /* 0x008fea000383ffff */
[----:B------:R-:W-:Y:S05]  /*10640*/  BRA `(.L_x_679) ;  /* 0xffffff4400047947 */ /* 0x000fea000383ffff */
.L_x_686:
[----:B--2---:R-:W-:-:S04]  /*10650*/  IMAD.U32 R12, RZ, RZ, UR6 ;  /* 0x00000006ff0c7e24 */ /* 0x004fc8000f8e00ff */
[----:B------:R2:W3:Y:S03]  /*10660*/  SYNCS.PHASECHK.TRANS64.TRYWAIT P2, [R12+URZ+0x16850], R11 ;  /* 0x0168500b0c0075a7 */ /* 0x0004e6000804017f */
[----:B---3--:R-:W-:Y:S05]  /*10670*/  @!P2 NANOSLEEP.SYNCS 0x989680 ;  /* 0x009896800000a95d */ /* 0x008fea0003900000 */
[----:B------:R-:W3:Y:S02]  /*10680*/  @!P2 SYNCS.PHASECHK.TRANS64 P2, [R12+URZ+0x16850], R11 ;  /* 0x0168500b0c00a5a7 */ /* 0x000ee4000804007f */
[----:B---3--:R-:W-:Y:S05]  /*10690*/  @!P2 BRA `(.L_x_686) ;  /* 0xfffffffc00eca947 */ /* 0x008fea000383ffff */
[----:B------:R-:W-:Y:S05]  /*106a0*/  BRA `(.L_x_683) ;  /* 0xffffff4400747947 */ /* 0x000fea000383ffff */
.L_x_703:
[----:B--2---:R-:W-:-:S04]  /*106b0*/  IMAD.U32 R9, RZ, RZ, UR6 ;  /* 0x00000006ff097e24 */ /* 0x004fc8000f8e00ff */
[----:B------:R2:W3:Y:S03]  /*106c0*/  SYNCS.PHASECHK.TRANS64.TRYWAIT P2, [R9+URZ+0x16830], R6 ;  /* 0x01683006090075a7 */ /* 0x0004e6000804017f */
[----:B---3--:R-:W-:Y:S05]  /*106d0*/  @!P2 NANOSLEEP.SYNCS 0x989680 ;  /* 0x009896800000a95d */ /* 0x008fea0003900000 */
[----:B------:R-:W3:Y:S02]  /*106e0*/  @!P2 SYNCS.PHASECHK.TRANS64 P2, [R9+URZ+0x16830], R6 ;  /* 0x016830060900a5a7 */ /* 0x000ee4000804007f */
[----:B---3--:R-:W-:Y:S05]  /*106f0*/  @!P2 BRA `(.L_x_703) ;  /* 0xfffffffc00eca947 */ /* 0x008fea000383ffff */
[----:B------:R-:W-:Y:S05]  /*10700*/  BRA `(.L_x_700) ;  /* 0xffffff70009c7947 */ /* 0x000fea000383ffff */
.L_x_707:
[----:B--2---:R-:W-:-:S04]  /*10710*/  IMAD.U32 R9, RZ, RZ, UR6 ;  /* 0x00000006ff097e24 */ /* 0x004fc8000f8e00ff */
[----:B------:R2:W3:Y:S03]  /*10720*/  SYNCS.PHASECHK.TRANS64.TRYWAIT P2, [R9+URZ+0x16850], R6 ;  /* 0x01685006090075a7 */ /* 0x0004e6000804017f */
[----:B---3--:R-:W-:Y:S05]  /*10730*/  @!P2 NANOSLEEP.SYNCS 0x989680 ;  /* 0x009896800000a95d */ /* 0x008fea0003900000 */
[----:B------:R-:W3:Y:S02]  /*10740*/  @!P2 SYNCS.PHASECHK.TRANS64 P2, [R9+URZ+0x16850], R6 ;  /* 0x016850060900a5a7 */ /* 0x000ee4000804007f */
[----:B---3--:R-:W-:Y:S05]  /*10750*/  @!P2 BRA `(.L_x_707) ;  /* 0xfffffffc00eca947 */ /* 0x008fea000383ffff */
[----:B------:R-:W-:Y:S05]  /*10760*/  BRA `(.L_x_704) ;  /* 0xffffff74000c7947 */ /* 0x000fea000383ffff */
.L_x_713:
[----:B--2---:R-:W-:-:S04]  /*10770*/  IMAD.U32 R9, RZ, RZ, UR6 ;  /* 0x00000006ff097e24 */ /* 0x004fc8000f8e00ff */
[----:B------:R2:W3:Y:S03]  /*10780*/  SYNCS.PHASECHK.TRANS64.TRYWAIT P2, [R9+URZ+0x16830], R6 ;  /* 0x01683006090075a7 */ /* 0x0004e6000804017f */
[----:B---3--:R-:W-:Y:S05]  /*10790*/  @!P2 NANOSLEEP.SYNCS 0x989680 ;  /* 0x009896800000a95d */ /* 0x008fea0003900000 */
[----:B------:R-:W3:Y:S02]  /*107a0*/  @!P2 SYNCS.PHASECHK.TRANS64 P2, [R9+URZ+0x16830], R6 ;  /* 0x016830060900a5a7 */ /* 0x000ee4000804007f */
[----:B---3--:R-:W-:Y:S05]  /*107b0*/  @!P2 BRA `(.L_x_713) ;  /* 0xfffffffc00eca947 */ /* 0x008fea000383ffff */
[----:B------:R-:W-:Y:S05]  /*107c0*/  BRA `(.L_x_710) ;  /* 0xffffff8c00b47947 */ /* 0x000fea000383ffff */
.L_x_717:
[----:B--2---:R-:W-:-:S04]  /*107d0*/  IMAD.U32 R9, RZ, RZ, UR6 ;  /* 0x00000006ff097e24 */ /* 0x004fc8000f8e00ff */
[----:B------:R2:W3:Y:S03]  /*107e0*/  SYNCS.PHASECHK.TRANS64.TRYWAIT P2, [R9+URZ+0x16850], R6 ;  /* 0x01685006090075a7 */ /* 0x0004e6000804017f */
[----:B---3--:R-:W-:Y:S05]  /*107f0*/  @!P2 NANOSLEEP.SYNCS 0x989680 ;  /* 0x009896800000a95d */ /* 0x008fea0003900000 */
[----:B------:R-:W3:Y:S02]  /*10800*/  @!P2 SYNCS.PHASECHK.TRANS64 P2, [R9+URZ+0x16850], R6 ;  /* 0x016850060900a5a7 */ /* 0x000ee4000804007f */
[----:B---3--:R-:W-:Y:S05]  /*10810*/  @!P2 BRA `(.L_x_717) ;  /* 0xfffffffc00eca947 */ /* 0x008fea000383ffff */
[----:B------:R-:W-:Y:S05]  /*10820*/  BRA `(.L_x_714) ;  /* 0xffffff9000247947 */ /* 0x000fea000383ffff */
.L_x_730:
[----:B--2---:R-:W-:-:S04]  /*10830*/  IMAD.U32 R3, RZ, RZ, UR5 ;  /* 0x00000005ff037e24 */ /* 0x004fc8000f8e00ff */
[----:B------:R2:W3:Y:S03]  /*10840*/  SYNCS.PHASECHK.TRANS64.TRYWAIT P0, [R3+URZ+0x16850], R0 ;  /* 0x01685000030075a7 */ /* 0x0004e6000800017f */
[----:B---3--:R-:W-:Y:S05]  /*10850*/  @!P0 NANOSLEEP.SYNCS 0x989680 ;  /* 0x009896800000895d */ /* 0x008fea0003900000 */
[----:B------:R-:W3:Y:S02]  /*10860*/  @!P0 SYNCS.PHASECHK.TRANS64 P0, [R3+URZ+0x16850], R0 ;  /* 0x01685000030085a7 */ /* 0x000ee4000800007f */
[----:B---3--:R-:W-:Y:S05]  /*10870*/  @!P0 BRA `(.L_x_730) ;  /* 0xfffffffc00ec8947 */ /* 0x008fea000383ffff */
[----:B------:R-:W-:Y:S05]  /*10880*/  BRA `(.L_x_729) ;  /* 0xffffffb800907947 */ /* 0x000fea000383ffff */
.L_x_760:
[----:B------:R-:W-:Y:S02]  /*10890*/  IMAD.MOV.U32 R13, RZ, RZ, R16 ;  /* 0x000000ffff0d7224 */ /* 0x000fe400078e0010 */
[----:B------:R-:W-:Y:S02]  /*108a0*/  IMAD.MOV.U32 R12, RZ, RZ, RZ ;  /* 0x000000ffff0c7224 */ /* 0x000fe400078e00ff */
[----:B------:R-:W-:Y:S02]  /*108b0*/  IMAD.MOV.U32 R11, RZ, RZ, 0x1f ;  /* 0x0000001fff0b7424 */ /* 0x000fe400078e00ff */
[----:B------:R-:W-:-:S07]  /*108c0*/  IMAD.MOV.U32 R15, RZ, RZ, -0x1 ;  /* 0xffffffffff0f7424 */ /* 0x000fce00078e00ff */
[----:B------:R-:W-:Y:S05]  /*108d0*/  WARPSYNC.COLLECTIVE R15, `(.L_x_810) ;  /* 0x000000000f087348 */ /* 0x000fea0003c00000 */
[----:B------:R1:W2:Y:S02]  /*108e0*/  SHFL.IDX P6, R14, R13, R12, R11 ;  /* 0x0000000c0d0e7389 */ /* 0x0002a400000c000b */
[----:B-12---:R-:W-:Y:S01]  /*108f0*/  ENDCOLLECTIVE ;  /* 0x000000000000791b */ /* 0x006fe20003800000 */
.L_x_810:
[----:B------:R-:W-:Y:S05]  /*10900*/  BRA `(.L_x_811) ;  /* 0xffffffdc00b07947 */ /* 0x000fea000383ffff */
.L_x_761:
[----:B------:R-:W-:Y:S01]  /*10910*/  BSSY B0, `(.L_x_812) ;  /* 0x0000006000007945 */ /* 0x000fe20003800000 */
[----:B------:R-:W-:-:S07]  /*10920*/  IMAD.MOV.U32 R15, RZ, RZ, -0x1 ;  /* 0xffffffffff0f7424 */ /* 0x000fce00078e00ff */
[----:B------:R-:W-:Y:S05]  /*10930*/  WARPSYNC.COLLECTIVE R15, `(.L_x_813) ;  /* 0x000000000f0c7348 */ /* 0x000fea0003c00000 */
[----:B------:R-:W-:Y:S02]  /*10940*/  ELECT P6, UR62, PT ;  /* 0x00000000003e782f */ /* 0x000fe400038c0000 */
[----:B------:R-:W-:Y:S01]  /*10950*/  MOV R14, UR62 ;  /* 0x0000003e000e7c02 */ /* 0x000fe20008000f00 */
[----:B------:R-:W-:Y:S10]  /*10960*/  ENDCOLLECTIVE ;  /* 0x000000000000791b */ /* 0x000ff40003800000 */
.L_x_813:
[----:B------:R-:W-:Y:S05]  /*10970*/  BSYNC B0 ;  /* 0x0000000000007941 */ /* 0x000fea0003800000 */
.L_x_812:
[----:B------:R-:W-:Y:S05]  /*10980*/  BRA `(.L_x_814) ;  /* 0xffffffdc00a07947 */ /* 0x000fea000383ffff */
.L_x_764:
[----:B--2---:R2:W3:Y:S02]  /*10990*/  SYNCS.PHASECHK.TRANS64.TRYWAIT P2, [R13+URZ+0x16840], R12 ;  /* 0x0168400c0d0075a7 */ /* 0x0044e4000804017f */
[----:B---3--:R-:W-:Y:S05]  /*109a0*/  @!P2 NANOSLEEP.SYNCS 0x989680 ;  /* 0x009896800000a95d */ /* 0x008fea0003900000 */
[----:B------:R-:W3:Y:S02]  /*109b0*/  @!P2 SYNCS.PHASECHK.TRANS64 P2, [R13+URZ+0x16840], R12 ;  /* 0x0168400c0d00a5a7 */ /* 0x000ee4000804007f */
[----:B---3--:R-:W-:Y:S05]  /*109c0*/  @!P2 BRA `(.L_x_764) ;  /* 0xfffffffc00f0a947 */ /* 0x008fea000383ffff */
[----:B------:R-:W-:Y:S05]  /*109d0*/  BRA `(.L_x_815) ;  /* 0xffffffdc00f47947 */ /* 0x000fea000383ffff */
.L_x_766:
[----:B-1----:R-:W-:-:S04]  /*109e0*/  IMAD.U32 R5, RZ, RZ, UR39 ;  /* 0x00000027ff057e24 */ /* 0x002fc8000f8e00ff */
[----:B------:R1:W3:Y:S03]  /*109f0*/  SYNCS.PHASECHK.TRANS64.TRYWAIT P2, [R5+URZ+0x16820], R4 ;  /* 0x01682004050075a7 */ /* 0x0002e6000804017f */
[----:B---3--:R-:W-:Y:S05]  /*10a00*/  @!P2 NANOSLEEP.SYNCS 0x989680 ;  /* 0x009896800000a95d */ /* 0x008fea0003900000 */
[----:B------:R-:W3:Y:S02]  /*10a10*/  @!P2 SYNCS.PHASECHK.TRANS64 P2, [R5+URZ+0x16820], R4 ;  /* 0x016820040500a5a7 */ /* 0x000ee4000804007f */
[----:B---3--:R-:W-:Y:S05]  /*10a20*/  @!P2 BRA `(.L_x_766) ;  /* 0xfffffffc00eca947 */ /* 0x008fea000383ffff */
[----:B------:R-:W-:Y:S05]  /*10a30*/  BRA `(.L_x_816) ;  /* 0xffffffe000947947 */ /* 0x000fea000383ffff */
.L_x_772:
[----:B-1----:R1:W2:Y:S02]  /*10a40*/  SYNCS.PHASECHK.TRANS64.TRYWAIT P3, [R3+URZ+0x16840], R2 ;  /* 0x01684002030075a7 */ /* 0x0022a4000806017f */
[----:B--2---:R-:W-:Y:S05]  /*10a50*/  @!P3 NANOSLEEP.SYNCS 0x989680 ;  /* 0x009896800000b95d */ /* 0x004fea0003900000 */
[----:B------:R-:W2:Y:S02]  /*10a60*/  @!P3 SYNCS.PHASECHK.TRANS64 P3, [R3+URZ+0x16840], R2 ;  /* 0x016840020300b5a7 */ /* 0x000ea4000806007f */
[----:B--2---:R-:W-:Y:S05]  /*10a70*/  @!P3 BRA `(.L_x_772) ;  /* 0xfffffffc00f0b947 */ /* 0x004fea000383ffff */
[----:B------:R-:W-:Y:S05]  /*10a80*/  BRA `(.L_x_817) ;  /* 0xffffffe400347947 */ /* 0x000fea000383ffff */
.L_x_774:
[----:B-1----:R1:W2:Y:S02]  /*10a90*/  SYNCS.PHASECHK.TRANS64.TRYWAIT P3, [R2+URZ+0x60], R3 ;  /* 0x00006003020075a7 */ /* 0x0022a4000806017f */
[----:B--2---:R-:W-:Y:S05]  /*10aa0*/  @!P3 NANOSLEEP.SYNCS 0x989680 ;  /* 0x009896800000b95d */ /* 0x004fea0003900000 */
[----:B------:R-:W2:Y:S02]  /*10ab0*/  @!P3 SYNCS.PHASECHK.TRANS64 P3, [R2+URZ+0x60], R3 ;  /* 0x000060030200b5a7 */ /* 0x000ea4000806007f */
[----:B--2---:R-:W-:Y:S05]  /*10ac0*/  @!P3 BRA `(.L_x_774) ;  /* 0xfffffffc00f0b947 */ /* 0x004fea000383ffff */
[----:B------:R-:W-:Y:S05]  /*10ad0*/  BRA `(.L_x_818) ;  /* 0xffffffe400887947 */ /* 0x000fea000383ffff */
.L_x_780:
[----:B-1----:R1:W2:Y:S02]  /*10ae0*/  SYNCS.PHASECHK.TRANS64.TRYWAIT P3, [R4+URZ+0x16840], R3 ;  /* 0x01684003040075a7 */ /* 0x0022a4000806017f */
[----:B--2---:R-:W-:Y:S05]  /*10af0*/  @!P3 NANOSLEEP.SYNCS 0x989680 ;  /* 0x009896800000b95d */ /* 0x004fea0003900000 */
[----:B------:R-:W2:Y:S02]  /*10b00*/  @!P3 SYNCS.PHASECHK.TRANS64 P3, [R4+URZ+0x16840], R3 ;  /* 0x016840030400b5a7 */ /* 0x000ea4000806007f */
[----:B--2---:R-:W-:Y:S05]  /*10b10*/  @!P3 BRA `(.L_x_780) ;  /* 0xfffffffc00f0b947 */ /* 0x004fea000383ffff */
[----:B------:R-:W-:Y:S05]  /*10b20*/  BRA `(.L_x_819) ;  /* 0xffffffe800887947 */ /* 0x000fea000383ffff */
.L_x_782:
[----:B-1----:R1:W2:Y:S02]  /*10b30*/  SYNCS.PHASECHK.TRANS64.TRYWAIT P3, [R3+URZ+0x60], R18 ;  /* 0x00006012030075a7 */ /* 0x0022a4000806017f */
[----:B--2---:R-:W-:Y:S05]  /*10b40*/  @!P3 NANOSLEEP.SYNCS 0x989680 ;  /* 0x009896800000b95d */ /* 0x004fea0003900000 */
[----:B------:R-:W2:Y:S02]  /*10b50*/  @!P3 SYNCS.PHASECHK.TRANS64 P3, [R3+URZ+0x60], R18 ;  /* 0x000060120300b5a7 */ /* 0x000ea4000806007f */
[----:B--2---:R-:W-:Y:S05]  /*10b60*/  @!P3 BRA `(.L_x_782) ;  /* 0xfffffffc00f0b947 */ /* 0x004fea000383ffff */
[----:B------:R-:W-:Y:S05]  /*10b70*/  BRA `(.L_x_820) ;  /* 0xffffffe800dc7947 */ /* 0x000fea000383ffff */
.L_x_787:
[----:B-1----:R1:W2:Y:S02]  /*10b80*/  SYNCS.PHASECHK.TRANS64.TRYWAIT P3, [R3+URZ+0x16840], R4 ;  /* 0x01684004030075a7 */ /* 0x0022a4000806017f */
[----:B--2---:R-:W-:Y:S05]  /*10b90*/  @!P3 NANOSLEEP.SYNCS 0x989680 ;  /* 0x009896800000b95d */ /* 0x004fea0003900000 */
[----:B------:R-:W2:Y:S02]  /*10ba0*/  @!P3 SYNCS.PHASECHK.TRANS64 P3, [R3+URZ+0x16840], R4 ;  /* 0x016840040300b5a7 */ /* 0x000ea4000806007f */
[----:B--2---:R-:W-:Y:S05]  /*10bb0*/  @!P3 BRA `(.L_x_787) ;  /* 0xfffffffc00f0b947 */ /* 0x004fea000383ffff */
[----:B------:R-:W-:Y:S05]  /*10bc0*/  BRA `(.L_x_821) ;  /* 0xffffffec00b07947 */ /* 0x000fea000383ffff */
.L_x_789:
[----:B-1----:R1:W2:Y:S02]  /*10bd0*/  SYNCS.PHASECHK.TRANS64.TRYWAIT P3, [R3+URZ+0x60], R12 ;  /* 0x0000600c030075a7 */ /* 0x0022a4000806017f */
[----:B--2---:R-:W-:Y:S05]  /*10be0*/  @!P3 NANOSLEEP.SYNCS 0x989680 ;  /* 0x009896800000b95d */ /* 0x004fea0003900000 */
[----:B------:R-:W2:Y:S02]  /*10bf0*/  @!P3 SYNCS.PHASECHK.TRANS64 P3, [R3+URZ+0x60], R12 ;  /* 0x0000600c0300b5a7 */ /* 0x000ea4000806007f */
[----:B--2---:R-:W-:Y:S05]  /*10c00*/  @!P3 BRA `(.L_x_789) ;  /* 0xfffffffc00f0b947 */ /* 0x004fea000383ffff */
[----:B------:R-:W-:Y:S05]  /*10c10*/  BRA `(.L_x_822) ;  /* 0xfffffff000047947 */ /* 0x000fea000383ffff */
.L_x_796:
[----:B-1----:R1:W2:Y:S02]  /*10c20*/  SYNCS.PHASECHK.TRANS64.TRYWAIT P0, [R3+URZ+0x16860], R0 ;  /* 0x01686000030075a7 */ /* 0x0022a4000800017f */
[----:B--2---:R-:W-:Y:S05]  /*10c30*/  @!P0 NANOSLEEP.SYNCS 0x989680 ;  /* 0x009896800000895d */ /* 0x004fea0003900000 */
[----:B------:R-:W2:Y:S02]  /*10c40*/  @!P0 SYNCS.PHASECHK.TRANS64 P0, [R3+URZ+0x16860], R0 ;  /* 0x01686000030085a7 */ /* 0x000ea4000800007f */
[----:B--2---:R-:W-:Y:S05]  /*10c50*/  @!P0 BRA `(.L_x_796) ;  /* 0xfffffffc00f08947 */ /* 0x004fea000383ffff */
[----:B------:R-:W-:Y:S05]  /*10c60*/  BRA `(.L_x_823) ;  /* 0xfffffff000bc7947 */ /* 0x000fea000383ffff */
.L_x_798:
[----:B------:R-:W-:Y:S01]  /*10c70*/  BSSY B0, `(.L_x_824) ;  /* 0x0000007000007945 */ /* 0x000fe20003800000 */
[----:B------:R-:W-:Y:S02]  /*10c80*/  IMAD.MOV.U32 R12, RZ, RZ, RZ ;  /* 0x000000ffff0c7224 */ /* 0x000fe400078e00ff */
[----:B------:R-:W-:Y:S02]  /*10c90*/  IMAD.MOV.U32 R11, RZ, RZ, 0x1f ;  /* 0x0000001fff0b7424 */ /* 0x000fe400078e00ff */
[----:B------:R-:W-:-:S07]  /*10ca0*/  IMAD.MOV.U32 R15, RZ, RZ, -0x1 ;  /* 0xffffffffff0f7424 */ /* 0x000fce00078e00ff */
[----:B------:R-:W-:Y:S05]  /*10cb0*/  WARPSYNC.COLLECTIVE R15, `(.L_x_825) ;  /* 0x000000000f087348 */ /* 0x000fea0003c00000 */
[----:B------:R1:W2:Y:S02]  /*10cc0*/  SHFL.IDX P6, R14, R13, R12, R11 ;  /* 0x0000000c0d0e7389 */ /* 0x0002a400000c000b */
[----:B-12---:R-:W-:Y:S01]  /*10cd0*/  ENDCOLLECTIVE ;  /* 0x000000000000791b */ /* 0x006fe20003800000 */
.L_x_825:
[----:B------:R-:W-:Y:S05]  /*10ce0*/  BSYNC B0 ;  /* 0x0000000000007941 */ /* 0x000fea0003800000 */
.L_x_824:
[----:B------:R-:W-:Y:S05]  /*10cf0*/  BRA `(.L_x_826) ;  /* 0xfffffff4001c7947 */ /* 0x000fea000383ffff */
.L_x_800:
[----:B--2---:R2:W3:Y:S02]  /*10d00*/  SYNCS.PHASECHK.TRANS64.TRYWAIT P0, [R9+URZ+0x16820], R0 ;  /* 0x01682000090075a7 */ /* 0x0044e4000800017f */
[----:B---3--:R-:W-:Y:S05]  /*10d10*/  @!P0 NANOSLEEP.SYNCS 0x989680 ;  /* 0x009896800000895d */ /* 0x008fea0003900000 */
[----:B------:R-:W3:Y:S02]  /*10d20*/  @!P0 SYNCS.PHASECHK.TRANS64 P0, [R9+URZ+0x16820], R0 ;  /* 0x01682000090085a7 */ /* 0x000ee4000800007f */
[----:B---3--:R-:W-:Y:S05]  /*10d30*/  @!P0 BRA `(.L_x_800) ;  /* 0xfffffffc00f08947 */ /* 0x008fea000383ffff */
[----:B------:R-:W-:Y:S05]  /*10d40*/  BRA `(.L_x_827) ;  /* 0xfffffff400647947 */ /* 0x000fea000383ffff */
.L_x_804:
[----:B--2---:R2:W3:Y:S02]  /*10d50*/  SYNCS.PHASECHK.TRANS64.TRYWAIT P0, [R5+URZ], R4 ;  /* 0x00000004050075a7 */ /* 0x0044e4000800017f */
[----:B---3--:R-:W-:Y:S05]  /*10d60*/  @!P0 NANOSLEEP.SYNCS 0x989680 ;  /* 0x009896800000895d */ /* 0x008fea0003900000 */
[----:B------:R-:W3:Y:S02]  /*10d70*/  @!P0 SYNCS.PHASECHK.TRANS64 P0, [R5+URZ], R4 ;  /* 0x00000004050085a7 */ /* 0x000ee4000800007f */
[----:B---3--:R-:W-:Y:S05]  /*10d80*/  @!P0 BRA `(.L_x_804) ;  /* 0xfffffffc00f08947 */ /* 0x008fea000383ffff */
[----:B------:R-:W-:Y:S05]  /*10d90*/  BRA `(.L_x_828) ;  /* 0xfffffff400ac7947 */ /* 0x000fea000383ffff */
.L_x_805:
[----:B---3--:R3:W4:Y:S02]  /*10da0*/  SYNCS.PHASECHK.TRANS64.TRYWAIT P0, [R3+URZ], R2 ;  /* 0x00000002030075a7 */ /* 0x008724000800017f */
[----:B----4-:R-:W-:Y:S05]  /*10db0*/  @!P0 NANOSLEEP.SYNCS 0x989680 ;  /* 0x009896800000895d */ /* 0x010fea0003900000 */
[----:B------:R-:W4:Y:S02]  /*10dc0*/  @!P0 SYNCS.PHASECHK.TRANS64 P0, [R3+URZ], R2 ;  /* 0x00000002030085a7 */ /* 0x000f24000800007f */
[----:B----4-:R-:W-:Y:S05]  /*10dd0*/  @!P0 BRA `(.L_x_805) ;  /* 0xfffffffc00f08947 */ /* 0x010fea000383ffff */
[----:B------:R-:W-:Y:S05]  /*10de0*/  BRA `(.L_x_829) ;  /* 0xfffffff400a07947 */ /* 0x000fea000383ffff */
.L_x_807:
[----:B----4-:R4:W1:Y:S02]  /*10df0*/  SYNCS.PHASECHK.TRANS64.TRYWAIT P0, [R19+URZ], R4 ;  /* 0x00000004130075a7 */ /* 0x010864000800017f */
[----:B-1----:R-:W-:Y:S05]  /*10e00*/  @!P0 NANOSLEEP.SYNCS 0x989680 ;  /* 0x009896800000895d */ /* 0x002fea0003900000 */
[----:B------:R-:W1:Y:S02]  /*10e10*/  @!P0 SYNCS.PHASECHK.TRANS64 P0, [R19+URZ], R4 ;  /* 0x00000004130085a7 */ /* 0x000e64000800007f */
[----:B-1----:R-:W-:Y:S05]  /*10e20*/  @!P0 BRA `(.L_x_807) ;  /* 0xfffffffc00f08947 */ /* 0x002fea000383ffff */
[----:B------:R-:W-:Y:S05]  /*10e30*/  BRA `(.L_x_830) ;  /* 0xfffffff400a47947 */ /* 0x000fea000383ffff */
.L_x_831:
        /* <DEDUP_REMOVED lines=12> */
.L_x_2279:


//--------------------- .text._ZN7cutlass13device_kernelIN5flash11enable_sm90INS1_16FlashAttnFwdSm90INS1_25CollectiveMainloopFwdSm90ILi2EN4cute5tupleIJNS5_1CILi1EEES8_S8_EEENS6_IJNS7_ILi192EEENS7_ILi128EEENS7_ILi64EEEEEELi64ENS_6half_tEfNS_4arch4Sm90ELb0ELb1ELb0ELb1ELb0ELb0ELb0ELb1ELb1ELb0ELb0ELb0EEENS1_21CollectiveEpilogueFwdINS6_IJSA_SC_SB_EEES9_SE_SG_Li384ELb1ELb0ELb0ELb0EEENS1_36VarlenDynamicPersistentTileSchedulerILi192ELi128ELi384ELi32ELb0ELb0ELb1ELb1ELb0ELb1EEEEEEEEEvNT_6ParamsE --------------------------
	.section	.text._ZN7cutlass13device_kernelIN5flash11enable_sm90INS1_16FlashAttnFwdSm90INS1_25CollectiveMainloopFwdSm90ILi2EN4cute5tupleIJNS5_1CILi1EEES8_S8_EEENS6_IJNS7_ILi192EEENS7_ILi128EEENS7_ILi64EEEEEELi64ENS_6half_tEfNS_4arch4Sm90ELb0ELb1ELb0ELb1ELb0ELb0ELb0ELb1ELb1ELb0ELb0ELb0EEENS1_21CollectiveEpilogueFwdINS6_IJSA_SC_SB_EEES9_SE_SG_Li384ELb1ELb0ELb0ELb0EEENS1_36VarlenDynamicPersistentTileSchedulerILi192ELi128ELi384ELi32ELb0ELb0ELb1ELb1ELb0ELb1EEEEEEEEEvNT_6ParamsE,"ax",@progbits
	.align	128
.text._ZN7cutlass13device_kernelIN5flash11enable_sm90INS1_16FlashAttnFwdSm90INS1_25CollectiveMainloopFwdSm90ILi2EN4cute5tupleIJNS5_1CILi1EEES8_S8_EEENS6_IJNS7_ILi192EEENS7_ILi128EEENS7_ILi64EEEEEELi64ENS_6half_tEfNS_4arch4Sm90ELb0ELb1ELb0ELb1ELb0ELb0ELb0ELb1ELb1ELb0ELb0ELb0EEENS1_21CollectiveEpilogueFwdINS6_IJSA_SC_SB_EEES9_SE_SG_Li384ELb1ELb0ELb0ELb0EEENS1_36VarlenDynamicPersistentTileSchedulerILi192ELi128ELi384ELi32ELb0ELb0ELb1ELb1ELb0ELb1EEEEEEEEEvNT_6ParamsE:
        .type           _ZN7cutlass13device_kernelIN5flash11enable_sm90INS1_16FlashAttnFwdSm90INS1_25CollectiveMainloopFwdSm90ILi2EN4cute5tupleIJNS5_1CILi1EEES8_S8_EEENS6_IJNS7_ILi192EEENS7_ILi128EEENS7_ILi64EEEEEELi64ENS_6half_tEfNS_4arch4Sm90ELb0ELb1ELb0ELb1ELb0ELb0ELb0ELb1ELb1ELb0ELb0ELb0EEENS1_21CollectiveEpilogueFwdINS6_IJSA_SC_SB_EEES9_SE_SG_Li384ELb1ELb0ELb0ELb0EEENS1_36VarlenDynamicPersistentTileSchedulerILi192ELi128ELi384ELi32ELb0ELb0ELb1ELb1ELb0ELb1EEEEEEEEEvNT_6ParamsE,@function
        .size           _ZN7cutlass13device_kernelIN5flash11enable_sm90INS1_16FlashAttnFwdSm90INS1_25CollectiveMainloopFwdSm90ILi2EN4cute5tupleIJNS5_1CILi1EEES8_S8_EEENS6_IJNS7_ILi192EEENS7_ILi128EEENS7_ILi64EEEEEELi64ENS_6half_tEfNS_4arch4Sm90ELb0ELb1ELb0ELb1ELb0ELb0ELb0ELb1ELb1ELb0ELb0ELb0EEENS1_21CollectiveEpilogueFwdINS6_IJSA_SC_SB_EEES9_SE_SG_Li384ELb1ELb0ELb0ELb0EEENS1_36VarlenDynamicPersistentTileSchedulerILi192ELi128ELi384ELi32ELb0ELb0ELb1ELb1ELb0ELb1EEEEEEEEEvNT_6ParamsE,(.L_x_2280 - _ZN7cutlass13device_kernelIN5flash11enable_sm90INS1_16FlashAttnFwdSm90INS1_25CollectiveMainloopFwdSm90ILi2EN4cute5tupleIJNS5_1CILi1EEES8_S8_EEENS6_IJNS7_ILi192EEENS7_ILi128EEENS7_ILi64EEEEEELi64ENS_6half_tEfNS_4arch4Sm90ELb0ELb1ELb0ELb1ELb0ELb0ELb0ELb1ELb1ELb0ELb0ELb0EEENS1_21CollectiveEpilogueFwdINS6_IJSA_SC_SB_EEES9_SE_SG_Li384ELb1ELb0ELb0ELb0EEENS1_36VarlenDynamicPersistentTileSchedulerILi192ELi128ELi384ELi32ELb0ELb0ELb1ELb1ELb0ELb1EEEEEEEEEvNT_6ParamsE)
        .other          _ZN7cutlass13device_kernelIN5flash11enable_sm90INS1_16FlashAttnFwdSm90INS1_25CollectiveMainloopFwdSm90ILi2EN4cute5tupleIJNS5_1CILi1EEES8_S8_EEENS6_IJNS7_ILi192EEENS7_ILi128EEENS7_ILi64EEEEEELi64ENS_6half_tEfNS_4arch4Sm90ELb0ELb1ELb0ELb1ELb0ELb0ELb0ELb1ELb1ELb0ELb0ELb0EEENS1_21CollectiveEpilogueFwdINS6_IJSA_SC_SB_EEES9_SE_SG_Li384ELb1ELb0ELb0ELb0EEENS1_36VarlenDynamicPersistentTileSchedulerILi192ELi128ELi384ELi32ELb0ELb0ELb1ELb1ELb0ELb1EEEEEEEEEvNT_6ParamsE,@"STO_CUDA_ENTRY STV_DEFAULT"
_ZN7cutlass13device_kernelIN5flash11enable_sm90INS1_16FlashAttnFwdSm90INS1_25CollectiveMainloopFwdSm90ILi2EN4cute5tupleIJNS5_1CILi1EEES8_S8_EEENS6_IJNS7_ILi192EEENS7_ILi128EEENS7_ILi64EEEEEELi64ENS_6half_tEfNS_4arch4Sm90ELb0ELb1ELb0ELb1ELb0ELb0ELb0ELb1ELb1ELb0ELb0ELb0EEENS1_21CollectiveEpilogueFwdINS6_IJSA_SC_SB_EEES9_SE_SG_Li384ELb1ELb0ELb0ELb0EEENS1_36VarlenDynamicPersistentTileSchedulerILi192ELi128ELi384ELi32ELb0ELb0ELb1ELb1ELb0ELb1EEEEEEEEEvNT_6ParamsE:
        /* <DEDUP_REMOVED lines=21> */
.L_x_833:
[----:B------:R-:W-:Y:S05]  /*0150*/  BSYNC B0 ;  /* 0x0000000000007941 */ /* 0x000fea0003800000 */
.L_x_832:
        /* <DEDUP_REMOVED lines=41> */
.L_x_834:
        /* <DEDUP_REMOVED lines=22> */
.L_x_835:
        /* <DEDUP_REMOVED lines=18> */
.L_x_836:
        /* <DEDUP_REMOVED lines=22> */
.L_x_837:
        /* <DEDUP_REMOVED lines=22> */
.L_x_838:
[----:B------:R-:W-:Y:S01]  /*0930*/  PLOP3.LUT P0, PT, PT, PT, UP0, 0x80, 0x0 ;  /* 0x000000000000781c */ /* 0x000fe20003f0f008 */
[----:B------:R-:W-:Y:S01]  /*0940*/  UMOV UR36, 0x1 ;  /* 0x0000000100247882 */ /* 0x000fe20000000000 */
[----:B------:R-:W-:Y:S01]  /*0950*/  NOP ;  /* 0x0000000000007918 */ /* 0x000fe20000000000 */
[----:B------:R-:W-:Y:S01]  /*0960*/  USEL UR36, UR36, 0x2, !UP0 ;  /* 0x0000000224247887 */ /* 0x000fe2000c000000 */
[----:B------:R-:W-:Y:S01]  /*0970*/  ULDC.64 UR46, c[0x0][0x208] ;  /* 0x00008200002e7ab9 */ /* 0x000fe20000000a00 */
[----:B012-4-:R-:W-:Y:S08]  /*0980*/  BAR.SYNC.DEFER_BLOCKING 0x0 ;  /* 0x0000000000007b1d */ /* 0x017ff00000010000 */
[----:B------:R-:W-:Y:S05]  /*0990*/  @!P0 BRA `(.L_x_839) ;  /* 0x000000d800ec8947 */ /* 0x000fea0003800000 */
.L_x_840:
        /* <DEDUP_REMOVED lines=8> */
[----:B-1----:R-:W-:Y:S01]  /*0a20*/  ULEA UR4, UR5, UR4, 0x18 ;  /* 0x0000000405047291 */ /* 0x002fe2000f8ec03f */
[----:B0-----:R-:W-:-:S04]  /*0a30*/  LOP3.LUT R0, R2, 0xffffff80, RZ, 0xc0, !PT ;  /* 0xffffff8002007812 */ /* 0x001fc800078ec0ff */
[----:B------:R-:W-:-:S13]  /*0a40*/  ISETP.NE.AND P0, PT, R0, 0x80, PT ;  /* 0x000000800000780c */ /* 0x000fda0003f05270 */
[----:B------:R-:W-:Y:S08]  /*0a50*/  @!P0 BAR.ARV 0x9, 0x100 ;  /* 0x0244000000008b1d */ /* 0x000ff00000002000 */
[----:B------:R-:W-:Y:S06]  /*0a60*/  BAR.SYNC.DEFER_BLOCKING 0x5, 0x1a0 ;  /* 0x0146800000007b1d */ /* 0x000fec0000010000 */
[----:B------:R-:W0:Y:S01]  /*0a70*/  LDS.128 R152, [UR4+0x168d0] ;  /* 0x0168d004ff987984 */ /* 0x000e220008000c00 */
[----:B------:R-:W-:Y:S01]  /*0a80*/  ULDC UR4, c[0x0][0xc14] ;  /* 0x0003050000047ab9 */ /* 0x000fe20000000800 */
[----:B------:R-:W-:Y:S06]  /*0a90*/  BAR.ARV 0x4, 0x1a0 ;  /* 0x0106800000007b1d */ /* 0x000fec0000002000 */
[----:B0-----:R-:W-:-:S13]  /*0aa0*/  ISETP.GE.AND P0, PT, R155, UR4, PT ;  /* 0x000000049b007c0c */ /* 0x001fda000bf06270 */
[----:B------:R-:W-:Y:S05]  /*0ab0*/  @P0 EXIT ;  /* 0x000000000000094d */ /* 0x000fea0003800000 */
[----:B------:R-:W-:Y:S01]  /*0ac0*/  VIADD R12, R2, 0xffffff80 ;  /* 0xffffff80020c7836 */ /* 0x000fe20000000000 */
[----:B------:R-:W-:Y:S01]  /*0ad0*/  R2UR UR6, R154 ;  /* 0x000000009a0672ca */ /* 0x000fe200000e0000 */
[----:B------:R-:W-:Y:S01]  /*0ae0*/  ULOP3.LUT UR40, UR36, 0x1, URZ, 0xfc, !UPT ;  /* 0x0000000124287892 */ /* 0x000fe2000f8efc3f */
[----:B------:R-:W-:Y:S01]  /*0af0*/  R2UR UR5, R155 ;  /* 0x000000009b0572ca */ /* 0x000fe200000e0000 */
[----:B------:R-:W-:Y:S01]  /*0b00*/  UMOV UR37, URZ ;  /* 0x0000003f00257c82 */ /* 0x000fe20008000000 */
[----:B------:R-:W-:Y:S01]  /*0b10*/  SHF.R.S32.HI R0, RZ, 0x1f, R12 ;  /* 0x0000001fff007819 */ /* 0x000fe2000001140c */
[----:B------:R-:W-:Y:S01]  /*0b20*/  UMOV UR38, URZ ;  /* 0x0000003f00267c82 */ /* 0x000fe20008000000 */
[----:B------:R-:W-:Y:S02]  /*0b30*/  UMOV UR39, URZ ;  /* 0x0000003f00277c82 */ /* 0x000fe40008000000 */
[CC--:B------:R-:W-:Y:S02]  /*0b40*/  LEA.HI R2, R0.reuse, R12.reuse, RZ, 0x7 ;  /* 0x0000000c00027211 */ /* 0x0c0fe400078f38ff */
[----:B------:R-:W-:-:S02]  /*0b50*/  LEA.HI R4, R0, R12, RZ, 0x5 ;  /* 0x0000000c00047211 */ /* 0x000fc400078f28ff */
[----:B------:R-:W-:Y:S02]  /*0b60*/  LOP3.LUT R3, R2, 0xffffff80, RZ, 0xc0, !PT ;  /* 0xffffff8002037812 */ /* 0x000fe400078ec0ff */
[----:B------:R-:W-:Y:S01]  /*0b70*/  SHF.R.S32.HI R13, RZ, 0x7, R2 ;  /* 0x00000007ff0d7819 */ /* 0x000fe20000011402 */
[----:B------:R-:W-:Y:S02]  /*0b80*/  IMAD.SHL.U32 R5, R4, 0x20, RZ ;  /* 0x0000002004057824 */ /* 0x000fe400078e00ff */
[----:B------:R-:W-:Y:S01]  /*0b90*/  IMAD.IADD R11, R12, 0x1, -R3 ;  /* 0x000000010c0b7824 */ /* 0x000fe200078e0a03 */
[----:B------:R-:W-:Y:S02]  /*0ba0*/  LEA.HI R3, R0, R12, RZ, 0x4 ;  /* 0x0000000c00037211 */ /* 0x000fe400078f20ff */
[----:B------:R-:W-:Y:S02]  /*0bb0*/  LOP3.LUT R5, R5, 0xfffffc00, RZ, 0xc0, !PT ;  /* 0xfffffc0005057812 */ /* 0x000fe400078ec0ff */
[----:B------:R-:W-:-:S02]  /*0bc0*/  SHF.R.S32.HI R7, RZ, 0x1f, R11 ;  /* 0x0000001fff077819 */ /* 0x000fc4000001140b */
[----:B------:R-:W-:Y:S02]  /*0bd0*/  SHF.R.S32.HI R4, RZ, 0x4, R3 ;  /* 0x00000004ff047819 */ /* 0x000fe40000011403 */
[----:B------:R-:W-:Y:S02]  /*0be0*/  LEA.HI R8, R7, R11, RZ, 0x2 ;  /* 0x0000000b07087211 */ /* 0x000fe400078f10ff */
[C---:B------:R-:W-:Y:S02]  /*0bf0*/  LOP3.LUT R2, R3.reuse, 0x3fffff0, RZ, 0xc0, !PT ;  /* 0x03fffff003027812 */ /* 0x040fe400078ec0ff */
[--C-:B------:R-:W-:Y:S02]  /*0c00*/  SHF.R.S32.HI R9, RZ, 0x2, R8.reuse ;  /* 0x00000002ff097819 */ /* 0x100fe40000011408 */
[----:B------:R-:W-:Y:S01]  /*0c10*/  SHF.R.S32.HI R6, RZ, 0x1f, R8 ;  /* 0x0000001fff067819 */ /* 0x000fe20000011408 */
[----:B------:R-:W-:Y:S01]  /*0c20*/  IMAD.IADD R2, R12, 0x1, -R2 ;  /* 0x000000010c027824 */ /* 0x000fe200078e0a02 */
[----:B------:R-:W-:-:S02]  /*0c30*/  LEA.HI R3, R3, R4, RZ, 0x1 ;  /* 0x0000000403037211 */ /* 0x000fc400078f08ff */
[----:B------:R-:W-:Y:S01]  /*0c40*/  LEA.HI R10, R6, R9, RZ, 0x3 ;  /* 0x00000009060a7211 */ /* 0x000fe200078f18ff */
[----:B------:R-:W-:Y:S01]  /*0c50*/  IMAD.HI R6, R13, 0x55555556, RZ ;  /* 0x555555560d067827 */ /* 0x000fe200078e02ff */
[----:B------:R-:W-:Y:S02]  /*0c60*/  LEA.HI R7, R7, R11, RZ, 0x5 ;  /* 0x0000000b07077211 */ /* 0x000fe400078f28ff */
[----:B------:R-:W-:Y:S01]  /*0c70*/  LOP3.LUT R10, R10, 0xfffffff8, RZ, 0xc0, !PT ;  /* 0xfffffff80a0a7812 */ /* 0x000fe200078ec0ff */
[----:B------:R-:W-:Y:S01]  /*0c80*/  IMAD R2, R2, 0x40, R5 ;  /* 0x0000004002027824 */ /* 0x000fe200078e0205 */
[----:B------:R-:W-:Y:S02]  /*0c90*/  LOP3.LUT R3, R3, 0x1ffffffe, RZ, 0xc0, !PT ;  /* 0x1ffffffe03037812 */ /* 0x000fe400078ec0ff */
[----:B------:R-:W-:Y:S01]  /*0ca0*/  LEA.HI R6, R6, R6, RZ, 0x1 ;  /* 0x0000000606067211 */ /* 0x000fe200078f08ff */
[----:B------:R-:W-:Y:S01]  /*0cb0*/  IMAD.IADD R10, R9, 0x1, -R10 ;  /* 0x00000001090a7824 */ /* 0x000fe200078e0a0a */
[----:B------:R-:W-:Y:S01]  /*0cc0*/  SHF.R.S32.HI R7, RZ, 0x5, R7 ;  /* 0x00000005ff077819 */ /* 0x000fe20000011407 */
[----:B------:R-:W-:Y:S01]  /*0cd0*/  IMAD.IADD R3, R4, 0x1, -R3 ;  /* 0x0000000104037824 */ /* 0x000fe200078e0a03 */
[----:B------:R-:W-:Y:S01]  /*0ce0*/  LEA.HI R0, R0, R12, RZ, 0x3 ;  /* 0x0000000c00007211 */ /* 0x000fe200078f18ff */
[----:B------:R-:W-:Y:S01]  /*0cf0*/  IMAD R6, R6, -0x3, R13 ;  /* 0xfffffffd06067824 */ /* 0x000fe200078e020d */
[----:B------:R-:W-:Y:S01]  /*0d00*/  LOP3.LUT R16, R8, 0x7ffffffc, RZ, 0xc0, !PT ;  /* 0x7ffffffc08107812 */ /* 0x000fe200078ec0ff */
[----:B------:R-:W-:Y:S01]  /*0d10*/  IMAD R7, R7, 0x10, R10 ;  /* 0x0000001007077824 */ /* 0x000fe200078e020a */
[----:B------:R-:W-:Y:S01]  /*0d20*/  SHF.R.S32.HI R156, RZ, 0x3, R0 ;  /* 0x00000003ff9c7819 */ /* 0x000fe20000011400 */
[----:B------:R-:W-:Y:S01]  /*0d30*/  IMAD R4, R3, 0x8, R2 ;  /* 0x0000000803047824 */ /* 0x000fe200078e0202 */
[----:B------:R-:W-:Y:S01]  /*0d40*/  LOP3.LUT R2, R0, 0x1ffffff8, RZ, 0xc0, !PT ;  /* 0x1ffffff800027812 */ /* 0x000fe200078ec0ff */
[----:B------:R-:W-:-:S02]  /*0d50*/  IMAD R3, R6, 0x40, R7 ;  /* 0x0000004006037824 */ /* 0x000fc400078e0207 */
[----:B------:R-:W-:Y:S01]  /*0d60*/  IMAD.IADD R16, R11, 0x1, -R16 ;  /* 0x000000010b107824 */ /* 0x000fe200078e0a10 */
[----:B------:R0:W-:Y:S01]  /*0d70*/  STL [R1+0x8], R4 ;  /* 0x0000080401007387 */ /* 0x0001e20000100800 */
[----:B------:R-:W-:-:S03]  /*0d80*/  IMAD.IADD R2, R12, 0x1, -R2 ;  /* 0x000000010c027824 */ /* 0x000fc600078e0a02 */
[----:B------:R0:W-:Y:S01]  /*0d90*/  STL [R1+0x4], R3 ;  /* 0x0000040301007387 */ /* 0x0001e20000100800 */
[----:B------:R-:W-:-:S07]  /*0da0*/  IMAD.SHL.U32 R19, R2, 0x8, RZ ;  /* 0x0000000802137824 */ /* 0x000fce00078e00ff */
.L_x_940:
[----:B------:R-:W-:Y:S01]  /*0db0*/  ULDC.64 UR8, c[0x0][0xa28] ;  /* 0x00028a0000087ab9 */ /* 0x000fe20000000a00 */
[----:B-1----:R-:W1:Y:S01]  /*0dc0*/  LDC R18, c[0x0][0x288] ;  /* 0x0000a200ff127b82 */ /* 0x002e620000000800 */
[----:B------:R-:W-:Y:S01]  /*0dd0*/  UISETP.NE.U32.AND UP0, UPT, UR8, URZ, UPT ;  /* 0x0000003f0800728c */ /* 0x000fe2000bf05070 */
[----:B----45:R-:W-:-:S03]  /*0de0*/  IMAD.MOV.U32 R6, RZ, RZ, RZ ;  /* 0x000000ffff067224 */ /* 0x030fc600078e00ff */
[----:B------:R-:W-:-:S03]  /*0df0*/  UISETP.NE.AND.EX UP0, UPT, UR9, URZ, UPT, UP0 ;  /* 0x0000003f0900728c */ /* 0x000fc6000bf05300 */
[----:B------:R-:W-:Y:S01]  /*0e00*/  ULDC.64 UR8, c[0x0][0xa18] ;  /* 0x0002860000087ab9 */ /* 0x000fe20000000a00 */
[----:B0-23--:R-:W2:Y:S01]  /*0e10*/  LDC.64 R8, c[0x0][0x3f8] ;  /* 0x0000fe00ff087b82 */ /* 0x00dea20000000a00 */
[----:B------:R-:W-:Y:S01]  /*0e20*/  UISETP.NE.U32.AND UP1, UPT, UR8, URZ, UPT ;  /* 0x0000003f0800728c */ /* 0x000fe2000bf25070 */
[----:B------:R-:W-:-:S03]  /*0e30*/  PLOP3.LUT P0, PT, PT, PT, UP0, 0x80, 0x0 ;  /* 0x000000000000781c */ /* 0x000fc60003f0f008 */
[----:B------:R-:W-:-:S03]  /*0e40*/  UISETP.NE.AND.EX UP1, UPT, UR9, URZ, UPT, UP1 ;  /* 0x0000003f0900728c */ /* 0x000fc6000bf25310 */
[----:B------:R-:W-:Y:S01]  /*0e50*/  @UP0 ULDC.64 UR8, c[0x0][0xa28] ;  /* 0x00028a0000080ab9 */ /* 0x000fe20000000a00 */
[----:B------:R-:W3:Y:S01]  /*0e60*/  LDC R0, c[0x0][0x404] ;  /* 0x00010100ff007b82 */ /* 0x000ee20000000800 */
[----:B------:R-:W-:Y:S01]  /*0e70*/  @UP0 UIMAD.WIDE UR8, UR5, 0x4, UR8 ;  /* 0x00000004050808a5 */ /* 0x000fe2000f8e0208 */
[----:B------:R-:W-:-:S05]  /*0e80*/  PLOP3.LUT P2, PT, PT, PT, UP1, 0x80, 0x0 ;  /* 0x000000000000781c */ /* 0x000fca0003f4f018 */
[----:B------:R-:W-:Y:S01]  /*0e90*/  @UP1 ULDC.64 UR10, c[0x0][0xa18] ;  /* 0x00028600000a1ab9 */ /* 0x000fe20000000a00 */
[----:B------:R-:W-:Y:S01]  /*0ea0*/  IMAD.U32 R2, RZ, RZ, UR8 ;  /* 0x00000008ff027e24 */ /* 0x000fe2000f8e00ff */
[----:B------:R-:W4:Y:S01]  /*0eb0*/  LDC R17, c[0x0][0x2e0] ;  /* 0x0000b800ff117b82 */ /* 0x000f220000000800 */
[----:B0-----:R-:W-:Y:S01]  /*0ec0*/  IMAD.U32 R3, RZ, RZ, UR9 ;  /* 0x00000009ff037e24 */ /* 0x001fe2000f8e00ff */
[----:B------:R-:W-:-:S04]  /*0ed0*/  @UP1 UIMAD.WIDE UR8, UR5, 0x4, UR10 ;  /* 0x00000004050818a5 */ /* 0x000fc8000f8e020a */
[----:B------:R0:W5:Y:S02]  /*0ee0*/  @P0 LDG.E R6, desc[UR46][R2.64] ;  /* 0x0000002e02060981 */ /* 0x000164000c1e1900 */
[----:B------:R-:W-:Y:S02]  /*0ef0*/  IMAD.U32 R4, RZ, RZ, UR8 ;  /* 0x00000008ff047e24 */ /* 0x000fe4000f8e00ff */
[----:B------:R-:W-:Y:S01]  /*0f00*/  IMAD.U32 R5, RZ, RZ, UR9 ;  /* 0x00000009ff057e24 */ /* 0x000fe2000f8e00ff */
[----:B------:R-:W-:-:S04]  /*0f10*/  ULDC.64 UR8, c[0x0][0xa20] ;  /* 0x0002880000087ab9 */ /* 0x000fc80000000a00 */
[----:B-1----:R0:W5:Y:S01]  /*0f20*/  @P2 LDG.E R18, desc[UR46][R4.64] ;  /* 0x0000002e04122981 */ /* 0x002162000c1e1900 */
[----:B--2---:R-:W-:Y:S01]  /*0f30*/  ISETP.NE.U32.AND P0, PT, R8, RZ, PT ;  /* 0x000000ff0800720c */ /* 0x004fe20003f05070 */
[----:B------:R-:W-:Y:S01]  /*0f40*/  UMOV UR41, UR6 ;  /* 0x0000000600297c82 */ /* 0x000fe20008000000 */
[----:B------:R-:W-:Y:S02]  /*0f50*/  ISETP.NE.U32.AND P1, PT, RZ, UR8, PT ;  /* 0x00000008ff007c0c */ /* 0x000fe4000bf25070 */
[----:B------:R-:W-:Y:S02]  /*0f60*/  ISETP.NE.AND.EX P0, PT, R9, RZ, PT, P0 ;  /* 0x000000ff0900720c */ /* 0x000fe40003f05300 */
[----:B------:R-:W-:Y:S02]  /*0f70*/  ISETP.NE.AND.EX P1, PT, RZ, UR9, PT, P1 ;  /* 0x00000009ff007c0c */ /* 0x000fe4000bf25310 */
[----:B---3--:R-:W-:Y:S01]  /*0f80*/  SEL R0, R0, 0x1, P0 ;  /* 0x0000000100007807 */ /* 0x008fe20000000000 */
[----:B0-----:R-:W-:Y:S10]  /*0f90*/  @P2 BRA `(.L_x_841) ;  /* 0x00000000002c2947 */ /* 0x001ff40003800000 */
        /* <DEDUP_REMOVED lines=8> */
[----:B-----5:R-:W2:Y:S04]  /*1020*/  LDG.E R18, desc[UR46][R2.64] ;  /* 0x0000002e02127981 */ /* 0x020ea8000c1e1900 */
[----:B------:R-:W2:Y:S02]  /*1030*/  LDG.E R5, desc[UR46][R2.64+0x4] ;  /* 0x0000042e02057981 */ /* 0x000ea4000c1e1900 */
[----:B--2---:R-:W-:-:S07]  /*1040*/  IMAD.IADD R18, R5, 0x1, -R18 ;  /* 0x0000000105127824 */ /* 0x004fce00078e0a12 */
.L_x_841:
[----:B------:R-:W-:Y:S01]  /*1050*/  UMOV UR42, UR5 ;  /* 0x00000005002a7c82 */ /* 0x000fe20008000000 */
[----:B----4-:R-:W-:Y:S02]  /*1060*/  IMAD R17, R0, R17, RZ ;  /* 0x0000001100117224 */ /* 0x010fe400078e02ff */
[----:B------:R-:W-:Y:S01]  /*1070*/  IMAD.MOV.U32 R23, RZ, RZ, R153 ;  /* 0x000000ffff177224 */ /* 0x000fe200078e0099 */
[----:B------:R-:W-:Y:S06]  /*1080*/  @!P1 BRA `(.L_x_842) ;  /* 0x0000000000189947 */ /* 0x000fec0003800000 */
[----:B------:R-:W-:Y:S02]  /*1090*/  ULDC.64 UR6, c[0x0][0xa20] ;  /* 0x0002880000067ab9 */ /* 0x000fe40000000a00 */
[----:B------:R-:W-:-:S06]  /*10a0*/  UIMAD.WIDE UR4, UR5, 0x4, UR6 ;  /* 0x00000004050478a5 */ /* 0x000fcc000f8e0206 */
[----:B------:R-:W-:Y:S02]  /*10b0*/  IMAD.U32 R2, RZ, RZ, UR4 ;  /* 0x00000004ff027e24 */ /* 0x000fe4000f8e00ff */
[----:B------:R-:W-:-:S05]  /*10c0*/  IMAD.U32 R3, RZ, RZ, UR5 ;  /* 0x00000005ff037e24 */ /* 0x000fca000f8e00ff */
[----:B------:R0:W5:Y:S01]  /*10d0*/  LDG.E R17, desc[UR46][R2.64] ;  /* 0x0000002e02117981 */ /* 0x000162000c1e1900 */
[----:B------:R-:W-:Y:S05]  /*10e0*/  BRA `(.L_x_843) ;  /* 0x00000000002c7947 */ /* 0x000fea0003800000 */
.L_x_842:
        /* <DEDUP_REMOVED lines=9> */
[----:B------:R-:W2:Y:S02]  /*1180*/  LDG.E R0, desc[UR46][R2.64+0x4] ;  /* 0x0000042e02007981 */ /* 0x000ea4000c1e1900 */
[----:B--2---:R-:W-:-:S07]  /*1190*/  IMAD.IADD R17, R0, 0x1, -R17 ;  /* 0x0000000100117824 */ /* 0x004fce00078e0a11 */
.L_x_843:
[----:B------:R-:W1:Y:S01]  /*11a0*/  LDC.64 R8, c[0x0][0x9e0] ;  /* 0x00027800ff087b82 */ /* 0x000e620000000a00 */
[----:B0-----:R-:W-:Y:S02]  /*11b0*/  IMAD R3, R153, 0xc0, RZ ;  /* 0x000000c099037824 */ /* 0x001fe400078e02ff */
[----:B-----5:R-:W-:-:S03]  /*11c0*/  IMAD.IADD R17, R17, 0x1, -R6 ;  /* 0x0000000111117824 */ /* 0x020fc600078e0a06 */
[----:B------:R-:W-:-:S05]  /*11d0*/  IADD3 R0, -R18, 0xc0, R3 ;  /* 0x000000c012007810 */ /* 0x000fca0007ffe103 */
[----:B------:R-:W-:Y:S01]  /*11e0*/  IMAD.IADD R3, R17, 0x1, R0 ;  /* 0x0000000111037824 */ /* 0x000fe200078e0200 */
[----:B-1----:R-:W-:-:S03]  /*11f0*/  ISETP.GE.AND P1, PT, R9, 0x1, PT ;  /* 0x000000010900780c */ /* 0x002fc60003f26270 */
[----:B------:R-:W-:-:S10]  /*1200*/  IMAD.IADD R0, R3, 0x1, R8 ;  /* 0x0000000103007824 */ /* 0x000fd400078e0208 */
[----:B------:R-:W-:Y:S05]  /*1210*/  @!P1 BRA `(.L_x_844) ;  /* 0x0000000000409947 */ /* 0x000fea0003800000 */
[C---:B------:R-:W-:Y:S01]  /*1220*/  ISETP.GT.AND P0, PT, R3.reuse, RZ, PT ;  /* 0x000000ff0300720c */ /* 0x040fe20003f04270 */
[----:B------:R-:W-:-:S12]  /*1230*/  VIADD R2, R3, 0xffffffff ;  /* 0xffffffff03027836 */ /* 0x000fd80000000000 */
[----:B------:R-:W-:Y:S05]  /*1240*/  @P0 BRA `(.L_x_845) ;  /* 0x00000000001c0947 */ /* 0x000fea0003800000 */
[----:B------:R-:W-:Y:S01]  /*1250*/  ISETP.NE.AND P0, PT, R9, 0x1, PT ;  /* 0x000000010900780c */ /* 0x000fe20003f05270 */
[----:B------:R-:W-:-:S12]  /*1260*/  IMAD.MOV R3, RZ, RZ, -R3 ;  /* 0x000000ffff037224 */ /* 0x000fd800078e0a03 */
[----:B------:R-:W0:Y:S02]  /*1270*/  @P0 LDC.64 R4, c[0x0][0x9e8] ;  /* 0x00027a00ff040b82 */ /* 0x000e240000000a00 */
[----:B0-----:R-:W-:-:S05]  /*1280*/  @P0 IMAD.HI.U32 R2, R3, R4, RZ ;  /* 0x0000000403020227 */ /* 0x001fca00078e00ff */
[----:B------:R-:W-:-:S04]  /*1290*/  @P0 SHF.R.U32.HI R3, RZ, R5, R2 ;  /* 0x00000005ff030219 */ /* 0x000fc80000011602 */
[----:B------:R-:W-:Y:S01]  /*12a0*/  LOP3.LUT R2, RZ, R3, RZ, 0x33, !PT ;  /* 0x00000003ff027212 */ /* 0x000fe200078e33ff */
[----:B------:R-:W-:Y:S06]  /*12b0*/  BRA `(.L_x_846) ;  /* 0x0000000000107947 */ /* 0x000fec0003800000 */
.L_x_845:
[----:B------:R-:W-:-:S13]  /*12c0*/  ISETP.NE.AND P0, PT, R9, 0x1, PT ;  /* 0x000000010900780c */ /* 0x000fda0003f05270 */
[----:B------:R-:W0:Y:S02]  /*12d0*/  @P0 LDC.64 R4, c[0x0][0x9e8] ;  /* 0x00027a00ff040b82 */ /* 0x000e240000000a00 */
[----:B0-----:R-:W-:-:S05]  /*12e0*/  @P0 IMAD.HI.U32 R4, R2, R4, RZ ;  /* 0x0000000402040227 */ /* 0x001fca00078e00ff */
[----:B------:R-:W-:-:S07]  /*12f0*/  @P0 SHF.R.U32.HI R2, RZ, R5, R4 ;  /* 0x00000005ff020219 */ /* 0x000fce0000011604 */
.L_x_846:
[----:B------:R-:W-:-:S05]  /*1300*/  IMAD R3, R2, R9, R9 ;  /* 0x0000000902037224 */ /* 0x000fca00078e0209 */
[----:B------:R-:W-:-:S07]  /*1310*/  VIMNMX R0, R0, R3, PT ;  /* 0x0000000300007248 */ /* 0x000fce0003fe0100 */
.L_x_844:
[----:B------:R-:W-:Y:S01]  /*1320*/  VIADD R2, R0, 0x7f ;  /* 0x0000007f00027836 */ /* 0x000fe20000000000 */
[----:B------:R-:W-:Y:S01]  /*1330*/  ULDC UR4, c[0x0][0x9dc] ;  /* 0x0002770000047ab9 */ /* 0x000fe20000000800 */
[----:B------:R-:W-:Y:S02]  /*1340*/  VIADD R0, R17, 0x7f ;  /* 0x0000007f11007836 */ /* 0x000fe40000000000 */
[----:B------:R-:W-:Y:S01]  /*1350*/  IMAD R4, R153, 0xc0, -R18 ;  /* 0x000000c099047824 */ /* 0x000fe200078e0a12 */
[----:B------:R-:W-:Y:S02]  /*1360*/  SHF.R.S32.HI R5, RZ, 0x1f, R2 ;  /* 0x0000001fff057819 */ /* 0x000fe40000011402 */
[----:B------:R-:W-:Y:S01]  /*1370*/  SHF.R.S32.HI R3, RZ, 0x1f, R0 ;  /* 0x0000001fff037819 */ /* 0x000fe20000011400 */
[----:B------:R-:W-:Y:S01]  /*1380*/  IMAD.IADD R4, R17, 0x1, R4 ;  /* 0x0000000111047824 */ /* 0x000fe200078e0204 */
[----:B------:R-:W-:Y:S02]  /*1390*/  LEA.HI R5, R5, R2, RZ, 0x7 ;  /* 0x0000000205057211 */ /* 0x000fe400078f38ff */
[----:B------:R-:W-:Y:S01]  /*13a0*/  LEA.HI R3, R3, R0, RZ, 0x7 ;  /* 0x0000000003037211 */ /* 0x000fe200078f38ff */
[----:B------:R-:W-:Y:S01]  /*13b0*/  VIADD R6, R4, -UR4 ;  /* 0x8000000404067c36 */ /* 0x000fe20008000000 */
[----:B------:R-:W-:-:S02]  /*13c0*/  SHF.R.S32.HI R88, RZ, 0x7, R5 ;  /* 0x00000007ff587819 */ /* 0x000fc40000011405 */
[----:B------:R-:W-:Y:S02]  /*13d0*/  SHF.R.S32.HI R3, RZ, 0x7, R3 ;  /* 0x00000007ff037819 */ /* 0x000fe40000011403 */
[----:B------:R-:W-:Y:S02]  /*13e0*/  R2UR UR4, R6 ;  /* 0x00000000060472ca */ /* 0x000fe400000e0000 */
[----:B------:R-:W-:Y:S01]  /*13f0*/  VIMNMX R88, R3, R88, PT ;  /* 0x0000005803587248 */ /* 0x000fe20003fe0100 */
[----:B------:R-:W-:-:S12]  /*1400*/  @!P1 BRA `(.L_x_847) ;  /* 0x0000000000449947 */ /* 0x000fd80003800000 */
[----:B------:R-:W-:-:S13]  /*1410*/  ISETP.GT.AND P0, PT, R4, -0x1, PT ;  /* 0xffffffff0400780c */ /* 0x000fda0003f04270 */
[----:B------:R-:W-:Y:S05]  /*1420*/  @P0 BRA `(.L_x_848) ;  /* 0x00000000001c0947 */ /* 0x000fea0003800000 */
[----:B------:R-:W-:Y:S02]  /*1430*/  ISETP.NE.AND P0, PT, R9, 0x1, PT ;  /* 0x000000010900780c */ /* 0x000fe40003f05270 */
[----:B------:R-:W-:-:S11]  /*1440*/  LOP3.LUT R3, RZ, R4, RZ, 0x33, !PT ;  /* 0x00000004ff037212 */ /* 0x000fd600078e33ff */
[----:B------:R-:W0:Y:S02]  /*1450*/  @P0 LDC.64 R6, c[0x0][0x9e8] ;  /* 0x00027a00ff060b82 */ /* 0x000e240000000a00 */
[----:B0-----:R-:W-:-:S05]  /*1460*/  @P0 IMAD.HI.U32 R0, R3, R6, RZ ;  /* 0x0000000603000227 */ /* 0x001fca00078e00ff */
[----:B------:R-:W-:-:S04]  /*1470*/  @P0 SHF.R.U32.HI R3, RZ, R7, R0 ;  /* 0x00000007ff030219 */ /* 0x000fc80000011600 */
[----:B------:R-:W-:Y:S01]  /*1480*/  LOP3.LUT R4, RZ, R3, RZ, 0x33, !PT ;  /* 0x00000003ff047212 */ /* 0x000fe200078e33ff */
[----:B------:R-:W-:Y:S06]  /*1490*/  BRA `(.L_x_849) ;  /* 0x0000000000107947 */ /* 0x000fec0003800000 */
.L_x_848:
[----:B------:R-:W-:-:S13]  /*14a0*/  ISETP.NE.AND P0, PT, R9, 0x1, PT ;  /* 0x000000010900780c */ /* 0x000fda0003f05270 */
[----:B------:R-:W0:Y:S02]  /*14b0*/  @P0 LDC.64 R2, c[0x0][0x9e8] ;  /* 0x00027a00ff020b82 */ /* 0x000e240000000a00 */
[----:B0-----:R-:W-:-:S05]  /*14c0*/  @P0 IMAD.HI.U32 R0, R4, R2, RZ ;  /* 0x0000000204000227 */ /* 0x001fca00078e00ff */
[----:B------:R-:W-:-:S07]  /*14d0*/  @P0 SHF.R.U32.HI R4, RZ, R3, R0 ;  /* 0x00000003ff040219 */ /* 0x000fce0000011600 */
.L_x_849:
[----:B------:R-:W-:-:S05]  /*14e0*/  IMAD R4, R4, R9, RZ ;  /* 0x0000000904047224 */ /* 0x000fca00078e02ff */
[----:B------:R-:W-:-:S13]  /*14f0*/  R2UR UR5, R4 ;  /* 0x00000000040572ca */ /* 0x000fda00000e0000 */
[----:B------:R-:W-:-:S04]  /*1500*/  UISETP.LT.AND UP0, UPT, UR4, UR5, UPT ;  /* 0x000000050400728c */ /* 0x000fc8000bf01270 */
[----:B------:R-:W-:-:S12]  /*1510*/  USEL UR4, UR4, UR5, !UP0 ;  /* 0x0000000504047287 */ /* 0x000fd8000c000000 */
.L_x_847:
[----:B------:R-:W-:Y:S01]  /*1520*/  USHF.R.S32.HI UR5, URZ, 0x1f, UR4 ;  /* 0x0000001f3f057899 */ /* 0x000fe20008011404 */
[----:B------:R-:W-:Y:S02]  /*1530*/  PLOP3.LUT P0, PT, PT, PT, PT, 0x80, 0x0 ;  /* 0x000000000000781c */ /* 0x000fe40003f0f070 */
        /* <DEDUP_REMOVED lines=8> */
[----:B------:R-:W-:Y:S01]  /*15c0*/  CS2R R14, SRZ ;  /* 0x00000000000e7805 */ /* 0x000fe2000001ff00 */
[----:B------:R-:W-:Y:S01]  /*15d0*/  IMAD.MOV.U32 R110, RZ, RZ, RZ ;  /* 0x000000ffff6e7224 */ /* 0x000fe200078e00ff */
[----:B------:R-:W-:Y:S01]  /*15e0*/  UISETP.LT.AND UP0, UPT, URZ, UR5, UPT ;  /* 0x000000053f00728c */ /* 0x000fe2000bf01270 */
[----:B------:R-:W-:Y:S01]  /*15f0*/  CS2R R12, SRZ ;  /* 0x00000000000c7805 */ /* 0x000fe2000001ff00 */
[----:B------:R-:W-:Y:S01]  /*1600*/  IMAD.MOV.U32 R106, RZ, RZ, RZ ;  /* 0x000000ffff6a7224 */ /* 0x000fe200078e00ff */
[----:B------:R-:W-:Y:S01]  /*1610*/  CS2R R102, SRZ ;  /* 0x0000000000667805 */ /* 0x000fe2000001ff00 */
[----:B------:R-:W-:Y:S01]  /*1620*/  USEL UR43, URZ, UR5, !UP0 ;  /* 0x000000053f2b7287 */ /* 0x000fe2000c000000 */
[----:B------:R-:W-:Y:S01]  /*1630*/  IMAD.MOV.U32 R27, RZ, RZ, RZ ;  /* 0x000000ffff1b7224 */ /* 0x000fe200078e00ff */
[----:B------:R-:W-:Y:S02]  /*1640*/  CS2R R100, SRZ ;  /* 0x0000000000647805 */ /* 0x000fe4000001ff00 */
[----:B------:R-:W-:-:S02]  /*1650*/  CS2R R98, SRZ ;  /* 0x0000000000627805 */ /* 0x000fc4000001ff00 */
[----:B------:R-:W-:Y:S02]  /*1660*/  CS2R R96, SRZ ;  /* 0x0000000000607805 */ /* 0x000fe4000001ff00 */
[----:B------:R-:W-:Y:S02]  /*1670*/  CS2R R94, SRZ ;  /* 0x00000000005e7805 */ /* 0x000fe4000001ff00 */
[----:B------:R-:W-:Y:S02]  /*1680*/  ISETP.GT.AND P1, PT, R88, UR43, PT ;  /* 0x0000002b58007c0c */ /* 0x000fe4000bf24270 */
[----:B------:R-:W-:Y:S02]  /*1690*/  CS2R R92, SRZ ;  /* 0x00000000005c7805 */ /* 0x000fe4000001ff00 */
[----:B------:R-:W-:Y:S01]  /*16a0*/  CS2R R90, SRZ ;  /* 0x00000000005a7805 */ /* 0x000fe2000001ff00 */
[----:B------:R-:W-:-:S08]  /*16b0*/  IMAD.MOV.U32 R89, RZ, RZ, RZ ;  /* 0x000000ffff597224 */ /* 0x000fd000078e00ff */
[----:B------:R-:W-:Y:S05]  /*16c0*/  @!P1 BRA `(.L_x_850) ;  /* 0x000000b400489947 */ /* 0x000fea0003800000 */
[----:B------:R-:W0:Y:S01]  /*16d0*/  S2R R0, SR_TID.X ;  /* 0x0000000000007919 */ /* 0x000e220000002100 */
[----:B------:R-:W1:Y:S01]  /*16e0*/  S2UR UR6, SR_CgaCtaId ;  /* 0x00000000000679c3 */ /* 0x000e620000008800 */
[----:B------:R-:W-:Y:S02]  /*16f0*/  UMOV UR45, 0x400 ;  /* 0x00000400002d7882 */ /* 0x000fe40000000000 */
[----:B-1----:R-:W-:Y:S01]  /*1700*/  ULEA UR45, UR6, UR45, 0x18 ;  /* 0x0000002d062d7291 */ /* 0x002fe2000f8ec03f */
[----:B0-----:R-:W-:-:S05]  /*1710*/  VIADD R4, R0, 0xffffff80 ;  /* 0xffffff8000047836 */ /* 0x001fca0000000000 */
[----:B------:R-:W-:-:S04]  /*1720*/  SHF.R.S32.HI R0, RZ, 0x1f, R4 ;  /* 0x0000001fff007819 */ /* 0x000fc80000011404 */
[----:B------:R-:W-:-:S04]  /*1730*/  LEA.HI R0, R0, R4, RZ, 0x7 ;  /* 0x0000000400007211 */ /* 0x000fc800078f38ff */
[----:B------:R-:W-:-:S06]  /*1740*/  SHF.R.S32.HI R0, RZ, 0x7, R0 ;  /* 0x00000007ff007819 */ /* 0x000fcc0000011400 */
[----:B------:R-:W0:Y:S02]  /*1750*/  SHFL.IDX PT, R0, R0, RZ, 0x1f ;  /* 0x00001fff00007589 */ /* 0x000e2400000e0000 */
[----:B0-----:R-:W-:-:S13]  /*1760*/  R2UR UR44, R0 ;  /* 0x00000000002c72ca */ /* 0x001fda00000e0000 */
        /* <DEDUP_REMOVED lines=26> */
.L_x_851:
        /* <DEDUP_REMOVED lines=9> */
.L_x_1034:
[----:B------:R-:W-:Y:S05]  /*19a0*/  @!P0 BRA `(.L_x_853) ;  /* 0x0000000000048947 */ /* 0x000fea0003800000 */
[----:B------:R-:W-:Y:S01]  /*19b0*/  BPT.TRAP 0x1 ;  /* 0x000000040000795c */ /* 0x000fe20000300000 */
.L_x_853:
[----:B------:R-:W-:Y:S02]  /*19c0*/  IMAD.U32 R5, RZ, RZ, UR39 ;  /* 0x00000027ff057e24 */ /* 0x000fe4000f8e00ff */
[----:B0-----:R-:W-:-:S03]  /*19d0*/  IMAD.U32 R0, RZ, RZ, UR38 ;  /* 0x00000026ff007e24 */ /* 0x001fc6000f8e00ff */
[----:B------:R-:W-:Y:S02]  /*19e0*/  LEA R5, R5, UR45, 0x3 ;  /* 0x0000002d05057c11 */ /* 0x000fe4000f8e18ff */
[----:B------:R-:W-:-:S04]  /*19f0*/  SHF.L.U32 R0, R0, 0x1f, RZ ;  /* 0x0000001f00007819 */ /* 0x000fc800000006ff */
[----:B------:R0:W1:Y:S01]  /*1a00*/  SYNCS.PHASECHK.TRANS64.TRYWAIT P2, [R5+URZ+0x16830], R0 ;  /* 0x01683000050075a7 */ /* 0x000062000804017f */
[----:B------:R-:W-:Y:S05]  /*1a10*/  @!P0 BRA `(.L_x_854) ;  /* 0x0000000000048947 */ /* 0x000fea0003800000 */
[----:B------:R-:W-:Y:S01]  /*1a20*/  BPT.TRAP 0x1 ;  /* 0x000000040000795c */ /* 0x000fe20000300000 */
.L_x_854:
[----:B------:R-:W2:Y:S02]  /*1a30*/  S2R R2, SR_TID.X ;  /* 0x0000000000027919 */ /* 0x000ea40000002100 */
[----:B--2---:R-:W-:Y:S01]  /*1a40*/  LOP3.LUT P1, RZ, R2, 0x7f, RZ, 0xc0, !PT ;  /* 0x0000007f02ff7812 */ /* 0x004fe2000782c0ff */
[----:B-1----:R-:W-:-:S12]  /*1a50*/  @P2 BRA `(.L_x_855) ;  /* 0x0000000000082947 */ /* 0x002fd80003800000 */
[----:B------:R-:W1:Y:S02]  /*1a60*/  SYNCS.PHASECHK.TRANS64.TRYWAIT P2, [R5+URZ+0x16830], R0 ;  /* 0x01683000050075a7 */ /* 0x000e64000804017f */
[----:B-1----:R-:W-:Y:S05]  /*1a70*/  @!P2 BRA `(.L_x_856) ;  /* 0x000001100038a947 */ /* 0x002fea0003800000 */
.L_x_855:
[----:B------:R-:W-:Y:S05]  /*1a80*/  WARPSYNC.ALL ;  /* 0x0000000000007948 */ /* 0x000fea0003800000 */
[----:B------:R-:W-:Y:S01]  /*1a90*/  UIADD3 UR4, UR45, 0xe400, URZ ;  /* 0x0000e4002d047890 */ /* 0x000fe2000fffe03f */
[----:B------:R-:W2:Y:S01]  /*1aa0*/  LDL R2, [R1+0x4] ;  /* 0x0000040001027983 */ /* 0x000ea20000100800 */
[----:B------:R-:W-:Y:S01]  /*1ab0*/  ULOP3.LUT UR16, UR48, 0x10000, URZ, 0xfc, !UPT ;  /* 0x0001000030107892 */ /* 0x000fe2000f8efc3f */
[----:B------:R-:W-:Y:S01]  /*1ac0*/  WARPGROUP.ARRIVE ;  /* 0x00000000000079c5 */ /* 0x000fe20000000000 */
[----:B------:R-:W-:Y:S01]  /*1ad0*/  USHF.R.U32.HI UR4, URZ, 0x4, UR4 ;  /* 0x000000043f047899 */ /* 0x000fe20008011604 */
[----:B------:R-:W-:Y:S01]  /*1ae0*/  IMAD.MOV.U32 R3, RZ, RZ, -0x80 ;  /* 0xffffff80ff037424 */ /* 0x000fe200078e00ff */
[----:B------:R-:W-:Y:S01]  /*1af0*/  UMOV UR17, 0x40000040 ;  /* 0x4000004000117882 */ /* 0x000fe20000000000 */
[----:B------:R-:W-:Y:S01]  /*1b00*/  UMOV UR19, 0x40000040 ;  /* 0x4000004000137882 */ /* 0x000fe20000000000 */
[----:B------:R-:W-:Y:S01]  /*1b10*/  ULOP3.LUT UR4, UR4, 0x3fff, URZ, 0xc0, !UPT ;  /* 0x00003fff04047892 */ /* 0x000fe2000f8ec03f */
[----:B------:R-:W-:Y:S01]  /*1b20*/  IMAD R6, R88, R3, 0x80 ;  /* 0x0000008058067424 */ /* 0x000fe200078e0203 */
[----:B------:R-:W-:Y:S01]  /*1b30*/  UMOV UR5, 0x40000040 ;  /* 0x4000004000057882 */ /* 0x000fe20000000000 */
[----:B------:R-:W-:Y:S01]  /*1b40*/  UMOV UR7, 0x40000040 ;  /* 0x4000004000077882 */ /* 0x000fe20000000000 */
[----:B------:R-:W-:Y:S01]  /*1b50*/  ULOP3.LUT UR20, UR4, 0x10000, URZ, 0xfc, !UPT ;  /* 0x0001000004147892 */ /* 0x000fe2000f8efc3f */
[----:B------:R-:W-:Y:S01]  /*1b60*/  IMAD.IADD R3, R17, 0x1, R6 ;  /* 0x0000000111037824 */ /* 0x000fe200078e0206 */
[----:B------:R-:W-:Y:S01]  /*1b70*/  UIADD3 UR4, UR16, 0x2, URZ ;  /* 0x0000000210047890 */ /* 0x000fe2000fffe03f */
[----:B01----:R-:W-:Y:S01]  /*1b80*/  @!P1 VIADD R0, R5, 0x16840 ;  /* 0x0001684005009836 */ /* 0x003fe20000000000 */
[----:B------:R-:W-:Y:S01]  /*1b90*/  ULEA UR18, UR39, UR20, 0xa ;  /* 0x0000001427127291 */ /* 0x000fe2000f8e503f */
[--C-:B------:R-:W-:Y:S01]  /*1ba0*/  IMAD R7, R16, -0x2, R3.reuse ;  /* 0xfffffffe10077824 */ /* 0x100fe200078e0203 */
[----:B------:R-:W-:Y:S01]  /*1bb0*/  UIADD3 UR8, UR16, 0x4, URZ ;  /* 0x0000000410087890 */ /* 0x000fe2000fffe03f */
[----:B------:R-:W-:Y:S01]  /*1bc0*/  IADD3 R5, -R18, 0x1, R3 ;  /* 0x0000000112057810 */ /* 0x000fe20007ffe103 */
[----:B------:R-:W-:Y:S01]  /*1bd0*/  UIADD3 UR6, UR18, 0x2, URZ ;  /* 0x0000000212067890 */ /* 0x000fe2000fffe03f */
[----:B------:R-:W-:Y:S01]  /*1be0*/  @!P1 PRMT R0, RZ, 0x654, R0 ;  /* 0x00000654ff009816 */ /* 0x000fe20000000000 */
[----:B------:R-:W-:Y:S01]  /*1bf0*/  UIADD3 UR10, UR18, 0x4, URZ ;  /* 0x00000004120a7890 */ /* 0x000fe2000fffe03f */
[----:B------:R-:W-:Y:S01]  /*1c00*/  LEA R8, R88, 0xffffff80, 0x7 ;  /* 0xffffff8058087811 */ /* 0x000fe200078e38ff */
[----:B------:R-:W-:Y:S01]  /*1c10*/  UMOV UR9, 0x40000040 ;  /* 0x4000004000097882 */ /* 0x000fe20000000000 */
[----:B------:R-:W-:Y:S01]  /*1c20*/  HGMMA.64x128x16.F32 R24, gdesc[UR16], RZ, !UPT, gsb0 ;  /* 0x01e00000101879f0 */ /* 0x000fe2000c0008ff */
[----:B------:R-:W-:Y:S01]  /*1c30*/  UMOV UR11, 0x40000040 ;  /* 0x40000040000b7882 */ /* 0x000fe20000000000 */
[----:B------:R-:W-:Y:S01]  /*1c40*/  UIADD3 UR12, UR16, 0x6, URZ ;  /* 0x00000006100c7890 */ /* 0x000fe2000fffe03f */
[----:B------:R-:W-:Y:S01]  /*1c50*/  IMAD R5, R16, -0x2, R5 ;  /* 0xfffffffe10057824 */ /* 0x000fe200078e0205 */
[----:B------:R-:W-:Y:S01]  /*1c60*/  UIADD3 UR14, UR18, 0x6, URZ ;  /* 0x00000006120e7890 */ /* 0x000fe2000fffe03f */
[----:B------:R-:W-:Y:S01]  /*1c70*/  UMOV UR13, 0x40000040 ;  /* 0x40000040000d7882 */ /* 0x000fe20000000000 */
[----:B------:R-:W-:Y:S01]  /*1c80*/  UMOV UR15, 0x40000040 ;  /* 0x40000040000f7882 */ /* 0x000fe20000000000 */
[----:B------:R-:W-:Y:S01]  /*1c90*/  ULDC UR23, c[0x0][0x9dc] ;  /* 0x0002770000177ab9 */ /* 0x000fe20000000800 */
[----:B------:R-:W-:-:S02]  /*1ca0*/  WARPGROUP.DEPBAR.LE gsb0, 0x0 ;  /* 0x00008000000079c5 */ /* 0x000fc40000010000 */
[----:B------:R-:W-:-:S06]  /*1cb0*/  WARPGROUP.ARRIVE ;  /* 0x00000000000079c5 */ /* 0x000fcc0000000000 */
[----:B------:R-:W-:Y:S01]  /*1cc0*/  HGMMA.64x128x16.F32 R24, gdesc[UR4], R24, gsb0 ;  /* 0x01e00000041879f0 */ /* 0x000fe20008000818 */
[----:B------:R-:W-:Y:S02]  /*1cd0*/  ULDC.64 UR6, c[0x0][0x9e0] ;  /* 0x0002780000067ab9 */ /* 0x000fe40000000a00 */
[----:B------:R-:W-:Y:S01]  /*1ce0*/  UISETP.GE.AND UP0, UPT, UR7, 0x1, UPT ;  /* 0x000000010700788c */ /* 0x000fe2000bf06270 */
[----:B------:R-:W-:-:S05]  /*1cf0*/  VIADD R9, R5, UR6 ;  /* 0x0000000605097c36 */ /* 0x000fca0008000000 */
[----:B------:R-:W-:Y:S01]  /*1d00*/  PLOP3.LUT P2, PT, PT, PT, UP0, 0x40, 0x0 ;  /* 0x000000000000781c */ /* 0x000fe20003f4e808 */
[----:B------:R-:W-:Y:S02]  /*1d10*/  WARPGROUP.DEPBAR.LE gsb0, 0x0 ;  /* 0x00008000000079c5 */ /* 0x000fe40000010000 */
[----:B------:R-:W-:Y:S01]  /*1d20*/  WARPGROUP.ARRIVE ;  /* 0x00000000000079c5 */ /* 0x000fe20000000000 */
[----:B--2---:R-:W-:-:S05]  /*1d30*/  IMAD R4, R153, 0xc0, R2 ;  /* 0x000000c099047824 */ /* 0x004fca00078e0202 */
[----:B------:R-:W-:Y:S01]  /*1d40*/  HGMMA.64x128x16.F32 R24, gdesc[UR8], R24, gsb0 ;  /* 0x01e00000081879f0 */ /* 0x000fe20008000818 */
[----:B------:R-:W-:-:S06]  /*1d50*/  ULOP3.LUT UR10, URZ, UR23, URZ, 0x33, !UPT ;  /* 0x000000173f0a7292 */ /* 0x000fcc000f8e333f */
[----:B------:R-:W-:-:S04]  /*1d60*/  VIADD R5, R5, UR10 ;  /* 0x0000000a05057c36 */ /* 0x000fc80008000000 */
[----:B------:R-:W-:Y:S01]  /*1d70*/  IMAD.IADD R2, R5, 0x1, R4 ;  /* 0x0000000105027824 */ /* 0x000fe200078e0204 */
[----:B------:R-:W-:Y:S02]  /*1d80*/  WARPGROUP.DEPBAR.LE gsb0, 0x0 ;  /* 0x00008000000079c5 */ /* 0x000fe40000010000 */
[----:B------:R-:W-:-:S06]  /*1d90*/  WARPGROUP.ARRIVE ;  /* 0x00000000000079c5 */ /* 0x000fcc0000000000 */
[----:B------:R-:W-:Y:S03]  /*1da0*/  HGMMA.64x128x16.F32 R24, gdesc[UR12], R24, gsb0 ;  /* 0x01e000000c1879f0 */ /* 0x000fe60008000818 */
[----:B------:R-:W-:Y:S02]  /*1db0*/  WARPGROUP.DEPBAR.LE gsb0, 0x0 ;  /* 0x00008000000079c5 */ /* 0x000fe40000010000 */
[----:B------:R0:W-:Y:S02]  /*1dc0*/  @!P1 SYNCS.ARRIVE.TRANS64.RED.A1T0 RZ, [R0+URZ], RZ ;  /* 0x000000ff00ff99a7 */ /* 0x0001e4000810043f */
[----:B0-----:R-:W-:Y:S01]  /*1dd0*/  VIADDMNMX R0, R4, R9, R7, PT ;  /* 0x0000000904007246 */ /* 0x001fe20003800107 */
[----:B------:R-:W-:Y:S06]  /*1de0*/  @P2 BRA `(.L_x_857) ;  /* 0x0000000000582947 */ /* 0x000fec0003800000 */
[----:B------:R-:W-:Y:S01]  /*1df0*/  IADD3 R3, -R18, R17, R4 ;  /* 0x0000001112037210 */ /* 0x000fe20007ffe104 */
[----:B------:R-:W-:Y:S03]  /*1e00*/  BSSY B0, `(.L_x_858) ;  /* 0x0000010000007945 */ /* 0x000fe60003800000 */
        /* <DEDUP_REMOVED lines=10> */
.L_x_859:
[----:B------:R-:W-:-:S06]  /*1eb0*/  UISETP.NE.AND UP1, UPT, UR7, 0x1, UPT ;  /* 0x000000010700788c */ /* 0x000fcc000bf25270 */
[----:B------:R-:W-:-:S05]  /*1ec0*/  PLOP3.LUT P2, PT, PT, PT, UP1, 0x80, 0x0 ;  /* 0x000000000000781c */ /* 0x000fca0003f4f018 */
[----:B------:R-:W-:-:S08]  /*1ed0*/  @UP1 ULDC.64 UR10, c[0x0][0x9e8] ;  /* 0x00027a00000a1ab9 */ /* 0x000fd00000000a00 */
[----:B------:R-:W-:-:S05]  /*1ee0*/  @P2 IMAD.HI.U32 R10, R3, UR10, RZ ;  /* 0x0000000a030a2c27 */ /* 0x000fca000f8e00ff */
[----:B------:R-:W-:-:S07]  /*1ef0*/  @P2 SHF.R.U32.HI R3, RZ, UR11, R10 ;  /* 0x0000000bff032c19 */ /* 0x000fce000801160a */
.L_x_860:
[----:B------:R-:W-:Y:S05]  /*1f00*/  BSYNC B0 ;  /* 0x0000000000007941 */ /* 0x000fea0003800000 */
.L_x_858:
[----:B------:R-:W-:-:S04]  /*1f10*/  IMAD R3, R3, UR7, -R8 ;  /* 0x0000000703037c24 */ /* 0x000fc8000f8e0a08 */
[----:B------:R-:W-:-:S05]  /*1f20*/  IMAD R3, R16, -0x2, R3 ;  /* 0xfffffffe10037824 */ /* 0x000fca00078e0203 */
[----:B------:R-:W-:Y:S02]  /*1f30*/  VIMNMX R2, R2, R3, !PT ;  /* 0x0000000302027248 */ /* 0x000fe40007fe0100 */
[----:B------:R-:W-:-:S07]  /*1f40*/  VIADDMNMX R0, R3, UR7, R0, PT ;  /* 0x0000000703007c46 */ /* 0x000fce000b800100 */
.L_x_857:
        /* <DEDUP_REMOVED lines=179> */
[----:B------:R-:W-:Y:S02]  /*2a80*/  ISETP.GE.AND P6, PT, R6, 0x7a, PT ;  /* 0x0000007a0600780c */ /* 0x000fe40003fc6270 */
[----:B------:R-:W-:-:S11]  /*2a90*/  IADD3 R6, R5, 0x8, R4 ;  /* 0x0000000805067810 */ /* 0x000fd60007ffe004 */
[----:B------:R-:W-:Y:S02]  /*2aa0*/  @P6 LOP3.LUT R22, R22, 0x8000000, RZ, 0xfc, !PT ;  /* 0x0800000016166812 */ /* 0x000fe400078efcff */
[----:B------:R-:W-:-:S04]  /*2ab0*/  ISETP.GT.AND P6, PT, R2, 0x79, !P6 ;  /* 0x000000790200780c */ /* 0x000fc800077c4270 */
[----:B------:R-:W-:Y:S01]  /*2ac0*/  ISETP.LT.OR P6, PT, R0, 0x7a, P6 ;  /* 0x0000007a0000780c */ /* 0x000fe200037c1670 */
[----:B------:R-:W-:-:S03]  /*2ad0*/  VIADD R0, R4, 0x8 ;  /* 0x0000000804007836 */ /* 0x000fc60000000000 */
[----:B------:R-:W-:Y:S02]  /*2ae0*/  FSEL R85, R85, -INF , !P6 ;  /* 0xff80000055557808 */ /* 0x000fe40007000000 */
[----:B------:R-:W-:Y:S02]  /*2af0*/  PLOP3.LUT P6, PT, PT, PT, UP0, 0x40, 0x0 ;  /* 0x000000000000781c */ /* 0x000fe40003fce808 */
[----:B------:R-:W-:-:S11]  /*2b00*/  VIADDMNMX R0, R0, R9, R7, PT ;  /* 0x0000000900007246 */ /* 0x000fd60003800107 */
[----:B------:R-:W-:Y:S05]  /*2b10*/  @P6 BRA `(.L_x_861) ;  /* 0x0000000000646947 */ /* 0x000fea0003800000 */
[----:B------:R-:W-:Y:S01]  /*2b20*/  IADD3 R5, R17, 0x8, R4 ;  /* 0x0000000811057810 */ /* 0x000fe20007ffe004 */
[----:B------:R-:W-:Y:S04]  /*2b30*/  BSSY B0, `(.L_x_862) ;  /* 0x0000013000007945 */ /* 0x000fe80003800000 */
        /* <DEDUP_REMOVED lines=12> */
.L_x_863:
[----:B------:R-:W-:-:S06]  /*2c00*/  UISETP.NE.AND UP1, UPT, UR7, 0x1, UPT ;  /* 0x000000010700788c */ /* 0x000fcc000bf25270 */
[----:B------:R-:W-:-:S05]  /*2c10*/  PLOP3.LUT P6, PT, PT, PT, UP1, 0x80, 0x0 ;  /* 0x000000000000781c */ /* 0x000fca0003fcf018 */
[----:B------:R-:W-:-:S08]  /*2c20*/  @UP1 ULDC.64 UR10, c[0x0][0x9e8] ;  /* 0x00027a00000a1ab9 */ /* 0x000fd00000000a00 */
[----:B------:R-:W-:Y:S01]  /*2c30*/  @P6 IMAD.HI.U32 R2, R5, UR10, RZ ;  /* 0x0000000a05026c27 */ /* 0x000fe2000f8e00ff */
[----:B------:R-:W-:-:S13]  /*2c40*/  PLOP3.LUT P6, PT, PT, PT, UP1, 0x80, 0x0 ;  /* 0x000000000000781c */ /* 0x000fda0003fcf018 */
[----:B------:R-:W-:-:S07]  /*2c50*/  @P6 SHF.R.U32.HI R5, RZ, UR11, R2 ;  /* 0x0000000bff056c19 */ /* 0x000fce0008011602 */
.L_x_864:
[----:B------:R-:W-:Y:S05]  /*2c60*/  BSYNC B0 ;  /* 0x0000000000007941 */ /* 0x000fea0003800000 */
.L_x_862:
[----:B------:R-:W-:-:S04]  /*2c70*/  IMAD R5, R5, UR7, -R8 ;  /* 0x0000000705057c24 */ /* 0x000fc8000f8e0a08 */
[----:B------:R-:W-:-:S05]  /*2c80*/  IMAD R5, R16, -0x2, R5 ;  /* 0xfffffffe10057824 */ /* 0x000fca00078e0205 */
[----:B------:R-:W-:Y:S02]  /*2c90*/  VIMNMX R6, R6, R5, !PT ;  /* 0x0000000506067248 */ /* 0x000fe40007fe0100 */
[----:B------:R-:W-:-:S07]  /*2ca0*/  VIADDMNMX R0, R5, UR7, R0, PT ;  /* 0x0000000705007c46 */ /* 0x000fce000b800100 */
.L_x_861:
[----:B------:R-:W-:Y:S01]  /*2cb0*/  ISETP.GT.AND P2, PT, R6, 0x1, !P2 ;  /* 0x000000010600780c */ /* 0x000fe20005744270 */
[----:B------:R-:W-:Y:S01]  /*2cc0*/  ULDC UR22, c[0x0][0x988] ;  /* 0x0002620000167ab9 */ /* 0x000fe20000000800 */
[----:B------:R-:W-:Y:S02]  /*2cd0*/  LOP3.LUT P6, RZ, R22, 0x8, RZ, 0xc0, !PT ;  /* 0x0000000816ff7812 */ /* 0x000fe400078cc0ff */
        /* <DEDUP_REMOVED lines=77> */
[----:B------:R-:W0:Y:S01]  /*31b0*/  SHFL.BFLY PT, R2, R5, 0x2, 0x1f ;  /* 0x0c401f0005027f89 */ /* 0x000e2200000e0000 */
        /* <DEDUP_REMOVED lines=13> */
[----:B0-----:R-:W-:Y:S02]  /*3290*/  FMNMX.FTZ R7, R5, R2, !PT ;  /* 0x0000000205077209 */ /* 0x001fe40007810000 */
[----:B------:R-:W-:Y:S02]  /*32a0*/  FSEL R54, R54, -INF , !P2 ;  /* 0xff80000036367808 */ /* 0x000fe40005000000 */
[----:B------:R-:W-:Y:S01]  /*32b0*/  ISETP.GT.AND P2, PT, R6, 0x39, !P6 ;  /* 0x000000390600780c */ /* 0x000fe20007744270 */
[----:B------:R-:W0:Y:S01]  /*32c0*/  SHFL.BFLY PT, R2, R7, 0x1, 0x1f ;  /* 0x0c201f0007027f89 */ /* 0x000e2200000e0000 */
        /* <DEDUP_REMOVED lines=8> */
[----:B------:R-:W-:-:S04]  /*3350*/  ISETP.LT.OR P2, PT, R0, 0x41, P2 ;  /* 0x000000410000780c */ /* 0x000fc80001741670 */
[----:B------:R-:W-:Y:S02]  /*3360*/  FSEL R58, R58, -INF , !P2 ;  /* 0xff8000003a3a7808 */ /* 0x000fe40005000000 */
[----:B------:R-:W-:Y:S02]  /*3370*/  LOP3.LUT P2, RZ, R22, 0x2000, RZ, 0xc0, !PT ;  /* 0x0000200016ff7812 */ /* 0x000fe4000784c0ff */
[----:B0-----:R-:W-:Y:S02]  /*3380*/  FMNMX.FTZ R2, R7, R2, !PT ;  /* 0x0000000207027209 */ /* 0x001fe40007810000 */
[----:B------:R-:W-:-:S03]  /*3390*/  ISETP.GT.AND P2, PT, R6, 0x41, !P2 ;  /* 0x000000410600780c */ /* 0x000fc60005744270 */
[----:B------:R-:W-:Y:S01]  /*33a0*/  FMUL.FTZ R8, R2, UR22 ;  /* 0x0000001602087c20 */ /* 0x000fe20008410000 */
        /* <DEDUP_REMOVED lines=40> */
[----:B------:R-:W-:Y:S02]  /*3630*/  ISETP.GT.AND P2, PT, R6, RZ, !P6 ;  /* 0x000000ff0600720c */ /* 0x000fe40007744270 */
[----:B------:R-:W-:Y:S01]  /*3640*/  LOP3.LUT P6, RZ, R22, 0x8000000, RZ, 0xc0, !PT ;  /* 0x0800000016ff7812 */ /* 0x000fe200078cc0ff */
[--C-:B------:R-:W-:Y:S01]  /*3650*/  FFMA.FTZ R148, R3, UR22, -R8.reuse ;  /* 0x0000001603947c23 */ /* 0x100fe20008010808 */
[----:B------:R-:W-:Y:S01]  /*3660*/  ISETP.LT.OR P2, PT, R0, 0x1, P2 ;  /* 0x000000010000780c */ /* 0x000fe20001741670 */
[--C-:B------:R-:W-:Y:S01]  /*3670*/  FFMA.FTZ R3, R25, UR22, -R8.reuse ;  /* 0x0000001619037c23 */ /* 0x100fe20008010808 */
[----:B------:R-:W-:Y:S01]  /*3680*/  ISETP.GT.AND P6, PT, R6, 0x79, !P6 ;  /* 0x000000790600780c */ /* 0x000fe200077c4270 */
[--C-:B------:R-:W-:Y:S01]  /*3690*/  FFMA.FTZ R5, R29, UR22, -R8.reuse ;  /* 0x000000161d057c23 */ /* 0x100fe20008010808 */
[----:B------:R-:W-:Y:S01]  /*36a0*/  FSEL R26, R26, -INF , !P2 ;  /* 0xff8000001a1a7808 */ /* 0x000fe20005000000 */
[--C-:B------:R-:W-:Y:S01]  /*36b0*/  FFMA.FTZ R41, R41, UR22, -R8.reuse ;  /* 0x0000001629297c23 */ /* 0x100fe20008010808 */
[----:B------:R-:W-:Y:S01]  /*36c0*/  LOP3.LUT P2, RZ, R22, 0x4000000, RZ, 0xc0, !PT ;  /* 0x0400000016ff7812 */ /* 0x000fe2000784c0ff */
[--C-:B------:R-:W-:Y:S01]  /*36d0*/  FFMA.FTZ R53, R53, UR22, -R8.reuse ;  /* 0x0000001635357c23 */ /* 0x100fe20008010808 */
[----:B------:R-:W-:Y:S01]  /*36e0*/  FMNMX.FTZ R7, R26, R27, !PT ;  /* 0x0000001b1a077209 */ /* 0x000fe20007810000 */
[--C-:B------:R-:W-:Y:S01]  /*36f0*/  FFMA.FTZ R150, R28, UR22, -R8.reuse ;  /* 0x000000161c967c23 */ /* 0x100fe20008010808 */
[----:B------:R-:W-:Y:S01]  /*3700*/  ISETP.GT.AND P2, PT, R6, 0x69, !P2 ;  /* 0x000000690600780c */ /* 0x000fe20005744270 */
[----:B------:R-:W-:Y:S01]  /*3710*/  MUFU.EX2 R148, R148 ;  /* 0x0000009400947308 */ /* 0x000fe20000000800 */
[----:B------:R-:W-:Y:S01]  /*3720*/  FMNMX.FTZ R10, R30, R7, !PT ;  /* 0x000000071e0a7209 */ /* 0x000fe20007810000 */
[--C-:B------:R-:W-:Y:S01]  /*3730*/  FFMA.FTZ R144, R32, UR22, -R8.reuse ;  /* 0x0000001620907c23 */ /* 0x100fe20008010808 */
[----:B------:R-:W-:Y:S01]  /*3740*/  ISETP.LT.OR P2, PT, R0, 0x6a, P2 ;  /* 0x0000006a0000780c */ /* 0x000fe20001741670 */
[--C-:B------:R-:W-:Y:S01]  /*3750*/  FFMA.FTZ R33, R33, UR22, -R8.reuse ;  /* 0x0000001621217c23 */ /* 0x100fe20008010808 */
[----:B------:R-:W-:Y:S01]  /*3760*/  FMNMX.FTZ R7, R31, R10, !PT ;  /* 0x0000000a1f077209 */ /* 0x000fe20007810000 */
[--C-:B------:R-:W-:Y:S01]  /*3770*/  FFMA.FTZ R37, R37, UR22, -R8.reuse ;  /* 0x0000001625257c23 */ /* 0x100fe20008010808 */
[----:B------:R-:W-:Y:S01]  /*3780*/  FSEL R79, R79, -INF , !P2 ;  /* 0xff8000004f4f7808 */ /* 0x000fe20005000000 */
[----:B------:R-:W0:Y:S01]  /*3790*/  MUFU.EX2 R3, R3 ;  /* 0x0000000300037308 */ /* 0x000e220000000800 */
[----:B------:R-:W-:Y:S01]  /*37a0*/  FMNMX.FTZ R10, R34, R7, !PT ;  /* 0x00000007220a7209 */ /* 0x000fe20007810000 */
[--C-:B------:R-:W-:Y:S01]  /*37b0*/  FFMA.FTZ R45, R45, UR22, -R8.reuse ;  /* 0x000000162d2d7c23 */ /* 0x100fe20008010808 */
[----:B------:R-:W-:Y:S01]  /*37c0*/  ISETP.LT.OR P6, PT, R0, 0x7a, P6 ;  /* 0x0000007a0000780c */ /* 0x000fe200037c1670 */
[--C-:B------:R-:W-:Y:S01]  /*37d0*/  FFMA.FTZ R49, R49, UR22, -R8.reuse ;  /* 0x0000001631317c23 */ /* 0x100fe20008010808 */
[----:B------:R-:W-:Y:S01]  /*37e0*/  FMNMX.FTZ R9, R35, R10, !PT ;  /* 0x0000000a23097209 */ /* 0x000fe20007810000 */
[--C-:B------:R-:W-:Y:S01]  /*37f0*/  FFMA.FTZ R146, R36, UR22, -R8.reuse ;  /* 0x0000001624927c23 */ /* 0x100fe20008010808 */
[----:B------:R-:W-:Y:S01]  /*3800*/  FSEL R87, R87, -INF , !P6 ;  /* 0xff80000057577808 */ /* 0x000fe20007000000 */
[----:B------:R-:W1:Y:S01]  /*3810*/  MUFU.EX2 R150, R150 ;  /* 0x0000009600967308 */ /* 0x000e620000000800 */
[----:B------:R-:W-:Y:S01]  /*3820*/  FMNMX.FTZ R10, R38, R9, !PT ;  /* 0x00000009260a7209 */ /* 0x000fe20007810000 */
[--C-:B------:R-:W-:Y:S01]  /*3830*/  FFMA.FTZ R140, R40, UR22, -R8.reuse ;  /* 0x00000016288c7c23 */ /* 0x100fe20008010808 */
[--C-:B------:R-:W-:Y:S01]  /*3840*/  FFMA.FTZ R142, R44, UR22, -R8.reuse ;  /* 0x000000162c8e7c23 */ /* 0x100fe20008010808 */
[--C-:B------:R-:W-:Y:S01]  /*3850*/  FFMA.FTZ R136, R48, UR22, -R8.reuse ;  /* 0x0000001630887c23 */ /* 0x100fe20008010808 */
[----:B------:R-:W-:Y:S01]  /*3860*/  FMNMX.FTZ R9, R39, R10, !PT ;  /* 0x0000000a27097209 */ /* 0x000fe20007810000 */
[--C-:B------:R-:W-:Y:S01]  /*3870*/  FFMA.FTZ R138, R52, UR22, -R8.reuse ;  /* 0x00000016348a7c23 */ /* 0x100fe20008010808 */
[--C-:B------:R-:W-:Y:S01]  /*3880*/  FFMA.FTZ R132, R56, UR22, -R8.reuse ;  /* 0x0000001638847c23 */ /* 0x100fe20008010808 */
[----:B------:R-:W2:Y:S01]  /*3890*/  MUFU.EX2 R5, R5 ;  /* 0x0000000500057308 */ /* 0x000ea20000000800 */
        /* <DEDUP_REMOVED lines=9> */
[--C-:B------:R-:W-:Y:S01]  /*3930*/  FFMA.FTZ R126, R76, UR22, -R8.reuse ;  /* 0x000000164c7e7c23 */ /* 0x100fe20008010808 */
[--C-:B------:R-:W-:Y:S01]  /*3940*/  FFMA.FTZ R120, R80, UR22, -R8.reuse ;  /* 0x0000001650787c23 */ /* 0x100fe20008010808 */
[----:B------:R-:W-:Y:S01]  /*3950*/  FFMA.FTZ R122, R84, UR22, -R8 ;  /* 0x00000016547a7c23 */ /* 0x000fe20008010808 */
[----:B------:R-:W-:-:S03]  /*3960*/  FMNMX.FTZ R11, R47, R10, !PT ;  /* 0x0000000a2f0b7209 */ /* 0x000fc60007810000 */
[----:B------:R4:W5:Y:S01]  /*3970*/  MUFU.EX2 R7, R33 ;  /* 0x0000002100077308 */ /* 0x0009620000000800 */
[----:B------:R-:W-:-:S04]  /*3980*/  FMNMX.FTZ R10, R50, R11, !PT ;  /* 0x0000000b320a7209 */ /* 0x000fc80007810000 */
[----:B------:R-:W-:-:S03]  /*3990*/  FMNMX.FTZ R13, R51, R10, !PT ;  /* 0x0000000a330d7209 */ /* 0x000fc60007810000 */
[----:B------:R-:W-:Y:S01]  /*39a0*/  MUFU.EX2 R11, R41 ;  /* 0x00000029000b7308 */ /* 0x000fe20000000800 */
[----:B------:R-:W-:Y:S01]  /*39b0*/  FMNMX.FTZ R10, R54, R13, !PT ;  /* 0x0000000d360a7209 */ /* 0x000fe20007810000 */
[----:B----4-:R-:W-:-:S03]  /*39c0*/  FFMA.FTZ R33, R65, UR22, -R8 ;  /* 0x0000001641217c23 */ /* 0x010fc60008010808 */
[----:B------:R-:W-:-:S03]  /*39d0*/  FMNMX.FTZ R13, R55, R10, !PT ;  /* 0x0000000a370d7209 */ /* 0x000fc60007810000 */
[----:B------:R4:W-:Y:S01]  /*39e0*/  MUFU.EX2 R9, R37 ;  /* 0x0000002500097308 */ /* 0x0009e20000000800 */
[----:B------:R-:W-:-:S04]  /*39f0*/  FMNMX.FTZ R10, R58, R13, !PT ;  /* 0x0000000d3a0a7209 */ /* 0x000fc80007810000 */
[----:B------:R-:W-:-:S03]  /*3a00*/  FMNMX.FTZ R15, R59, R10, !PT ;  /* 0x0000000a3b0f7209 */ /* 0x000fc60007810000 */
[----:B------:R0:W-:Y:S01]  /*3a10*/  MUFU.EX2 R13, R45 ;  /* 0x0000002d000d7308 */ /* 0x0001e20000000800 */
[----:B------:R-:W-:Y:S01]  /*3a20*/  FMNMX.FTZ R10, R62, R15, !PT ;  /* 0x0000000f3e0a7209 */ /* 0x000fe20007810000 */
[----:B----4-:R-:W-:-:S03]  /*3a30*/  FFMA.FTZ R37, R69, UR22, -R8 ;  /* 0x0000001645257c23 */ /* 0x010fc60008010808 */
[----:B------:R-:W-:-:S03]  /*3a40*/  FMNMX.FTZ R15, R63, R10, !PT ;  /* 0x0000000a3f0f7209 */ /* 0x000fc60007810000 */
[----:B------:R-:W4:Y:S01]  /*3a50*/  MUFU.EX2 R146, R146 ;  /* 0x0000009200927308 */ /* 0x000f220000000800 */
[----:B------:R-:W-:Y:S01]  /*3a60*/  FMNMX.FTZ R10, R66, R15, !PT ;  /* 0x0000000f420a7209 */ /* 0x000fe20007810000 */
[----:B0-----:R-:W-:-:S03]  /*3a70*/  FFMA.FTZ R45, R77, UR22, -R8 ;  /* 0x000000164d2d7c23 */ /* 0x001fc60008010808 */
[----:B------:R-:W-:-:S03]  /*3a80*/  FMNMX.FTZ R21, R67, R10, !PT ;  /* 0x0000000a43157209 */ /* 0x000fc60007810000 */
[----:B------:R0:W-:Y:S01]  /*3a90*/  MUFU.EX2 R15, R49 ;  /* 0x00000031000f7308 */ /* 0x0001e20000000800 */
[----:B------:R-:W-:-:S04]  /*3aa0*/  FMNMX.FTZ R10, R70, R21, !PT ;  /* 0x00000015460a7209 */ /* 0x000fc80007810000 */
        /* <DEDUP_REMOVED lines=21> */
[----:B------:R-:W-:-:S04]  /*3c00*/  FFMA.FTZ R41, R73, UR22, -R8 ;  /* 0x0000001649297c23 */ /* 0x000fc80008010808 */
[----:B0-----:R-:W0:Y:S02]  /*3c10*/  SHFL.BFLY PT, R53, R6, 0x1, 0x1f ;  /* 0x0c201f0006357f89 */ /* 0x001e2400000e0000 */
[----:B------:R-:W-:Y:S08]  /*3c20*/  MUFU.EX2 R29, R29 ;  /* 0x0000001d001d7308 */ /* 0x000ff00000000800 */
[----:B------:R-:W-:Y:S08]  /*3c30*/  MUFU.EX2 R128, R128 ;  /* 0x0000008000807308 */ /* 0x000ff00000000800 */
[----:B------:R-:W-:Y:S01]  /*3c40*/  MUFU.EX2 R33, R33 ;  /* 0x0000002100217308 */ /* 0x000fe20000000800 */
[----:B0-----:R-:W-:Y:S01]  /*3c50*/  FMNMX.FTZ R0, R6, R53, !PT ;  /* 0x0000003506007209 */ /* 0x001fe20007810000 */
[----:B------:R-:W-:-:S06]  /*3c60*/  FFMA.FTZ R53, R85, UR22, -R8 ;  /* 0x0000001655357c23 */ /* 0x000fcc0008010808 */
[----:B------:R-:W-:Y:S01]  /*3c70*/  MUFU.EX2 R130, R130 ;  /* 0x0000008200827308 */ /* 0x000fe20000000800 */
[C---:B------:R-:W-:Y:S01]  /*3c80*/  FSETP.NEU.FTZ.AND P2, PT, R0.reuse, -INF , PT ;  /* 0xff8000000000780b */ /* 0x040fe20003f5d000 */
[----:B------:R-:W-:-:S05]  /*3c90*/  FMUL.FTZ R6, R0, UR22 ;  /* 0x0000001600067c20 */ /* 0x000fca0008410000 */
[----:B------:R-:W-:Y:S01]  /*3ca0*/  FSEL R6, R6, RZ, P2 ;  /* 0x000000ff06067208 */ /* 0x000fe20001000000 */
[----:B------:R-:W-:Y:S01]  /*3cb0*/  MUFU.EX2 R37, R37 ;  /* 0x0000002500257308 */ /* 0x000fe20000000800 */
[----:B------:R-:W-:-:S03]  /*3cc0*/  PLOP3.LUT P2, PT, PT, PT, UP0, 0x40, 0x0 ;  /* 0x000000000000781c */ /* 0x000fc60003f4e808 */
[--C-:B------:R-:W-:Y:S01]  /*3cd0*/  FFMA.FTZ R8, R27, UR22, -R6.reuse ;  /* 0x000000161b087c23 */ /* 0x100fe20008010806 */
[----:B------:R-:W-:Y:S01]  /*3ce0*/  FADD.FTZ R27, R148, R3 ;  /* 0x00000003941b7221 */ /* 0x000fe20000010000 */
[--C-:B------:R-:W-:Y:S01]  /*3cf0*/  FFMA.FTZ R149, R26, UR22, -R6.reuse ;  /* 0x000000161a957c23 */ /* 0x100fe20008010806 */
[--C-:B------:R-:W-:Y:S01]  /*3d00*/  FFMA.FTZ R151, R30, UR22, -R6.reuse ;  /* 0x000000161e977c23 */ /* 0x100fe20008010806 */
[--C-:B------:R-:W-:Y:S01]  /*3d10*/  FFMA.FTZ R10, R31, UR22, -R6.reuse ;  /* 0x000000161f0a7c23 */ /* 0x100fe20008010806 */
[----:B------:R-:W-:Y:S01]  /*3d20*/  FADD.FTZ R30, R150, R27 ;  /* 0x0000001b961e7221 */ /* 0x000fe20000010000 */
[----:B------:R-:W-:Y:S01]  /*3d30*/  MUFU.EX2 R8, R8 ;  /* 0x0000000800087308 */ /* 0x000fe20000000800 */
[--C-:B------:R-:W-:Y:S01]  /*3d40*/  FFMA.FTZ R145, R34, UR22, -R6.reuse ;  /* 0x0000001622917c23 */ /* 0x100fe20008010806 */
[----:B------:R-:W-:Y:S01]  /*3d50*/  FFMA.FTZ R12, R35, UR22, -R6 ;  /* 0x00000016230c7c23 */ /* 0x000fe20008010806 */
[----:B--2---:R-:W-:Y:S01]  /*3d60*/  FADD.FTZ R27, R5, R30 ;  /* 0x0000001e051b7221 */ /* 0x004fe20000010000 */
[--C-:B------:R-:W-:Y:S01]  /*3d70*/  FFMA.FTZ R147, R38, UR22, -R6.reuse ;  /* 0x0000001626937c23 */ /* 0x100fe20008010806 */
[--C-:B------:R-:W-:Y:S01]  /*3d80*/  FFMA.FTZ R14, R39, UR22, -R6.reuse ;  /* 0x00000016270e7c23 */ /* 0x100fe20008010806 */
[--C-:B------:R-:W-:Y:S01]  /*3d90*/  FFMA.FTZ R141, R42, UR22, -R6.reuse ;  /* 0x000000162a8d7c23 */ /* 0x100fe20008010806 */
[----:B---3--:R-:W-:Y:S01]  /*3da0*/  FADD.FTZ R30, R144, R27 ;  /* 0x0000001b901e7221 */ /* 0x008fe20000010000 */
[----:B------:R-:W0:Y:S01]  /*3db0*/  MUFU.EX2 R149, R149 ;  /* 0x0000009500957308 */ /* 0x000e220000000800 */
[--C-:B------:R-:W-:Y:S01]  /*3dc0*/  FFMA.FTZ R20, R43, UR22, -R6.reuse ;  /* 0x000000162b147c23 */ /* 0x100fe20008010806 */
[----:B------:R-:W-:Y:S01]  /*3dd0*/  FFMA.FTZ R143, R46, UR22, -R6 ;  /* 0x000000162e8f7c23 */ /* 0x000fe20008010806 */
[----:B-----5:R-:W-:Y:S01]  /*3de0*/  FADD.FTZ R27, R7, R30 ;  /* 0x0000001e071b7221 */ /* 0x020fe20000010000 */
[--C-:B------:R-:W-:Y:S01]  /*3df0*/  FFMA.FTZ R24, R47, UR22, -R6.reuse ;  /* 0x000000162f187c23 */ /* 0x100fe20008010806 */
[--C-:B------:R-:W-:Y:S01]  /*3e00*/  FFMA.FTZ R137, R50, UR22, -R6.reuse ;  /* 0x0000001632897c23 */ /* 0x100fe20008010806 */
[--C-:B------:R-:W-:Y:S01]  /*3e10*/  FFMA.FTZ R26, R51, UR22, -R6.reuse ;  /* 0x00000016331a7c23 */ /* 0x100fe20008010806 */
[----:B----4-:R-:W-:Y:S01]  /*3e20*/  FADD.FTZ R32, R146, R27 ;  /* 0x0000001b92207221 */ /* 0x010fe20000010000 */
[----:B------:R-:W1:Y:S01]  /*3e30*/  MUFU.EX2 R151, R151 ;  /* 0x0000009700977308 */ /* 0x000e620000000800 */
[--C-:B------:R-:W-:Y:S01]  /*3e40*/  FFMA.FTZ R139, R54, UR22, -R6.reuse ;  /* 0x00000016368b7c23 */ /* 0x100fe20008010806 */
[----:B------:R-:W-:Y:S01]  /*3e50*/  FFMA.FTZ R28, R55, UR22, -R6 ;  /* 0x00000016371c7c23 */ /* 0x000fe20008010806 */
[----:B------:R-:W-:Y:S01]  /*3e60*/  FADD.FTZ R27, R9, R32 ;  /* 0x00000020091b7221 */ /* 0x000fe20000010000 */
[--C-:B------:R-:W-:Y:S01]  /*3e70*/  FFMA.FTZ R133, R58, UR22, -R6.reuse ;  /* 0x000000163a857c23 */ /* 0x100fe20008010806 */
[--C-:B------:R-:W-:Y:S01]  /*3e80*/  FFMA.FTZ R30, R59, UR22, -R6.reuse ;  /* 0x000000163b1e7c23 */ /* 0x100fe20008010806 */
[----:B------:R-:W-:Y:S01]  /*3e90*/  FFMA.FTZ R135, R62, UR22, -R6 ;  /* 0x000000163e877c23 */ /* 0x000fe20008010806 */
[----:B------:R-:W-:Y:S01]  /*3ea0*/  FADD.FTZ R32, R140, R27 ;  /* 0x0000001b8c207221 */ /* 0x000fe20000010000 */
[----:B------:R-:W2:Y:S01]  /*3eb0*/  MUFU.EX2 R10, R10 ;  /* 0x0000000a000a7308 */ /* 0x000ea20000000800 */
[----:B0-----:R-:W-:Y:S01]  /*3ec0*/  FADD.FTZ R34, R149, R8 ;  /* 0x0000000895227221 */ /* 0x001fe20000010000 */
[----:B------:R-:W-:Y:S01]  /*3ed0*/  FFMA.FTZ R129, R66, UR22, -R6 ;  /* 0x0000001642817c23 */ /* 0x000fe20008010806 */
[----:B------:R-:W-:Y:S01]  /*3ee0*/  FADD.FTZ R31, R11, R32 ;  /* 0x000000200b1f7221 */ /* 0x000fe20000010000 */
[--C-:B------:R-:W-:Y:S01]  /*3ef0*/  FFMA.FTZ R32, R63, UR22, -R6.reuse ;  /* 0x000000163f207c23 */ /* 0x100fe20008010806 */
[--C-:B------:R-:W-:Y:S01]  /*3f00*/  FFMA.FTZ R131, R70, UR22, -R6.reuse ;  /* 0x0000001646837c23 */ /* 0x100fe20008010806 */
[----:B------:R-:W-:Y:S01]  /*3f10*/  FFMA.FTZ R74, R74, UR22, -R6 ;  /* 0x000000164a4a7c23 */ /* 0x000fe20008010806 */
[----:B------:R-:W-:Y:S01]  /*3f20*/  FADD.FTZ R36, R142, R31 ;  /* 0x0000001f8e247221 */ /* 0x000fe20000010000 */
[----:B------:R-:W0:Y:S01]  /*3f30*/  MUFU.EX2 R145, R145 ;  /* 0x0000009100917308 */ /* 0x000e220000000800 */
[----:B-1----:R-:W-:Y:S01]  /*3f40*/  FADD.FTZ R27, R151, R34 ;  /* 0x00000022971b7221 */ /* 0x002fe20000010000 */
[----:B------:R-:W-:Y:S01]  /*3f50*/  FFMA.FTZ R75, R75, UR22, -R6 ;  /* 0x000000164b4b7c23 */ /* 0x000fe20008010806 */
[----:B------:R-:W-:Y:S01]  /*3f60*/  FADD.FTZ R31, R13, R36 ;  /* 0x000000240d1f7221 */ /* 0x000fe20000010000 */
[--C-:B------:R-:W-:Y:S01]  /*3f70*/  FFMA.FTZ R78, R78, UR22, -R6.reuse ;  /* 0x000000164e4e7c23 */ /* 0x100fe20008010806 */
[--C-:B------:R-:W-:Y:S01]  /*3f80*/  FFMA.FTZ R79, R79, UR22, -R6.reuse ;  /* 0x000000164f4f7c23 */ /* 0x100fe20008010806 */
[--C-:B------:R-:W-:Y:S01]  /*3f90*/  FFMA.FTZ R82, R82, UR22, -R6.reuse ;  /* 0x0000001652527c23 */ /* 0x100fe20008010806 */
[--C-:B------:R-:W-:Y:S01]  /*3fa0*/  FFMA.FTZ R83, R83, UR22, -R6.reuse ;  /* 0x0000001653537c23 */ /* 0x100fe20008010806 */
[----:B------:R-:W1:Y:S01]  /*3fb0*/  MUFU.EX2 R12, R12 ;  /* 0x0000000c000c7308 */ /* 0x000e620000000800 */
[----:B--2---:R-:W-:Y:S01]  /*3fc0*/  FADD.FTZ R34, R10, R27 ;  /* 0x0000001b0a227221 */ /* 0x004fe20000010000 */
[--C-:B------:R-:W-:Y:S01]  /*3fd0*/  FFMA.FTZ R86, R86, UR22, -R6.reuse ;  /* 0x0000001656567c23 */ /* 0x100fe20008010806 */
[----:B------:R-:W-:Y:S01]  /*3fe0*/  FFMA.FTZ R87, R87, UR22, -R6 ;  /* 0x0000001657577c23 */ /* 0x000fe20008010806 */
[----:B------:R-:W-:-:S02]  /*3ff0*/  F2FP.F16.F32.PACK_AB R148, R3, R148 ;  /* 0x000000940394723e */ /* 0x000fc400000000ff */
[----:B------:R-:W-:Y:S02]  /*4000*/  F2FP.F16.F32.PACK_AB R150, R5, R150 ;  /* 0x000000960596723e */ /* 0x000fe400000000ff */
[----:B------:R-:W2:Y:S01]  /*4010*/  MUFU.EX2 R147, R147 ;  /* 0x0000009300937308 */ /* 0x000ea20000000800 */
[----:B0-----:R-:W-:Y:S01]  /*4020*/  FADD.FTZ R27, R145, R34 ;  /* 0x00000022911b7221 */ /* 0x001fe20000010000 */
[----:B------:R-:W-:Y:S01]  /*4030*/  FADD.FTZ R34, R136, R31 ;  /* 0x0000001f88227221 */ /* 0x000fe20000010000 */
[----:B------:R-:W-:Y:S02]  /*4040*/  F2FP.F16.F32.PACK_AB R149, R8, R149 ;  /* 0x000000950895723e */ /* 0x000fe400000000ff */
[----:B------:R-:W-:Y:S01]  /*4050*/  F2FP.F16.F32.PACK_AB R144, R7, R144 ;  /* 0x000000900790723e */ /* 0x000fe200000000ff */
[----:B------:R-:W-:Y:S01]  /*4060*/  FADD.FTZ R31, R15, R34 ;  /* 0x000000220f1f7221 */ /* 0x000fe20000010000 */
[----:B------:R-:W-:Y:S01]  /*4070*/  FFMA.FTZ R34, R67, UR22, -R6 ;  /* 0x0000001643227c23 */ /* 0x000fe20008010806 */
[----:B------:R-:W0:Y:S01]  /*4080*/  MUFU.EX2 R14, R14 ;  /* 0x0000000e000e7308 */ /* 0x000e220000000800 */
[----:B-1----:R-:W-:Y:S01]  /*4090*/  FADD.FTZ R36, R12, R27 ;  /* 0x0000001b0c247221 */ /* 0x002fe20000010000 */
[----:B------:R-:W-:-:S02]  /*40a0*/  F2FP.F16.F32.PACK_AB R146, R9, R146 ;  /* 0x000000920992723e */ /* 0x000fc400000000ff */
[----:B------:R-:W-:Y:S02]  /*40b0*/  F2FP.F16.F32.PACK_AB R140, R11, R140 ;  /* 0x0000008c0b8c723e */ /* 0x000fe400000000ff */
[----:B------:R-:W-:Y:S02]  /*40c0*/  F2FP.F16.F32.PACK_AB R142, R13, R142 ;  /* 0x0000008e0d8e723e */ /* 0x000fe400000000ff */
[----:B------:R-:W1:Y:S01]  /*40d0*/  MUFU.EX2 R141, R141 ;  /* 0x0000008d008d7308 */ /* 0x000e620000000800 */
[----:B--2---:R-:W-:Y:S01]  /*40e0*/  FADD.FTZ R27, R147, R36 ;  /* 0x00000024931b7221 */ /* 0x004fe20000010000 */
[----:B------:R-:W-:Y:S01]  /*40f0*/  FADD.FTZ R36, R138, R31 ;  /* 0x0000001f8a247221 */ /* 0x000fe20000010000 */
[----:B------:R-:W-:Y:S02]  /*4100*/  F2FP.F16.F32.PACK_AB R136, R15, R136 ;  /* 0x000000880f88723e */ /* 0x000fe400000000ff */
[C---:B------:R-:W-:Y:S01]  /*4110*/  F2FP.F16.F32.PACK_AB R138, R21.reuse, R138 ;  /* 0x0000008a158a723e */ /* 0x040fe200000000ff */
[----:B------:R-:W-:Y:S01]  /*4120*/  FADD.FTZ R31, R21, R36 ;  /* 0x00000024151f7221 */ /* 0x000fe20000010000 */
[----:B------:R-:W-:Y:S01]  /*4130*/  FFMA.FTZ R36, R71, UR22, -R6 ;  /* 0x0000001647247c23 */ /* 0x000fe20008010806 */
[----:B------:R-:W2:Y:S01]  /*4140*/  MUFU.EX2 R20, R20 ;  /* 0x0000001400147308 */ /* 0x000ea20000000800 */
[----:B0-----:R-:W-:Y:S01]  /*4150*/  FADD.FTZ R38, R14, R27 ;  /* 0x0000001b0e267221 */ /* 0x001fe20000010000 */
[----:B------:R-:W-:Y:S01]  /*4160*/  FADD.FTZ R40, R132, R31 ;  /* 0x0000001f84287221 */ /* 0x000fe20000010000 */
[----:B------:R-:W-:-:S02]  /*4170*/  F2FP.F16.F32.PACK_AB R132, R25, R132 ;  /* 0x000000841984723e */ /* 0x000fc400000000ff */
[----:B------:R-:W-:Y:S01]  /*4180*/  F2FP.F16.F32.PACK_AB R151, R10, R151 ;  /* 0x000000970a97723e */ /* 0x000fe200000000ff */
[----:B------:R-:W-:Y:S01]  /*4190*/  FADD.FTZ R31, R25, R40 ;  /* 0x00000028191f7221 */ /* 0x000fe20000010000 */
[----:B------:R-:W-:Y:S01]  /*41a0*/  F2FP.F16.F32.PACK_AB R145, R12, R145 ;  /* 0x000000910c91723e */ /* 0x000fe200000000ff */
[----:B------:R-:W0:Y:S01]  /*41b0*/  MUFU.EX2 R143, R143 ;  /* 0x0000008f008f7308 */ /* 0x000e220000000800 */
[----:B-1----:R-:W-:Y:S01]  /*41c0*/  FADD.FTZ R27, R141, R38 ;  /* 0x000000268d1b7221 */ /* 0x002fe20000010000 */
[----:B------:R-:W-:Y:S01]  /*41d0*/  FADD.FTZ R40, R134, R31 ;  /* 0x0000001f86287221 */ /* 0x000fe20000010000 */
[C---:B------:R-:W-:Y:S02]  /*41e0*/  F2FP.F16.F32.PACK_AB R134, R29.reuse, R134 ;  /* 0x000000861d86723e */ /* 0x040fe400000000ff */
[----:B------:R-:W-:Y:S01]  /*41f0*/  F2FP.F16.F32.PACK_AB R147, R14, R147 ;  /* 0x000000930e93723e */ /* 0x000fe200000000ff */
[----:B------:R-:W-:Y:S01]  /*4200*/  FADD.FTZ R31, R29, R40 ;  /* 0x000000281d1f7221 */ /* 0x000fe20000010000 */
[----:B------:R-:W-:Y:S01]  /*4210*/  IMAD.IADD R40, R17, 0x1, -R18 ;  /* 0x0000000111287824 */ /* 0x000fe200078e0a12 */
[----:B------:R-:W1:Y:S01]  /*4220*/  MUFU.EX2 R24, R24 ;  /* 0x0000001800187308 */ /* 0x000e620000000800 */
[C---:B--2---:R-:W-:Y:S01]  /*4230*/  FADD.FTZ R38, R20.reuse, R27 ;  /* 0x0000001b14267221 */ /* 0x044fe20000010000 */
[----:B------:R-:W-:Y:S01]  /*4240*/  F2FP.F16.F32.PACK_AB R141, R20, R141 ;  /* 0x0000008d148d723e */ /* 0x000fe200000000ff */
[----:B------:R-:W-:-:S05]  /*4250*/  IMAD R40, R153, 0xc0, R40 ;  /* 0x000000c099287824 */ /* 0x000fca00078e0228 */
[----:B------:R-:W2:Y:S01]  /*4260*/  MUFU.EX2 R137, R137 ;  /* 0x0000008900897308 */ /* 0x000ea20000000800 */
[----:B0-----:R-:W-:Y:S01]  /*4270*/  FADD.FTZ R27, R143, R38 ;  /* 0x000000268f1b7221 */ /* 0x001fe20000010000 */
[----:B------:R-:W-:-:S06]  /*4280*/  R2UR UR10, R40 ;  /* 0x00000000280a72ca */ /* 0x000fcc00000e0000 */
[----:B------:R-:W0:Y:S01]  /*4290*/  MUFU.EX2 R26, R26 ;  /* 0x0000001a001a7308 */ /* 0x000e220000000800 */
[C---:B-1----:R-:W-:Y:S01]  /*42a0*/  FADD.FTZ R38, R24.reuse, R27 ;  /* 0x0000001b18267221 */ /* 0x042fe20000010000 */
[----:B------:R-:W-:-:S05]  /*42b0*/  F2FP.F16.F32.PACK_AB R143, R24, R143 ;  /* 0x0000008f188f723e */ /* 0x000fca00000000ff */
[----:B------:R-:W-:Y:S01]  /*42c0*/  UIADD3 UR6, UR10, UR6, URZ ;  /* 0x000000060a067290 */ /* 0x000fe2000fffe03f */
[----:B------:R-:W1:Y:S01]  /*42d0*/  MUFU.EX2 R139, R139 ;  /* 0x0000008b008b7308 */ /* 0x000e620000000800 */
[----:B--2---:R-:W-:Y:S01]  /*42e0*/  FADD.FTZ R27, R137, R38 ;  /* 0x00000026891b7221 */ /* 0x004fe20000010000 */
[----:B------:R-:W-:Y:S01]  /*42f0*/  FADD.FTZ R38, R128, R31 ;  /* 0x0000001f80267221 */ /* 0x000fe20000010000 */
[----:B------:R-:W-:-:S05]  /*4300*/  F2FP.F16.F32.PACK_AB R128, R33, R128 ;  /* 0x000000802180723e */ /* 0x000fca00000000ff */
[----:B------:R-:W2:Y:S01]  /*4310*/  MUFU.EX2 R28, R28 ;  /* 0x0000001c001c7308 */ /* 0x000ea20000000800 */
[C---:B0-----:R-:W-:Y:S01]  /*4320*/  FADD.FTZ R6, R26.reuse, R27 ;  /* 0x0000001b1a067221 */ /* 0x041fe20000010000 */
[----:B------:R-:W-:Y:S01]  /*4330*/  FADD.FTZ R27, R33, R38 ;  /* 0x00000026211b7221 */ /* 0x000fe20000010000 */
[----:B------:R-:W-:-:S03]  /*4340*/  F2FP.F16.F32.PACK_AB R137, R26, R137 ;  /* 0x000000891a89723e */ /* 0x000fc600000000ff */
[----:B------:R-:W-:Y:S01]  /*4350*/  FADD.FTZ R38, R130, R27 ;  /* 0x0000001b82267221 */ /* 0x000fe20000010000 */
[----:B------:R-:W-:Y:S01]  /*4360*/  F2FP.F16.F32.PACK_AB R130, R37, R130 ;  /* 0x000000822582723e */ /* 0x000fe200000000ff */
[----:B------:R-:W0:Y:S01]  /*4370*/  MUFU.EX2 R133, R133 ;  /* 0x0000008500857308 */ /* 0x000e220000000800 */
[----:B-1----:R-:W-:Y:S01]  /*4380*/  FADD.FTZ R3, R139, R6 ;  /* 0x000000068b037221 */ /* 0x002fe20000010000 */
[----:B------:R-:W-:-:S06]  /*4390*/  FADD.FTZ R5, R37, R38 ;  /* 0x0000002625057221 */ /* 0x000fcc0000010000 */
[----:B------:R-:W1:Y:S01]  /*43a0*/  MUFU.EX2 R30, R30 ;  /* 0x0000001e001e7308 */ /* 0x000e620000000800 */
[C---:B--2---:R-:W-:Y:S01]  /*43b0*/  FADD.FTZ R6, R28.reuse, R3 ;  /* 0x000000031c067221 */ /* 0x044fe20000010000 */
[----:B------:R-:W-:-:S06]  /*43c0*/  F2FP.F16.F32.PACK_AB R139, R28, R139 ;  /* 0x0000008b1c8b723e */ /* 0x000fcc00000000ff */
[----:B------:R-:W2:Y:S01]  /*43d0*/  MUFU.EX2 R135, R135 ;  /* 0x0000008700877308 */ /* 0x000ea20000000800 */
[----:B0-----:R-:W-:-:S07]  /*43e0*/  FADD.FTZ R3, R133, R6 ;  /* 0x0000000685037221 */ /* 0x001fce0000010000 */
[----:B------:R-:W0:Y:S01]  /*43f0*/  MUFU.EX2 R124, R124 ;  /* 0x0000007c007c7308 */ /* 0x000e220000000800 */
[C---:B-1----:R-:W-:Y:S01]  /*4400*/  FADD.FTZ R6, R30.reuse, R3 ;  /* 0x000000031e067221 */ /* 0x042fe20000010000 */
[----:B------:R-:W-:-:S06]  /*4410*/  F2FP.F16.F32.PACK_AB R133, R30, R133 ;  /* 0x000000851e85723e */ /* 0x000fcc00000000ff */
[----:B------:R-:W1:Y:S01]  /*4420*/  MUFU.EX2 R32, R32 ;  /* 0x0000002000207308 */ /* 0x000e620000000800 */
[----:B--2---:R-:W-:-:S07]  /*4430*/  FADD.FTZ R3, R135, R6 ;  /* 0x0000000687037221 */ /* 0x004fce0000010000 */
[----:B------:R-:W2:Y:S01]  /*4440*/  MUFU.EX2 R41, R41 ;  /* 0x0000002900297308 */ /* 0x000ea20000000800 */
[----:B0-----:R-:W-:-:S07]  /*4450*/  FADD.FTZ R38, R124, R5 ;  /* 0x000000057c267221 */ /* 0x001fce0000010000 */
[----:B------:R-:W0:Y:S01]  /*4460*/  MUFU.EX2 R129, R129 ;  /* 0x0000008100817308 */ /* 0x000e220000000800 */
[C---:B-1----:R-:W-:Y:S01]  /*4470*/  FADD.FTZ R6, R32.reuse, R3 ;  /* 0x0000000320067221 */ /* 0x042fe20000010000 */
[----:B------:R-:W-:-:S06]  /*4480*/  F2FP.F16.F32.PACK_AB R135, R32, R135 ;  /* 0x000000872087723e */ /* 0x000fcc00000000ff */
[----:B------:R-:W1:Y:S01]  /*4490*/  MUFU.EX2 R126, R126 ;  /* 0x0000007e007e7308 */ /* 0x000e620000000800 */
[C---:B--2---:R-:W-:Y:S01]  /*44a0*/  FADD.FTZ R5, R41.reuse, R38 ;  /* 0x0000002629057221 */ /* 0x044fe20000010000 */
[----:B------:R-:W-:-:S06]  /*44b0*/  F2FP.F16.F32.PACK_AB R124, R41, R124 ;  /* 0x0000007c297c723e */ /* 0x000fcc00000000ff */
[----:B------:R-:W2:Y:S01]  /*44c0*/  MUFU.EX2 R34, R34 ;  /* 0x0000002200227308 */ /* 0x000ea20000000800 */
[----:B0-----:R-:W-:-:S07]  /*44d0*/  FADD.FTZ R3, R129, R6 ;  /* 0x0000000681037221 */ /* 0x001fce0000010000 */
[----:B------:R-:W0:Y:S01]  /*44e0*/  MUFU.EX2 R45, R45 ;  /* 0x0000002d002d7308 */ /* 0x000e220000000800 */
[----:B-1----:R-:W-:-:S07]  /*44f0*/  FADD.FTZ R38, R126, R5 ;  /* 0x000000057e267221 */ /* 0x002fce0000010000 */
[----:B------:R-:W1:Y:S01]  /*4500*/  MUFU.EX2 R131, R131 ;  /* 0x0000008300837308 */ /* 0x000e620000000800 */
[C---:B--2---:R-:W-:Y:S01]  /*4510*/  FADD.FTZ R6, R34.reuse, R3 ;  /* 0x0000000322067221 */ /* 0x044fe20000010000 */
[----:B------:R-:W-:-:S06]  /*4520*/  F2FP.F16.F32.PACK_AB R129, R34, R129 ;  /* 0x000000812281723e */ /* 0x000fcc00000000ff */
[----:B------:R-:W2:Y:S01]  /*4530*/  MUFU.EX2 R120, R120 ;  /* 0x0000007800787308 */ /* 0x000ea20000000800 */
[C---:B0-----:R-:W-:Y:S01]  /*4540*/  FADD.FTZ R5, R45.reuse, R38 ;  /* 0x000000262d057221 */ /* 0x041fe20000010000 */
[----:B------:R-:W-:-:S06]  /*4550*/  F2FP.F16.F32.PACK_AB R126, R45, R126 ;  /* 0x0000007e2d7e723e */ /* 0x000fcc00000000ff */
[----:B------:R-:W0:Y:S01]  /*4560*/  MUFU.EX2 R36, R36 ;  /* 0x0000002400247308 */ /* 0x000e220000000800 */
[----:B-1----:R-:W-:-:S07]  /*4570*/  FADD.FTZ R3, R131, R6 ;  /* 0x0000000683037221 */ /* 0x002fce0000010000 */
[----:B------:R-:W1:Y:S01]  /*4580*/  MUFU.EX2 R49, R49 ;  /* 0x0000003100317308 */ /* 0x000e620000000800 */
[----:B--2---:R-:W-:-:S07]  /*4590*/  FADD.FTZ R38, R120, R5 ;  /* 0x0000000578267221 */ /* 0x004fce0000010000 */
[----:B------:R-:W2:Y:S01]  /*45a0*/  MUFU.EX2 R74, R74 ;  /* 0x0000004a004a7308 */ /* 0x000ea20000000800 */
[C---:B0-----:R-:W-:Y:S01]  /*45b0*/  FADD.FTZ R3, R36.reuse, R3 ;  /* 0x0000000324037221 */ /* 0x041fe20000010000 */
[----:B------:R-:W-:-:S06]  /*45c0*/  F2FP.F16.F32.PACK_AB R131, R36, R131 ;  /* 0x000000832483723e */ /* 0x000fcc00000000ff */
[----:B------:R-:W0:Y:S01]  /*45d0*/  MUFU.EX2 R75, R75 ;  /* 0x0000004b004b7308 */ /* 0x000e220000000800 */
[C---:B-1----:R-:W-:Y:S01]  /*45e0*/  FADD.FTZ R5, R49.reuse, R38 ;  /* 0x0000002631057221 */ /* 0x042fe20000010000 */
[----:B------:R-:W-:-:S06]  /*45f0*/  F2FP.F16.F32.PACK_AB R120, R49, R120 ;  /* 0x000000783178723e */ /* 0x000fcc00000000ff */
[----:B------:R-:W1:Y:S01]  /*4600*/  MUFU.EX2 R78, R78 ;  /* 0x0000004e004e7308 */ /* 0x000e620000000800 */
[----:B--2---:R-:W-:-:S07]  /*4610*/  FADD.FTZ R38, R74, R3 ;  /* 0x000000034a267221 */ /* 0x004fce0000010000 */
[----:B------:R-:W2:Y:S01]  /*4620*/  MUFU.EX2 R79, R79 ;  /* 0x0000004f004f7308 */ /* 0x000ea20000000800 */
[C---:B0-----:R-:W-:Y:S01]  /*4630*/  FADD.FTZ R3, R75.reuse, R38 ;  /* 0x000000264b037221 */ /* 0x041fe20000010000 */
[----:B------:R-:W-:-:S06]  /*4640*/  F2FP.F16.F32.PACK_AB R125, R75, R74 ;  /* 0x0000004a4b7d723e */ /* 0x000fcc00000000ff */
[----:B------:R-:W0:Y:S01]  /*4650*/  MUFU.EX2 R82, R82 ;  /* 0x0000005200527308 */ /* 0x000e220000000800 */
[----:B-1----:R-:W-:-:S07]  /*4660*/  FADD.FTZ R8, R78, R3 ;  /* 0x000000034e087221 */ /* 0x002fce0000010000 */
        /* <DEDUP_REMOVED lines=11> */
[----:B0-----:R-:W-:Y:S01]  /*4720*/  FADD.FTZ R8, R86, R3 ;  /* 0x0000000356087221 */ /* 0x001fe20000010000 */
[----:B------:R-:W-:Y:S02]  /*4730*/  VIADD R3, R88, 0xfffffffe ;  /* 0xfffffffe58037836 */ /* 0x000fe40000000000 */
[C---:B-1----:R-:W-:Y:S01]  /*4740*/  FADD.FTZ R6, R53.reuse, R6 ;  /* 0x0000000635067221 */ /* 0x042fe20000010000 */
[----:B------:R-:W-:Y:S01]  /*4750*/  F2FP.F16.F32.PACK_AB R122, R53, R122 ;  /* 0x0000007a357a723e */ /* 0x000fe200000000ff */
[C---:B--2---:R-:W-:Y:S01]  /*4760*/  FADD.FTZ R5, R87.reuse, R8 ;  /* 0x0000000857057221 */ /* 0x044fe20000010000 */
[----:B------:R-:W-:Y:S01]  /*4770*/  F2FP.F16.F32.PACK_AB R123, R87, R86 ;  /* 0x00000056577b723e */ /* 0x000fe200000000ff */
[----:B------:R-:W-:Y:S06]  /*4780*/  @P2 BRA `(.L_x_865) ;  /* 0x0000000000482947 */ /* 0x000fec0003800000 */
[C---:B------:R-:W-:Y:S01]  /*4790*/  ISETP.GT.AND P2, PT, R40.reuse, RZ, PT ;  /* 0x000000ff2800720c */ /* 0x040fe20003f44270 */
[----:B------:R-:W-:-:S05]  /*47a0*/  VIADD R7, R40, 0xffffffff ;  /* 0xffffffff28077836 */ /* 0x000fca0000000000 */
[----:B------:R-:W-:-:S07]  /*47b0*/  R2UR UR14, R7 ;  /* 0x00000000070e72ca */ /* 0x000fce00000e0000 */
[----:B------:R-:W-:Y:S08]  /*47c0*/  @P2 BRA `(.L_x_866) ;  /* 0x00000000001c2947 */ /* 0x000ff00003800000 */
[----:B------:R-:W-:Y:S02]  /*47d0*/  UISETP.NE.AND UP1, UPT, UR7, 0x1, UPT ;  /* 0x000000010700788c */ /* 0x000fe4000bf25270 */
[----:B------:R-:W-:-:S09]  /*47e0*/  UIADD3 UR14, -UR10, URZ, URZ ;  /* 0x0000003f0a0e7290 */ /* 0x000fd2000fffe13f */
[----:B------:R-:W-:Y:S02]  /*47f0*/  @UP1 ULDC.64 UR18, c[0x0][0x9e8] ;  /* 0x00027a0000121ab9 */ /* 0x000fe40000000a00 */
[----:B------:R-:W-:-:S04]  /*4800*/  UIMAD.WIDE.U32 UR10, UR14, UR18, URZ ;  /* 0x000000120e0a72a5 */ /* 0x000fc8000f8e003f */
[----:B------:R-:W-:-:S04]  /*4810*/  @UP1 USHF.R.U32.HI UR14, URZ, UR19, UR11 ;  /* 0x000000133f0e1299 */ /* 0x000fc8000801160b */
[----:B------:R-:W-:Y:S01]  /*4820*/  ULOP3.LUT UR14, URZ, UR14, URZ, 0x33, !UPT ;  /* 0x0000000e3f0e7292 */ /* 0x000fe2000f8e333f */
[----:B------:R-:W-:Y:S11]  /*4830*/  BRA `(.L_x_867) ;  /* 0x0000000000107947 */ /* 0x000ff60003800000 */
.L_x_866:
[----:B------:R-:W-:-:S11]  /*4840*/  UISETP.NE.AND UP1, UPT, UR7, 0x1, UPT ;  /* 0x000000010700788c */ /* 0x000fd6000bf25270 */
[----:B------:R-:W-:Y:S02]  /*4850*/  @UP1 ULDC.64 UR18, c[0x0][0x9e8] ;  /* 0x00027a0000121ab9 */ /* 0x000fe40000000a00 */
[----:B------:R-:W-:-:S04]  /*4860*/  UIMAD.WIDE.U32 UR10, UR14, UR18, URZ ;  /* 0x000000120e0a72a5 */ /* 0x000fc8000f8e003f */
[----:B------:R-:W-:-:S12]  /*4870*/  @UP1 USHF.R.U32.HI UR14, URZ, UR19, UR11 ;  /* 0x000000133f0e1299 */ /* 0x000fd8000801160b */
.L_x_867:
[----:B------:R-:W-:-:S04]  /*4880*/  UIMAD UR7, UR14, UR7, UR7 ;  /* 0x000000070e0772a4 */ /* 0x000fc8000f8e0207 */
[----:B------:R-:W-:-:S04]  /*4890*/  UISETP.LT.AND UP1, UPT, UR6, UR7, UPT ;  /* 0x000000070600728c */ /* 0x000fc8000bf21270 */
[----:B------:R-:W-:-:S12]  /*48a0*/  USEL UR6, UR6, UR7, UP1 ;  /* 0x0000000706067287 */ /* 0x000fd80008800000 */
.L_x_865:
        /* <DEDUP_REMOVED lines=23> */
[----:B------:R-:W-:Y:S01]  /*4a20*/  IADD3 R7, R4, R17, -R18 ;  /* 0x0000001104077210 */ /* 0x000fe20007ffe812 */
[----:B------:R-:W-:Y:S01]  /*4a30*/  IMAD.MOV.U32 R119, RZ, RZ, RZ ;  /* 0x000000ffff777224 */ /* 0x000fe200078e00ff */
[----:B------:R-:W-:Y:S01]  /*4a40*/  ULDC UR24, c[0x0][0x9e4] ;  /* 0x0002790000187ab9 */ /* 0x000fe20000000800 */
[----:B------:R-:W-:Y:S01]  /*4a50*/  ULDC UR23, c[0x0][0x9dc] ;  /* 0x0002770000177ab9 */ /* 0x000fe20000000800 */
[----:B------:R-:W-:Y:S01]  /*4a60*/  LOP3.LUT R11, RZ, R7, RZ, 0x33, !PT ;  /* 0x00000007ff0b7212 */ /* 0x000fe200078e33ff */
[----:B------:R-:W-:Y:S01]  /*4a70*/  VIADD R9, R7, 0x8 ;  /* 0x0000000807097836 */ /* 0x000fe20000000000 */
[----:B------:R-:W-:Y:S01]  /*4a80*/  ULDC UR22, c[0x0][0x988] ;  /* 0x0002620000167ab9 */ /* 0x000fe20000000800 */
[----:B------:R-:W-:-:S03]  /*4a90*/  ULDC UR21, c[0x0][0x9e0] ;  /* 0x0002780000157ab9 */ /* 0x000fc60000000800 */
[----:B------:R-:W-:-:S07]  /*4aa0*/  LOP3.LUT R13, RZ, R9, RZ, 0x33, !PT ;  /* 0x00000009ff0d7212 */ /* 0x000fce00078e33ff */
.L_x_885:
        /* <DEDUP_REMOVED lines=9> */
.L_x_870:
[----:B------:R-:W-:Y:S01]  /*4b40*/  ULEA UR6, UR26, UR45, 0x3 ;  /* 0x0000002d1a067291 */ /* 0x000fe2000f8e183f */
[----:B------:R-:W-:-:S05]  /*4b50*/  IMAD.U32 R8, RZ, RZ, UR25 ;  /* 0x00000019ff087e24 */ /* 0x000fca000f8e00ff */
[----:B------:R-:W-:-:S04]  /*4b60*/  SHF.L.U32 R8, R8, 0x1f, RZ ;  /* 0x0000001f08087819 */ /* 0x000fc800000006ff */
[----:B------:R0:W1:Y:S01]  /*4b70*/  SYNCS.PHASECHK.TRANS64.TRYWAIT P2, [UR6+0x16830], R8 ;  /* 0x01683008ff0075a7 */ /* 0x0000620008040146 */
[----:B------:R-:W-:Y:S05]  /*4b80*/  @!P0 BRA `(.L_x_871) ;  /* 0x0000000000048947 */ /* 0x000fea0003800000 */
[----:B------:R-:W-:Y:S01]  /*4b90*/  BPT.TRAP 0x1 ;  /* 0x000000040000795c */ /* 0x000fe20000300000 */
.L_x_871:
[----:B-1----:R-:W-:Y:S05]  /*4ba0*/  @P2 BRA `(.L_x_869) ;  /* 0x0000000000082947 */ /* 0x002fea0003800000 */
[----:B------:R-:W1:Y:S02]  /*4bb0*/  SYNCS.PHASECHK.TRANS64.TRYWAIT P2, [UR6+0x16830], R8 ;  /* 0x01683008ff0075a7 */ /* 0x000e640008040146 */
[----:B-1----:R-:W-:Y:S05]  /*4bc0*/  @!P2 BRA `(.L_x_872) ;  /* 0x000000dc00f8a947 */ /* 0x002fea0003800000 */
.L_x_869:
[----:B------:R-:W2:Y:S01]  /*4bd0*/  S2R R10, SR_TID.X ;  /* 0x00000000000a7919 */ /* 0x000ea20000002100 */
[----:B------:R-:W-:Y:S01]  /*4be0*/  ULEA UR18, UR26, UR20, 0xa ;  /* 0x000000141a127291 */ /* 0x000fe2000f8e503f */
        /* <DEDUP_REMOVED lines=8> */
[----:B01----:R-:W-:-:S05]  /*4c70*/  VIADD R8, R10, 0x8 ;  /* 0x000000080a087836 */ /* 0x003fca0000000000 */
[----:B------:R0:W-:Y:S06]  /*4c80*/  BAR.SYNC.DEFER_BLOCKING R8, 0x100 ;  /* 0x000400080000751d */ /* 0x0001ec0000010000 */
        /* <DEDUP_REMOVED lines=12> */
[----:B0-----:R-:W-:Y:S05]  /*4d50*/  @P3 BRA `(.L_x_873) ;  /* 0x00000000002c3947 */ /* 0x001fea0003800000 */
[----:B------:R-:W-:Y:S05]  /*4d60*/  @!P0 BRA `(.L_x_874) ;  /* 0x0000000000048947 */ /* 0x000fea0003800000 */
[----:B------:R-:W-:Y:S01]  /*4d70*/  BPT.TRAP 0x1 ;  /* 0x000000040000795c */ /* 0x000fe20000300000 */
.L_x_874:
[----:B------:R-:W-:Y:S01]  /*4d80*/  ULEA UR6, UR39, UR45, 0x3 ;  /* 0x0000002d27067291 */ /* 0x000fe2000f8e183f */
[----:B------:R-:W-:-:S05]  /*4d90*/  IMAD.U32 R8, RZ, RZ, UR38 ;  /* 0x00000026ff087e24 */ /* 0x000fca000f8e00ff */
[----:B------:R-:W-:-:S04]  /*4da0*/  SHF.L.U32 R8, R8, 0x1f, RZ ;  /* 0x0000001f08087819 */ /* 0x000fc800000006ff */
[----:B------:R0:W1:Y:S01]  /*4db0*/  SYNCS.PHASECHK.TRANS64.TRYWAIT P2, [UR6+0x16850], R8 ;  /* 0x01685008ff0075a7 */ /* 0x0000620008040146 */
[----:B------:R-:W-:Y:S05]  /*4dc0*/  @!P0 BRA `(.L_x_875) ;  /* 0x0000000000048947 */ /* 0x000fea0003800000 */
[----:B------:R-:W-:Y:S01]  /*4dd0*/  BPT.TRAP 0x1 ;  /* 0x000000040000795c */ /* 0x000fe20000300000 */
.L_x_875:
[----:B-1----:R-:W-:Y:S05]  /*4de0*/  @P2 BRA `(.L_x_873) ;  /* 0x0000000000082947 */ /* 0x002fea0003800000 */
[----:B------:R-:W1:Y:S02]  /*4df0*/  SYNCS.PHASECHK.TRANS64.TRYWAIT P2, [UR6+0x16850], R8 ;  /* 0x01685008ff0075a7 */ /* 0x000e640008040146 */
[----:B-1----:R-:W-:Y:S05]  /*4e00*/  @!P2 BRA `(.L_x_876) ;  /* 0x000000dc0080a947 */ /* 0x002fea0003800000 */
.L_x_873:
[----:B------:R-:W-:Y:S01]  /*4e10*/  UIADD3 UR6, UR45, 0x400, URZ ;  /* 0x000004002d067890 */ /* 0x000fe2000fffe03f */
[----:B------:R-:W-:Y:S01]  /*4e20*/  WARPGROUP.ARRIVE ;  /* 0x00000000000079c5 */ /* 0x000fe20000000000 */
[----:B------:R-:W-:-:S05]  /*4e30*/  UMOV UR7, 0x40000040 ;  /* 0x4000004000077882 */ /* 0x000fca0000000000 */
[----:B------:R-:W2:Y:S01]  /*4e40*/  S2R R14, SR_TID.X ;  /* 0x00000000000e7919 */ /* 0x000ea20000002100 */
[----:B------:R-:W-:Y:S01]  /*4e50*/  USHF.R.U32.HI UR6, URZ, 0x4, UR6 ;  /* 0x000000043f067899 */ /* 0x000fe20008011606 */
[----:B------:R-:W-:Y:S02]  /*4e60*/  IMAD.U32 R12, RZ, RZ, UR26 ;  /* 0x0000001aff0c7e24 */ /* 0x000fe4000f8e00ff */
[----:B01----:R-:W-:Y:S01]  /*4e70*/  IMAD.SHL.U32 R8, R3, 0x80, RZ ;  /* 0x0000008003087824 */ /* 0x003fe200078e00ff */
[----:B------:R-:W-:Y:S02]  /*4e80*/  ULOP3.LUT UR6, UR6, 0x3fff, URZ, 0xc0, !UPT ;  /* 0x00003fff06067892 */ /* 0x000fe4000f8ec03f */
[----:B------:R-:W-:Y:S02]  /*4e90*/  @!P1 LEA R12, R12, UR45, 0x3 ;  /* 0x0000002d0c0c9c11 */ /* 0x000fe4000f8e18ff */
[----:B------:R-:W-:Y:S01]  /*4ea0*/  ULEA UR10, UR39, UR6, 0xa ;  /* 0x00000006270a7291 */ /* 0x000fe2000f8e503f */
[----:B------:R-:W-:-:S02]  /*4eb0*/  IADD3 R15, R17, 0x1, -R8 ;  /* 0x00000001110f7810 */ /* 0x000fc40007ffe808 */
[----:B------:R-:W-:-:S03]  /*4ec0*/  @!P1 VIADD R12, R12, 0x16840 ;  /* 0x000168400c0c9836 */ /* 0x000fc60000000000 */
[----:B------:R-:W-:Y:S01]  /*4ed0*/  IMAD.IADD R15, R15, 0x1, -R18 ;  /* 0x000000010f0f7824 */ /* 0x000fe200078e0a12 */
[----:B------:R-:W-:Y:S01]  /*4ee0*/  UMOV UR6, UR10 ;  /* 0x0000000a00067c82 */ /* 0x000fe20008000000 */
[----:B------:R-:W-:Y:S01]  /*4ef0*/  @!P1 PRMT R12, RZ, 0x654, R12 ;  /* 0x00000654ff0c9816 */ /* 0x000fe2000000000c */
[----:B------:R-:W-:Y:S01]  /*4f00*/  HGMMA.64x64x16.F32 R88, R148, gdesc[UR4].tnspB, R88, gsb0 ;  /* 0x40e0000494587df0 */ /* 0x000fe20008000858 */
[----:B------:R-:W-:Y:S01]  /*4f10*/  UIADD3 UR6, UR10, 0x80, URZ ;  /* 0x000000800a067890 */ /* 0x000fe2000fffe03f */
[----:B------:R-:W-:Y:S01]  /*4f20*/  IMAD R15, R16, -0x2, R15 ;  /* 0xfffffffe100f7824 */ /* 0x000fe200078e020f */
[----:B------:R-:W-:Y:S01]  /*4f30*/  UMOV UR7, 0x40000040 ;  /* 0x4000004000077882 */ /* 0x000fe20000000000 */
[----:B--2---:R-:W-:Y:S02]  /*4f40*/  SHF.R.U32.HI R10, RZ, 0x7, R14 ;  /* 0x00000007ff0a7819 */ /* 0x004fe4000001160e */
[----:B------:R-:W-:-:S03]  /*4f50*/  ISETP.GE.U32.AND P2, PT, R14, 0x180, PT ;  /* 0x000001800e00780c */ /* 0x000fc60003f46070 */
[----:B------:R-:W-:-:S05]  /*4f60*/  VIADD R10, R10, 0x9 ;  /* 0x000000090a0a7836 */ /* 0x000fca0000000000 */
[----:B------:R-:W-:Y:S02]  /*4f70*/  SEL R14, R10, 0x9, !P2 ;  /* 0x000000090a0e7807 */ /* 0x000fe40005000000 */
[----:B------:R-:W-:Y:S01]  /*4f80*/  PLOP3.LUT P2, PT, PT, PT, UP0, 0x40, 0x0 ;  /* 0x000000000000781c */ /* 0x000fe20003f4e808 */
        /* <DEDUP_REMOVED lines=36> */
[C---:B------:R-:W-:Y:S01]  /*51d0*/  VIADD R123, R15.reuse, UR21 ;  /* 0x000000150f7b7c36 */ /* 0x040fe20008000000 */
[----:B------:R1:W-:Y:S01]  /*51e0*/  @!P1 SYNCS.ARRIVE.TRANS64.RED.A1T0 RZ, [R12+URZ], RZ ;  /* 0x000000ff0cff99a7 */ /* 0x0003e2000810043f */
[----:B------:R-:W-:-:S04]  /*51f0*/  VIADD R121, R15, UR6 ;  /* 0x000000060f797c36 */ /* 0x000fc80008000000 */
[C---:B------:R-:W-:Y:S02]  /*5200*/  IMAD.IADD R10, R4.reuse, 0x1, R121 ;  /* 0x00000001040a7824 */ /* 0x040fe400078e0279 */
[----:B-1----:R-:W-:Y:S01]  /*5210*/  IMAD.IADD R12, R4, 0x1, R123 ;  /* 0x00000001040c7824 */ /* 0x002fe200078e027b */
[----:B0-----:R-:W-:Y:S06]  /*5220*/  @P2 BRA `(.L_x_877) ;  /* 0x0000000000582947 */ /* 0x001fec0003800000 */
[----:B------:R-:W-:Y:S01]  /*5230*/  ISETP.GT.AND P2, PT, R7, -0x1, PT ;  /* 0xffffffff0700780c */ /* 0x000fe20003f44270 */
[----:B------:R-:W-:-:S12]  /*5240*/  BSSY B0, `(.L_x_878) ;  /* 0x0000010000007945 */ /* 0x000fd80003800000 */
[----:B------:R-:W-:Y:S05]  /*5250*/  @P2 BRA `(.L_x_879) ;  /* 0x0000000000202947 */ /* 0x000fea0003800000 */
[----:B------:R-:W-:-:S05]  /*5260*/  IMAD.U32 R120, RZ, RZ, UR24 ;  /* 0x00000018ff787e24 */ /* 0x000fca000f8e00ff */
[----:B------:R-:W-:-:S13]  /*5270*/  ISETP.NE.AND P2, PT, R120, 0x1, PT ;  /* 0x000000017800780c */ /* 0x000fda0003f45270 */
[----:B------:R-:W0:Y:S02]  /*5280*/  @P2 LDC.64 R14, c[0x0][0x9e8] ;  /* 0x00027a00ff0e2b82 */ /* 0x000e240000000a00 */
[----:B0-----:R-:W-:-:S04]  /*5290*/  @P2 IMAD.HI.U32 R20, R11, R14, RZ ;  /* 0x0000000e0b142227 */ /* 0x001fc800078e00ff */
[----:B------:R-:W-:Y:S01]  /*52a0*/  IMAD.MOV.U32 R14, RZ, RZ, R11 ;  /* 0x000000ffff0e7224 */ /* 0x000fe200078e000b */
[----:B------:R-:W-:-:S04]  /*52b0*/  @P2 SHF.R.U32.HI R14, RZ, R15, R20 ;  /* 0x0000000fff0e2219 */ /* 0x000fc80000011614 */
[----:B------:R-:W-:Y:S01]  /*52c0*/  LOP3.LUT R21, RZ, R14, RZ, 0x33, !PT ;  /* 0x0000000eff157212 */ /* 0x000fe200078e33ff */
[----:B------:R-:W-:Y:S06]  /*52d0*/  BRA `(.L_x_880) ;  /* 0x0000000000187947 */ /* 0x000fec0003800000 */
.L_x_879:
[----:B------:R-:W-:Y:S02]  /*52e0*/  IMAD.U32 R120, RZ, RZ, UR24 ;  /* 0x00000018ff787e24 */ /* 0x000fe4000f8e00ff */
[----:B------:R-:W-:-:S03]  /*52f0*/  IMAD.MOV.U32 R21, RZ, RZ, R7 ;  /* 0x000000ffff157224 */ /* 0x000fc600078e0007 */
[----:B------:R-:W-:-:S13]  /*5300*/  ISETP.NE.AND P2, PT, R120, 0x1, PT ;  /* 0x000000017800780c */ /* 0x000fda0003f45270 */
[----:B------:R-:W0:Y:S02]  /*5310*/  @P2 LDC.64 R14, c[0x0][0x9e8] ;  /* 0x00027a00ff0e2b82 */ /* 0x000e240000000a00 */
[----:B0-----:R-:W-:-:S05]  /*5320*/  @P2 IMAD.HI.U32 R14, R7, R14, RZ ;  /* 0x0000000e070e2227 */ /* 0x001fca00078e00ff */
[----:B------:R-:W-:-:S07]  /*5330*/  @P2 SHF.R.U32.HI R21, RZ, R15, R14 ;  /* 0x0000000fff152219 */ /* 0x000fce000001160e */
.L_x_880:
[----:B------:R-:W-:Y:S05]  /*5340*/  BSYNC B0 ;  /* 0x0000000000007941 */ /* 0x000fea0003800000 */
.L_x_878:
[----:B------:R-:W-:-:S04]  /*5350*/  IMAD R15, R21, R120, -R8 ;  /* 0x00000078150f7224 */ /* 0x000fc800078e0a08 */
[----:B------:R-:W-:-:S05]  /*5360*/  IMAD R15, R16, -0x2, R15 ;  /* 0xfffffffe100f7824 */ /* 0x000fca00078e020f */
[----:B------:R-:W-:Y:S02]  /*5370*/  VIADDMNMX R12, R15, R120, R12, PT ;  /* 0x000000780f0c7246 */ /* 0x000fe4000380010c */
[----:B------:R-:W-:-:S07]  /*5380*/  VIMNMX R10, R10, R15, !PT ;  /* 0x0000000f0a0a7248 */ /* 0x000fce0007fe0100 */
.L_x_877:
[----:B------:R-:W-:Y:S02]  /*5390*/  ISETP.GT.AND P2, PT, R3, -0x1, PT ;  /* 0xffffffff0300780c */ /* 0x000fe40003f44270 */
[----:B------:R-:W-:Y:S02]  /*53a0*/  IADD3 R123, R123, 0x8, R4 ;  /* 0x000000087b7b7810 */ /* 0x000fe40007ffe004 */
[C---:B------:R-:W-:Y:S02]  /*53b0*/  ISETP.GT.AND P5, PT, R10.reuse, RZ, P2 ;  /* 0x000000ff0a00720c */ /* 0x040fe400017a4270 */
[----:B------:R-:W-:Y:S02]  /*53c0*/  ISETP.GT.AND P4, PT, R10, 0x1, P2 ;  /* 0x000000010a00780c */ /* 0x000fe40001784270 */
        /* <DEDUP_REMOVED lines=92> */
[----:B------:R-:W-:Y:S02]  /*5990*/  IADD3 R121, R121, 0x8, R4 ;  /* 0x0000000879797810 */ /* 0x000fe40007ffe004 */
[----:B------:R-:W-:Y:S02]  /*59a0*/  FSEL R81, R81, -INF , !P4 ;  /* 0xff80000051517808 */ /* 0x000fe40006000000 */
[----:B------:R-:W-:Y:S02]  /*59b0*/  FSEL R84, R84, -INF , !P6 ;  /* 0xff80000054547808 */ /* 0x000fe40007000000 */
[----:B------:R-:W-:Y:S01]  /*59c0*/  FSEL R85, R85, -INF , !P3 ;  /* 0xff80000055557808 */ /* 0x000fe20005800000 */
[----:B------:R-:W-:Y:S06]  /*59d0*/  @P5 BRA `(.L_x_881) ;  /* 0x0000000000585947 */ /* 0x000fec0003800000 */
[----:B------:R-:W-:Y:S01]  /*59e0*/  ISETP.GT.AND P3, PT, R9, -0x1, PT ;  /* 0xffffffff0900780c */ /* 0x000fe20003f64270 */
[----:B------:R-:W-:-:S12]  /*59f0*/  BSSY B0, `(.L_x_882) ;  /* 0x0000010000007945 */ /* 0x000fd80003800000 */
[----:B------:R-:W-:Y:S05]  /*5a00*/  @P3 BRA `(.L_x_883) ;  /* 0x0000000000203947 */ /* 0x000fea0003800000 */
[----:B------:R-:W-:Y:S02]  /*5a10*/  IMAD.U32 R12, RZ, RZ, UR24 ;  /* 0x00000018ff0c7e24 */ /* 0x000fe4000f8e00ff */
[----:B------:R-:W-:-:S03]  /*5a20*/  IMAD.MOV.U32 R10, RZ, RZ, R13 ;  /* 0x000000ffff0a7224 */ /* 0x000fc600078e000d */
[----:B------:R-:W-:-:S13]  /*5a30*/  ISETP.NE.AND P3, PT, R12, 0x1, PT ;  /* 0x000000010c00780c */ /* 0x000fda0003f65270 */
[----:B------:R-:W0:Y:S02]  /*5a40*/  @P3 LDC.64 R14, c[0x0][0x9e8] ;  /* 0x00027a00ff0e3b82 */ /* 0x000e240000000a00 */
[----:B0-----:R-:W-:-:S05]  /*5a50*/  @P3 IMAD.HI.U32 R14, R13, R14, RZ ;  /* 0x0000000e0d0e3227 */ /* 0x001fca00078e00ff */
[----:B------:R-:W-:-:S04]  /*5a60*/  @P3 SHF.R.U32.HI R10, RZ, R15, R14 ;  /* 0x0000000fff0a3219 */ /* 0x000fc8000001160e */
[----:B------:R-:W-:Y:S01]  /*5a70*/  LOP3.LUT R125, RZ, R10, RZ, 0x33, !PT ;  /* 0x0000000aff7d7212 */ /* 0x000fe200078e33ff */
[----:B------:R-:W-:Y:S06]  /*5a80*/  BRA `(.L_x_884) ;  /* 0x0000000000187947 */ /* 0x000fec0003800000 */
.L_x_883:
[----:B------:R-:W-:Y:S02]  /*5a90*/  IMAD.U32 R12, RZ, RZ, UR24 ;  /* 0x00000018ff0c7e24 */ /* 0x000fe4000f8e00ff */
[----:B------:R-:W-:-:S03]  /*5aa0*/  IMAD.MOV.U32 R125, RZ, RZ, R9 ;  /* 0x000000ffff7d7224 */ /* 0x000fc600078e0009 */
[----:B------:R-:W-:-:S13]  /*5ab0*/  ISETP.NE.AND P3, PT, R12, 0x1, PT ;  /* 0x000000010c00780c */ /* 0x000fda0003f65270 */
[----:B------:R-:W0:Y:S02]  /*5ac0*/  @P3 LDC.64 R14, c[0x0][0x9e8] ;  /* 0x00027a00ff0e3b82 */ /* 0x000e240000000a00 */
[----:B0-----:R-:W-:-:S05]  /*5ad0*/  @P3 IMAD.HI.U32 R14, R9, R14, RZ ;  /* 0x0000000e090e3227 */ /* 0x001fca00078e00ff */
[----:B------:R-:W-:-:S07]  /*5ae0*/  @P3 SHF.R.U32.HI R125, RZ, R15, R14 ;  /* 0x0000000fff7d3219 */ /* 0x000fce000001160e */
.L_x_884:
[----:B------:R-:W-:Y:S05]  /*5af0*/  BSYNC B0 ;  /* 0x0000000000007941 */ /* 0x000fea0003800000 */
.L_x_882:
[----:B------:R-:W-:-:S04]  /*5b00*/  IMAD R15, R125, R12, -R8 ;  /* 0x0000000c7d0f7224 */ /* 0x000fc800078e0a08 */
[----:B------:R-:W-:-:S05]  /*5b10*/  IMAD R8, R16, -0x2, R15 ;  /* 0xfffffffe10087824 */ /* 0x000fca00078e020f */
[----:B------:R-:W-:Y:S02]  /*5b20*/  VIADDMNMX R123, R8, R12, R123, PT ;  /* 0x0000000c087b7246 */ /* 0x000fe4000380017b */
[----:B------:R-:W-:-:S07]  /*5b30*/  VIMNMX R121, R121, R8, !PT ;  /* 0x0000000879797248 */ /* 0x000fce0007fe0100 */
.L_x_881:
[----:B------:R-:W-:Y:S01]  /*5b40*/  FMNMX.FTZ R8, R21, R2, !PT ;  /* 0x0000000215087209 */ /* 0x000fe20007810000 */
[----:B------:R-:W-:Y:S01]  /*5b50*/  UMOV UR38, UR25 ;  /* 0x0000001900267c82 */ /* 0x000fe20008000000 */
        /* <DEDUP_REMOVED lines=18> */
[C---:B------:R-:W-:Y:S02]  /*5c80*/  ISETP.GT.AND P5, PT, R121.reuse, RZ, P2 ;  /* 0x000000ff7900720c */ /* 0x040fe400017a4270 */
[----:B------:R-:W-:Y:S02]  /*5c90*/  FMNMX.FTZ R8, R44, R15, !PT ;  /* 0x0000000f2c087209 */ /* 0x000fe40007810000 */
[----:B------:R-:W-:Y:S02]  /*5ca0*/  ISETP.GT.AND P4, PT, R121, 0x1, P2 ;  /* 0x000000017900780c */ /* 0x000fe40001784270 */
[----:B------:R-:W-:Y:S02]  /*5cb0*/  FMNMX.FTZ R15, R45, R8, !PT ;  /* 0x000000082d0f7209 */ /* 0x000fe40007810000 */
[----:B------:R-:W-:-:S02]  /*5cc0*/  ISETP.LT.OR P5, PT, R123, 0x1, P5 ;  /* 0x000000017b00780c */ /* 0x000fc40002fa1670 */
[----:B------:R-:W-:Y:S02]  /*5cd0*/  FMNMX.FTZ R8, R48, R15, !PT ;  /* 0x0000000f30087209 */ /* 0x000fe40007810000 */
[----:B------:R-:W-:Y:S02]  /*5ce0*/  ISETP.LT.OR P4, PT, R123, 0x2, P4 ;  /* 0x000000027b00780c */ /* 0x000fe40002781670 */
[----:B------:R-:W-:Y:S02]  /*5cf0*/  FMNMX.FTZ R15, R49, R8, !PT ;  /* 0x00000008310f7209 */ /* 0x000fe40007810000 */
[----:B------:R-:W-:Y:S02]  /*5d00*/  ISETP.GT.AND P3, PT, R121, 0x9, P2 ;  /* 0x000000097900780c */ /* 0x000fe40001764270 */
[----:B------:R-:W-:Y:S02]  /*5d10*/  FMNMX.FTZ R8, R52, R15, !PT ;  /* 0x0000000f34087209 */ /* 0x000fe40007810000 */
[----:B------:R-:W-:-:S02]  /*5d20*/  FSEL R27, R27, -INF , !P4 ;  /* 0xff8000001b1b7808 */ /* 0x000fc40006000000 */
[----:B------:R-:W-:Y:S02]  /*5d30*/  FMNMX.FTZ R15, R53, R8, !PT ;  /* 0x00000008350f7209 */ /* 0x000fe40007810000 */
[----:B------:R-:W-:Y:S02]  /*5d40*/  ISETP.GT.AND P4, PT, R121, 0x10, P2 ;  /* 0x000000107900780c */ /* 0x000fe40001784270 */
[----:B------:R-:W-:Y:S02]  /*5d50*/  FMNMX.FTZ R8, R56, R15, !PT ;  /* 0x0000000f38087209 */ /* 0x000fe40007810000 */
[----:B------:R-:W-:Y:S02]  /*5d60*/  ISETP.LT.OR P3, PT, R123, 0xa, P3 ;  /* 0x0000000a7b00780c */ /* 0x000fe40001f61670 */
[----:B------:R-:W-:Y:S02]  /*5d70*/  FMNMX.FTZ R15, R57, R8, !PT ;  /* 0x00000008390f7209 */ /* 0x000fe40007810000 */
[----:B------:R-:W-:-:S02]  /*5d80*/  ISETP.LT.OR P4, PT, R123, 0x11, P4 ;  /* 0x000000117b00780c */ /* 0x000fc40002781670 */
[----:B------:R-:W-:Y:S02]  /*5d90*/  FMNMX.FTZ R8, R60, R15, !PT ;  /* 0x0000000f3c087209 */ /* 0x000fe40007810000 */
[----:B------:R-:W-:Y:S02]  /*5da0*/  FSEL R31, R31, -INF , !P3 ;  /* 0xff8000001f1f7808 */ /* 0x000fe40005800000 */
        /* <DEDUP_REMOVED lines=25> */
[C---:B------:R-:W-:Y:S02]  /*5f40*/  ISETP.GT.AND P3, PT, R121.reuse, 0x29, P2 ;  /* 0x000000297900780c */ /* 0x040fe40001764270 */
[----:B------:R-:W-:Y:S01]  /*5f50*/  FSEL R46, R46, -INF , !P4 ;  /* 0xff8000002e2e7808 */ /* 0x000fe20006000000 */
[----:B------:R-:W0:Y:S01]  /*5f60*/  SHFL.BFLY PT, R15, R10, 0x2, 0x1f ;  /* 0x0c401f000a0f7f89 */ /* 0x000e2200000e0000 */
[----:B------:R-:W-:-:S04]  /*5f70*/  ISETP.GT.AND P4, PT, R121, 0x30, P2 ;  /* 0x000000307900780c */ /* 0x000fc80001784270 */
[----:B------:R-:W-:-:S04]  /*5f80*/  ISETP.LT.OR P4, PT, R123, 0x31, P4 ;  /* 0x000000317b00780c */ /* 0x000fc80002781670 */
[----:B------:R-:W-:Y:S02]  /*5f90*/  FSEL R50, R50, -INF , !P4 ;  /* 0xff80000032327808 */ /* 0x000fe40006000000 */
[----:B------:R-:W-:-:S04]  /*5fa0*/  ISETP.GT.AND P4, PT, R121, 0x39, P2 ;  /* 0x000000397900780c */ /* 0x000fc80001784270 */
[----:B------:R-:W-:-:S04]  /*5fb0*/  ISETP.LT.OR P4, PT, R123, 0x3a, P4 ;  /* 0x0000003a7b00780c */ /* 0x000fc80002781670 */
[----:B------:R-:W-:Y:S02]  /*5fc0*/  FSEL R55, R55, -INF , !P4 ;  /* 0xff80000037377808 */ /* 0x000fe40006000000 */
[----:B------:R-:W-:Y:S02]  /*5fd0*/  ISETP.GT.AND P4, PT, R121, 0x48, P2 ;  /* 0x000000487900780c */ /* 0x000fe40001784270 */
[----:B0-----:R-:W-:Y:S02]  /*5fe0*/  FMNMX.FTZ R15, R10, R15, !PT ;  /* 0x0000000f0a0f7209 */ /* 0x001fe40007810000 */
[----:B------:R-:W-:-:S03]  /*5ff0*/  ISETP.LT.OR P4, PT, R123, 0x49, P4 ;  /* 0x000000497b00780c */ /* 0x000fc60002781670 */
[----:B------:R-:W0:Y:S01]  /*6000*/  SHFL.BFLY PT, R8, R15, 0x1, 0x1f ;  /* 0x0c201f000f087f89 */ /* 0x000e2200000e0000 */
[----:B------:R-:W-:Y:S02]  /*6010*/  FSEL R62, R62, -INF , !P4 ;  /* 0xff8000003e3e7808 */ /* 0x000fe40006000000 */
        /* <DEDUP_REMOVED lines=8> */
[----:B------:R-:W-:Y:S02]  /*60a0*/  ISETP.LT.OR P4, PT, R123, 0x6a, P4 ;  /* 0x0000006a7b00780c */ /* 0x000fe40002781670 */
[C---:B------:R-:W-:Y:S01]  /*60b0*/  FSETP.NEU.FTZ.AND P6, PT, R8.reuse, -INF , PT ;  /* 0xff8000000800780b */ /* 0x040fe20003fdd000 */
[----:B------:R-:W-:Y:S01]  /*60c0*/  FMUL.FTZ R12, R8, UR22 ;  /* 0x00000016080c7c20 */ /* 0x000fe20008410000 */
[----:B------:R-:W-:-:S02]  /*60d0*/  FSEL R79, R79, -INF , !P4 ;  /* 0xff8000004f4f7808 */ /* 0x000fc40006000000 */
[----:B------:R-:W-:Y:S02]  /*60e0*/  ISETP.GT.AND P4, PT, R121, 0x78, P2 ;  /* 0x000000787900780c */ /* 0x000fe40001784270 */
[----:B------:R-:W-:Y:S02]  /*60f0*/  FSEL R10, R12, RZ, P6 ;  /* 0x000000ff0c0a7208 */ /* 0x000fe40003000000 */
[----:B------:R-:W-:-:S03]  /*6100*/  ISETP.LT.OR P4, PT, R123, 0x79, P4 ;  /* 0x000000797b00780c */ /* 0x000fc60002781670 */
[--C-:B------:R-:W-:Y:S01]  /*6110*/  FFMA.FTZ R15, R21, UR22, -R10.reuse ;  /* 0x00000016150f7c23 */ /* 0x100fe2000801080a */
[--C-:B------:R-:W-:Y:S01]  /*6120*/  FFMA.FTZ R21, R29, UR22, -R10.reuse ;  /* 0x000000161d157c23 */ /* 0x100fe2000801080a */
[----:B------:R-:W-:Y:S01]  /*6130*/  FSEL R29, R26, -INF , !P5 ;  /* 0xff8000001a1d7808 */ /* 0x000fe20006800000 */
[--C-:B------:R-:W-:Y:S01]  /*6140*/  FFMA.FTZ R148, R25, UR22, -R10.reuse ;  /* 0x0000001619947c23 */ /* 0x100fe2000801080a */
[--C-:B------:R-:W-:Y:S01]  /*6150*/  FFMA.FTZ R25, R33, UR22, -R10.reuse ;  /* 0x0000001621197c23 */ /* 0x100fe2000801080a */
[----:B------:R-:W-:Y:S01]  /*6160*/  ISETP.LT.OR P5, PT, R123, 0x2a, P3 ;  /* 0x0000002a7b00780c */ /* 0x000fe20001fa1670 */
[----:B------:R-:W-:Y:S01]  /*6170*/  MUFU.EX2 R15, R15 ;  /* 0x0000000f000f7308 */ /* 0x000fe20000000800 */
        /* <DEDUP_REMOVED lines=35> */
[----:B------:R-:W-:Y:S01]  /*63b0*/  FFMA.FTZ R85, R85, UR22, -R10 ;  /* 0x0000001655557c23 */ /* 0x000fe2000801080a */
[----:B------:R-:W-:Y:S01]  /*63c0*/  FMNMX.FTZ R41, R43, R12, !PT ;  /* 0x0000000c2b297209 */ /* 0x000fe20007810000 */
[----:B------:R-:W-:Y:S01]  /*63d0*/  MUFU.EX2 R148, R148 ;  /* 0x0000009400947308 */ /* 0x000fe20000000800 */
[----:B------:R-:W-:-:S02]  /*63e0*/  ISETP.LT.OR P3, PT, R123, 0x41, P3 ;  /* 0x000000417b00780c */ /* 0x000fc40001f61670 */
[----:B------:R-:W-:Y:S02]  /*63f0*/  FMNMX.FTZ R12, R46, R41, !PT ;  /* 0x000000292e0c7209 */ /* 0x000fe40007810000 */
[----:B------:R-:W-:Y:S02]  /*6400*/  ISETP.LT.OR P5, PT, R123, 0x42, P5 ;  /* 0x000000427b00780c */ /* 0x000fe40002fa1670 */
[----:B------:R-:W-:Y:S01]  /*6410*/  FMNMX.FTZ R41, R47, R12, !PT ;  /* 0x0000000c2f297209 */ /* 0x000fe20007810000 */
[----:B------:R-:W-:Y:S01]  /*6420*/  MUFU.EX2 R150, R150 ;  /* 0x0000009600967308 */ /* 0x000fe20000000800 */
[----:B------:R-:W-:Y:S02]  /*6430*/  FSEL R58, R58, -INF , !P3 ;  /* 0xff8000003a3a7808 */ /* 0x000fe40005800000 */
[----:B------:R-:W-:Y:S01]  /*6440*/  FMNMX.FTZ R12, R50, R41, !PT ;  /* 0x00000029320c7209 */ /* 0x000fe20007810000 */
[----:B------:R-:W-:Y:S01]  /*6450*/  FFMA.FTZ R41, R45, UR22, -R10 ;  /* 0x000000162d297c23 */ /* 0x000fe2000801080a */
[----:B------:R-:W-:-:S02]  /*6460*/  ISETP.GT.AND P3, PT, R121, 0x49, P2 ;  /* 0x000000497900780c */ /* 0x000fc40001764270 */
[----:B------:R-:W-:Y:S01]  /*6470*/  FMNMX.FTZ R45, R51, R12, !PT ;  /* 0x0000000c332d7209 */ /* 0x000fe20007810000 */
[----:B------:R-:W-:Y:S01]  /*6480*/  MUFU.EX2 R21, R21 ;  /* 0x0000001500157308 */ /* 0x000fe20000000800 */
[----:B------:R-:W-:Y:S02]  /*6490*/  FSEL R59, R59, -INF , !P5 ;  /* 0xff8000003b3b7808 */ /* 0x000fe40006800000 */
[----:B------:R-:W-:Y:S02]  /*64a0*/  FMNMX.FTZ R12, R54, R45, !PT ;  /* 0x0000002d360c7209 */ /* 0x000fe40007810000 */
[----:B------:R-:W-:Y:S02]  /*64b0*/  ISETP.GT.AND P5, PT, R121, 0x50, P2 ;  /* 0x000000507900780c */ /* 0x000fe400017a4270 */
[----:B------:R-:W-:Y:S01]  /*64c0*/  FMNMX.FTZ R45, R55, R12, !PT ;  /* 0x0000000c372d7209 */ /* 0x000fe20007810000 */
[----:B------:R-:W-:Y:S01]  /*64d0*/  MUFU.EX2 R144, R144 ;  /* 0x0000009000907308 */ /* 0x000fe20000000800 */
[----:B------:R-:W-:-:S02]  /*64e0*/  ISETP.LT.OR P3, PT, R123, 0x4a, P3 ;  /* 0x0000004a7b00780c */ /* 0x000fc40001f61670 */
[----:B------:R-:W-:Y:S01]  /*64f0*/  FMNMX.FTZ R12, R58, R45, !PT ;  /* 0x0000002d3a0c7209 */ /* 0x000fe20007810000 */
[----:B------:R-:W-:Y:S01]  /*6500*/  FFMA.FTZ R45, R49, UR22, -R10 ;  /* 0x00000016312d7c23 */ /* 0x000fe2000801080a */
[----:B------:R-:W-:Y:S02]  /*6510*/  FSEL R63, R63, -INF , !P3 ;  /* 0xff8000003f3f7808 */ /* 0x000fe40005800000 */
[----:B------:R-:W-:Y:S01]  /*6520*/  FMNMX.FTZ R49, R59, R12, !PT ;  /* 0x0000000c3b317209 */ /* 0x000fe20007810000 */
[----:B------:R-:W-:Y:S01]  /*6530*/  MUFU.EX2 R25, R25 ;  /* 0x0000001900197308 */ /* 0x000fe20000000800 */
[----:B------:R-:W-:Y:S02]  /*6540*/  ISETP.LT.OR P5, PT, R123, 0x51, P5 ;  /* 0x000000517b00780c */ /* 0x000fe40002fa1670 */
[----:B------:R-:W-:Y:S02]  /*6550*/  FMNMX.FTZ R12, R62, R49, !PT ;  /* 0x000000313e0c7209 */ /* 0x000fe40007810000 */
[----:B------:R-:W-:-:S02]  /*6560*/  ISETP.GT.AND P3, PT, R121, 0x58, P2 ;  /* 0x000000587900780c */ /* 0x000fc40001764270 */
[----:B------:R-:W-:Y:S01]  /*6570*/  FSEL R66, R66, -INF , !P5 ;  /* 0xff80000042427808 */ /* 0x000fe20006800000 */
[----:B------:R-:W-:Y:S01]  /*6580*/  MUFU.EX2 R146, R146 ;  /* 0x0000009200927308 */ /* 0x000fe20000000800 */
[----:B------:R-:W-:Y:S02]  /*6590*/  FMNMX.FTZ R49, R63, R12, !PT ;  /* 0x0000000c3f317209 */ /* 0x000fe40007810000 */
[----:B------:R-:W-:Y:S02]  /*65a0*/  ISETP.GT.AND P5, PT, R121, 0x59, P2 ;  /* 0x000000597900780c */ /* 0x000fe400017a4270 */
[----:B------:R-:W-:Y:S02]  /*65b0*/  ISETP.LT.OR P3, PT, R123, 0x59, P3 ;  /* 0x000000597b00780c */ /* 0x000fe40001f61670 */
[----:B------:R-:W-:Y:S01]  /*65c0*/  FMNMX.FTZ R12, R66, R49, !PT ;  /* 0x00000031420c7209 */ /* 0x000fe20007810000 */
[----:B------:R-:W-:Y:S01]  /*65d0*/  FFMA.FTZ R49, R53, UR22, -R10 ;  /* 0x0000001635317c23 */ /* 0x000fe2000801080a */
[----:B------:R-:W-:Y:S01]  /*65e0*/  ISETP.LT.OR P5, PT, R123, 0x5a, P5 ;  /* 0x0000005a7b00780c */ /* 0x000fe20002fa1670 */
[----:B------:R-:W-:Y:S01]  /*65f0*/  MUFU.EX2 R33, R33 ;  /* 0x0000002100217308 */ /* 0x000fe20000000800 */
[----:B------:R-:W-:-:S02]  /*6600*/  FSEL R70, R70, -INF , !P3 ;  /* 0xff80000046467808 */ /* 0x000fc40005800000 */
[----:B------:R-:W-:Y:S02]  /*6610*/  FMNMX.FTZ R53, R67, R12, !PT ;  /* 0x0000000c43357209 */ /* 0x000fe40007810000 */
[----:B------:R-:W-:Y:S02]  /*6620*/  ISETP.GT.AND P3, PT, R121, 0x61, P2 ;  /* 0x000000617900780c */ /* 0x000fe40001764270 */
[----:B------:R-:W-:Y:S01]  /*6630*/  FSEL R71, R71, -INF , !P5 ;  /* 0xff80000047477808 */ /* 0x000fe20006800000 */
[----:B------:R-:W-:Y:S01]  /*6640*/  MUFU.EX2 R140, R140 ;  /* 0x0000008c008c7308 */ /* 0x000fe20000000800 */
[----:B------:R-:W-:Y:S02]  /*6650*/  FMNMX.FTZ R12, R70, R53, !PT ;  /* 0x00000035460c7209 */ /* 0x000fe40007810000 */
[----:B------:R-:W-:Y:S02]  /*6660*/  ISETP.GT.AND P5, PT, R121, 0x68, P2 ;  /* 0x000000687900780c */ /* 0x000fe400017a4270 */
[----:B------:R-:W-:-:S02]  /*6670*/  ISETP.LT.OR P3, PT, R123, 0x62, P3 ;  /* 0x000000627b00780c */ /* 0x000fc40001f61670 */
[----:B------:R-:W-:Y:S01]  /*6680*/  FMNMX.FTZ R53, R71, R12, !PT ;  /* 0x0000000c47357209 */ /* 0x000fe20007810000 */
[----:B------:R-:W-:Y:S01]  /*6690*/  MUFU.EX2 R37, R37 ;  /* 0x0000002500257308 */ /* 0x000fe20000000800 */
[----:B------:R-:W-:Y:S02]  /*66a0*/  FSEL R75, R75, -INF , !P3 ;  /* 0xff8000004b4b7808 */ /* 0x000fe40005800000 */
[----:B------:R-:W-:Y:S02]  /*66b0*/  ISETP.LT.OR P5, PT, R123, 0x69, P5 ;  /* 0x000000697b00780c */ /* 0x000fe40002fa1670 */
[----:B------:R-:W-:Y:S01]  /*66c0*/  FMNMX.FTZ R12, R74, R53, !PT ;  /* 0x000000354a0c7209 */ /* 0x000fe20007810000 */
[----:B------:R-:W-:Y:S01]  /*66d0*/  FFMA.FTZ R53, R57, UR22, -R10 ;  /* 0x0000001639357c23 */ /* 0x000fe2000801080a */
[----:B------:R-:W-:Y:S01]  /*66e0*/  ISETP.GT.AND P3, PT, R121, 0x70, P2 ;  /* 0x000000707900780c */ /* 0x000fe20001764270 */
[----:B------:R-:W-:Y:S01]  /*66f0*/  MUFU.EX2 R142, R142 ;  /* 0x0000008e008e7308 */ /* 0x000fe20000000800 */
[----:B------:R-:W-:-:S02]  /*6700*/  FSEL R78, R78, -INF , !P5 ;  /* 0xff8000004e4e7808 */ /* 0x000fc40006800000 */
[----:B------:R-:W-:Y:S02]  /*6710*/  FMNMX.FTZ R57, R75, R12, !PT ;  /* 0x0000000c4b397209 */ /* 0x000fe40007810000 */
[----:B------:R-:W-:Y:S02]  /*6720*/  ISETP.GT.AND P5, PT, R121, 0x71, P2 ;  /* 0x000000717900780c */ /* 0x000fe400017a4270 */
[C---:B------:R-:W-:Y:S01]  /*6730*/  ISETP.LT.OR P3, PT, R123.reuse, 0x71, P3 ;  /* 0x000000717b00780c */ /* 0x040fe20001f61670 */
[----:B------:R-:W-:Y:S01]  /*6740*/  MUFU.EX2 R41, R41 ;  /* 0x0000002900297308 */ /* 0x000fe20000000800 */
[----:B------:R-:W-:Y:S02]  /*6750*/  FMNMX.FTZ R12, R78, R57, !PT ;  /* 0x000000394e0c7209 */ /* 0x000fe40007810000 */
[----:B------:R-:W-:Y:S02]  /*6760*/  ISETP.LT.OR P5, PT, R123, 0x72, P5 ;  /* 0x000000727b00780c */ /* 0x000fe40002fa1670 */
[----:B------:R-:W-:-:S02]  /*6770*/  FSEL R82, R82, -INF , !P3 ;  /* 0xff80000052527808 */ /* 0x000fc40005800000 */
[----:B------:R-:W-:Y:S01]  /*6780*/  FMNMX.FTZ R57, R79, R12, !PT ;  /* 0x0000000c4f397209 */ /* 0x000fe20007810000 */
[----:B------:R-:W-:Y:S01]  /*6790*/  MUFU.EX2 R136, R136 ;  /* 0x0000008800887308 */ /* 0x000fe20000000800 */
[----:B------:R-:W-:Y:S02]  /*67a0*/  ISETP.GT.AND P2, PT, R121, 0x79, P2 ;  /* 0x000000797900780c */ /* 0x000fe40001744270 */
[----:B------:R-:W-:Y:S02]  /*67b0*/  FSEL R83, R83, -INF , !P5 ;  /* 0xff80000053537808 */ /* 0x000fe40006800000 */
[----:B------:R-:W-:Y:S01]  /*67c0*/  FMNMX.FTZ R12, R82, R57, !PT ;  /* 0x00000039520c7209 */ /* 0x000fe20007810000 */
[----:B------:R-:W-:Y:S01]  /*67d0*/  FFMA.FTZ R57, R61, UR22, -R10 ;  /* 0x000000163d397c23 */ /* 0x000fe2000801080a */
[----:B------:R-:W-:Y:S01]  /*67e0*/  ISETP.LT.OR P2, PT, R123, 0x7a, P2 ;  /* 0x0000007a7b00780c */ /* 0x000fe20001741670 */
[----:B------:R-:W-:Y:S01]  /*67f0*/  MUFU.EX2 R45, R45 ;  /* 0x0000002d002d7308 */ /* 0x000fe20000000800 */
[----:B------:R-:W-:-:S02]  /*6800*/  FSEL R86, R86, -INF , !P4 ;  /* 0xff80000056567808 */ /* 0x000fc40006000000 */
[----:B------:R-:W-:Y:S02]  /*6810*/  FMNMX.FTZ R61, R83, R12, !PT ;  /* 0x0000000c533d7209 */ /* 0x000fe40007810000 */
[----:B------:R-:W-:Y:S02]  /*6820*/  FSEL R87, R87, -INF , !P2 ;  /* 0xff80000057577808 */ /* 0x000fe40005000000 */
[----:B------:R-:W-:Y:S01]  /*6830*/  FMNMX.FTZ R12, R86, R61, !PT ;  /* 0x0000003d560c7209 */ /* 0x000fe20007810000 */
[--C-:B------:R-:W-:Y:S01]  /*6840*/  FFMA.FTZ R61, R65, UR22, -R10.reuse ;  /* 0x00000016413d7c23 */ /* 0x100fe2000801080a */
[--C-:B------:R-:W-:Y:S01]  /*6850*/  FFMA.FTZ R65, R69, UR22, -R10.reuse ;  /* 0x0000001645417c23 */ /* 0x100fe2000801080a */
[--C-:B------:R-:W-:Y:S01]  /*6860*/  FFMA.FTZ R69, R73, UR22, -R10.reuse ;  /* 0x0000001649457c23 */ /* 0x100fe2000801080a */
[----:B------:R-:W-:Y:S01]  /*6870*/  FMNMX.FTZ R12, R87, R12, !PT ;  /* 0x0000000c570c7209 */ /* 0x000fe20007810000 */
[--C-:B------:R-:W-:Y:S01]  /*6880*/  FFMA.FTZ R73, R77, UR22, -R10.reuse ;  /* 0x000000164d497c23 */ /* 0x100fe2000801080a */
[----:B------:R-:W-:Y:S01]  /*6890*/  FFMA.FTZ R77, R81, UR22, -R10 ;  /* 0x00000016514d7c23 */ /* 0x000fe2000801080a */
[----:B------:R-:W-:Y:S01]  /*68a0*/  FSEL R81, R8, RZ, P6 ;  /* 0x000000ff08517208 */ /* 0x000fe20003000000 */
[----:B------:R-:W-:Y:S01]  /*68b0*/  MUFU.EX2 R138, R138 ;  /* 0x0000008a008a7308 */ /* 0x000fe20000000800 */
[----:B------:R-:W0:Y:S03]  /*68c0*/  SHFL.BFLY PT, R121, R12, 0x2, 0x1f ;  /* 0x0c401f000c797f89 */ /* 0x000e2600000e0000 */
[----:B------:R-:W-:-:S04]  /*68d0*/  FADD.FTZ R2, -R81, R2 ;  /* 0x0000000251027221 */ /* 0x000fc80000010100 */
[----:B------:R-:W-:Y:S01]  /*68e0*/  FMUL.FTZ R2, R2, UR22 ;  /* 0x0000001602027c20 */ /* 0x000fe20008410000 */
[----:B------:R-:W-:Y:S08]  /*68f0*/  MUFU.EX2 R49, R49 ;  /* 0x0000003100317308 */ /* 0x000ff00000000800 */
[----:B------:R-:W1:Y:S01]  /*6900*/  MUFU.EX2 R2, R2 ;  /* 0x0000000200027308 */ /* 0x000e620000000800 */
[----:B0-----:R-:W-:-:S07]  /*6910*/  FMNMX.FTZ R121, R12, R121, !PT ;  /* 0x000000790c797209 */ /* 0x001fce0007810000 */
[----:B------:R-:W-:Y:S01]  /*6920*/  MUFU.EX2 R132, R132 ;  /* 0x0000008400847308 */ /* 0x000fe20000000800 */
[----:B------:R-:W0:Y:S07]  /*6930*/  SHFL.BFLY PT, R12, R121, 0x1, 0x1f ;  /* 0x0c201f00790c7f89 */ /* 0x000e2e00000e0000 */
[----:B------:R-:W-:Y:S01]  /*6940*/  MUFU.EX2 R53, R53 ;  /* 0x0000003500357308 */ /* 0x000fe20000000800 */
[-C--:B-1----:R-:W-:Y:S01]  /*6950*/  FMUL.FTZ R88, R88, R2.reuse ;  /* 0x0000000258587220 */ /* 0x082fe20000410000 */
[-C--:B------:R-:W-:Y:S01]  /*6960*/  FMUL.FTZ R89, R89, R2.reuse ;  /* 0x0000000259597220 */ /* 0x080fe20000410000 */
[-C--:B------:R-:W-:Y:S01]  /*6970*/  FMUL.FTZ R92, R92, R2.reuse ;  /* 0x000000025c5c7220 */ /* 0x080fe20000410000 */
[-C--:B------:R-:W-:Y:S01]  /*6980*/  FMUL.FTZ R93, R93, R2.reuse ;  /* 0x000000025d5d7220 */ /* 0x080fe20000410000 */
[-C--:B------:R-:W-:Y:S01]  /*6990*/  FMUL.FTZ R96, R96, R2.reuse ;  /* 0x0000000260607220 */ /* 0x080fe20000410000 */
[-C--:B------:R-:W-:Y:S01]  /*69a0*/  FMUL.FTZ R97, R97, R2.reuse ;  /* 0x0000000261617220 */ /* 0x080fe20000410000 */
[-C--:B------:R-:W-:Y:S01]  /*69b0*/  FMUL.FTZ R100, R100, R2.reuse ;  /* 0x0000000264647220 */ /* 0x080fe20000410000 */
[----:B------:R-:W-:Y:S01]  /*69c0*/  MUFU.EX2 R134, R134 ;  /* 0x0000008600867308 */ /* 0x000fe20000000800 */
[-C--:B------:R-:W-:Y:S01]  /*69d0*/  FMUL.FTZ R101, R101, R2.reuse ;  /* 0x0000000265657220 */ /* 0x080fe20000410000 */
        /* <DEDUP_REMOVED lines=8> */
[----:B------:R-:W-:Y:S01]  /*6a60*/  FMUL.FTZ R117, R117, R2 ;  /* 0x0000000275757220 */ /* 0x000fe20000410000 */
[----:B0-----:R-:W-:-:S04]  /*6a70*/  FMNMX.FTZ R10, R121, R12, !PT ;  /* 0x0000000c790a7209 */ /* 0x001fc80007810000 */
[C---:B------:R-:W-:Y:S01]  /*6a80*/  FSETP.NEU.FTZ.AND P2, PT, R10.reuse, -INF , PT ;  /* 0xff8000000a00780b */ /* 0x040fe20003f5d000 */
[----:B------:R-:W-:Y:S01]  /*6a90*/  FMUL.FTZ R40, R10, UR22 ;  /* 0x000000160a287c20 */ /* 0x000fe20008410000 */
[----:B------:R-:W-:Y:S04]  /*6aa0*/  MUFU.EX2 R128, R128 ;  /* 0x0000008000807308 */ /* 0x000fe80000000800 */
[----:B------:R-:W-:-:S04]  /*6ab0*/  FSEL R40, R40, RZ, P2 ;  /* 0x000000ff28287208 */ /* 0x000fc80001000000 */
[----:B------:R-:W-:Y:S01]  /*6ac0*/  MUFU.EX2 R61, R61 ;  /* 0x0000003d003d7308 */ /* 0x000fe20000000800 */
[--C-:B------:R-:W-:Y:S01]  /*6ad0*/  FFMA.FTZ R12, R27, UR22, -R40.reuse ;  /* 0x000000161b0c7c23 */ /* 0x100fe20008010828 */
[----:B------:R-:W-:Y:S01]  /*6ae0*/  FFMA.FTZ R27, R2, R6, R15 ;  /* 0x00000006021b7223 */ /* 0x000fe2000001000f */
[--C-:B------:R-:W-:Y:S01]  /*6af0*/  FFMA.FTZ R149, R29, UR22, -R40.reuse ;  /* 0x000000161d957c23 */ /* 0x100fe20008010828 */
[--C-:B------:R-:W-:Y:S01]  /*6b00*/  FFMA.FTZ R151, R30, UR22, -R40.reuse ;  /* 0x000000161e977c23 */ /* 0x100fe20008010828 */
[--C-:B------:R-:W-:Y:S01]  /*6b10*/  FFMA.FTZ R14, R31, UR22, -R40.reuse ;  /* 0x000000161f0e7c23 */ /* 0x100fe20008010828 */
[----:B------:R-:W-:Y:S01]  /*6b20*/  FADD.FTZ R27, R148, R27 ;  /* 0x0000001b941b7221 */ /* 0x000fe20000010000 */
[--C-:B------:R-:W-:Y:S01]  /*6b30*/  FFMA.FTZ R145, R34, UR22, -R40.reuse ;  /* 0x0000001622917c23 */ /* 0x100fe20008010828 */
[----:B------:R-:W-:Y:S01]  /*6b40*/  MUFU.EX2 R12, R12 ;  /* 0x0000000c000c7308 */ /* 0x000fe20000000800 */
[--C-:B------:R-:W-:Y:S01]  /*6b50*/  FFMA.FTZ R20, R35, UR22, -R40.reuse ;  /* 0x0000001623147c23 */ /* 0x100fe20008010828 */
[----:B------:R-:W-:Y:S01]  /*6b60*/  FADD.FTZ R6, R150, R27 ;  /* 0x0000001b96067221 */ /* 0x000fe20000010000 */
[----:B------:R-:W-:Y:S01]  /*6b70*/  FSEL R27, R10, RZ, P2 ;  /* 0x000000ff0a1b7208 */ /* 0x000fe20001000000 */
[--C-:B------:R-:W-:Y:S01]  /*6b80*/  FFMA.FTZ R147, R38, UR22, -R40.reuse ;  /* 0x0000001626937c23 */ /* 0x100fe20008010828 */
[----:B------:R-:W-:Y:S01]  /*6b90*/  FFMA.FTZ R24, R39, UR22, -R40 ;  /* 0x0000001627187c23 */ /* 0x000fe20008010828 */
[----:B------:R-:W-:Y:S01]  /*6ba0*/  FADD.FTZ R29, R21, R6 ;  /* 0x00000006151d7221 */ /* 0x000fe20000010000 */
[----:B------:R-:W-:Y:S01]  /*6bb0*/  FFMA.FTZ R141, R42, UR22, -R40 ;  /* 0x000000162a8d7c23 */ /* 0x000fe20008010828 */
[----:B------:R-:W-:Y:S01]  /*6bc0*/  FADD.FTZ R27, -R27, R0 ;  /* 0x000000001b1b7221 */ /* 0x000fe20000010100 */
[----:B------:R-:W-:Y:S01]  /*6bd0*/  MUFU.EX2 R149, R149 ;  /* 0x0000009500957308 */ /* 0x000fe20000000800 */
[----:B------:R-:W-:Y:S01]  /*6be0*/  FADD.FTZ R6, R144, R29 ;  /* 0x0000001d90067221 */ /* 0x000fe20000010000 */
[--C-:B------:R-:W-:Y:S01]  /*6bf0*/  FFMA.FTZ R26, R43, UR22, -R40.reuse ;  /* 0x000000162b1a7c23 */ /* 0x100fe20008010828 */
[----:B------:R-:W-:Y:S01]  /*6c00*/  FMUL.FTZ R0, R27, UR22 ;  /* 0x000000161b007c20 */ /* 0x000fe20008410000 */
[----:B------:R-:W-:Y:S01]  /*6c10*/  FFMA.FTZ R143, R46, UR22, -R40 ;  /* 0x000000162e8f7c23 */ /* 0x000fe20008010828 */
[----:B------:R-:W-:Y:S01]  /*6c20*/  FADD.FTZ R29, R25, R6 ;  /* 0x00000006191d7221 */ /* 0x000fe20000010000 */
[--C-:B------:R-:W-:Y:S01]  /*6c30*/  FFMA.FTZ R28, R47, UR22, -R40.reuse ;  /* 0x000000162f1c7c23 */ /* 0x100fe20008010828 */
[--C-:B------:R-:W-:Y:S01]  /*6c40*/  FFMA.FTZ R137, R50, UR22, -R40.reuse ;  /* 0x0000001632897c23 */ /* 0x100fe20008010828 */
        /* <DEDUP_REMOVED lines=8> */
[----:B------:R-:W0:Y:S01]  /*6cd0*/  MUFU.EX2 R0, R0 ;  /* 0x0000000000007308 */ /* 0x000e220000000800 */
[----:B------:R-:W-:Y:S01]  /*6ce0*/  FADD.FTZ R6, R140, R27 ;  /* 0x0000001b8c067221 */ /* 0x000fe20000010000 */
[--C-:B------:R-:W-:Y:S01]  /*6cf0*/  FFMA.FTZ R135, R62, UR22, -R40.reuse ;  /* 0x000000163e877c23 */ /* 0x100fe20008010828 */
[----:B------:R-:W-:Y:S01]  /*6d00*/  F2FP.F16.F32.PACK_AB R148, R148, R15 ;  /* 0x0000000f9494723e */ /* 0x000fe200000000ff */
[----:B------:R-:W-:Y:S01]  /*6d10*/  FFMA.FTZ R36, R63, UR22, -R40 ;  /* 0x000000163f247c23 */ /* 0x000fe20008010828 */
[----:B------:R-:W-:Y:S01]  /*6d20*/  FADD.FTZ R27, R37, R6 ;  /* 0x00000006251b7221 */ /* 0x000fe20000010000 */
[--C-:B------:R-:W-:Y:S01]  /*6d30*/  FFMA.FTZ R129, R66, UR22, -R40.reuse ;  /* 0x0000001642817c23 */ /* 0x100fe20008010828 */
[--C-:B------:R-:W-:Y:S01]  /*6d40*/  FFMA.FTZ R131, R70, UR22, -R40.reuse ;  /* 0x0000001646837c23 */ /* 0x100fe20008010828 */
[----:B------:R-:W1:Y:S01]  /*6d50*/  MUFU.EX2 R14, R14 ;  /* 0x0000000e000e7308 */ /* 0x000e620000000800 */
[----:B------:R-:W-:Y:S01]  /*6d60*/  FADD.FTZ R6, R142, R27 ;  /* 0x0000001b8e067221 */ /* 0x000fe20000010000 */
[--C-:B------:R-:W-:Y:S01]  /*6d70*/  FFMA.FTZ R74, R74, UR22, -R40.reuse ;  /* 0x000000164a4a7c23 */ /* 0x100fe20008010828 */
[--C-:B------:R-:W-:Y:S01]  /*6d80*/  FFMA.FTZ R75, R75, UR22, -R40.reuse ;  /* 0x000000164b4b7c23 */ /* 0x100fe20008010828 */
[----:B------:R-:W-:Y:S01]  /*6d90*/  FFMA.FTZ R78, R78, UR22, -R40 ;  /* 0x000000164e4e7c23 */ /* 0x000fe20008010828 */
[----:B------:R-:W-:Y:S01]  /*6da0*/  FADD.FTZ R27, R41, R6 ;  /* 0x00000006291b7221 */ /* 0x000fe20000010000 */
[--C-:B------:R-:W-:Y:S01]  /*6db0*/  FFMA.FTZ R79, R79, UR22, -R40.reuse ;  /* 0x000000164f4f7c23 */ /* 0x100fe20008010828 */
[--C-:B------:R-:W-:Y:S01]  /*6dc0*/  FFMA.FTZ R82, R82, UR22, -R40.reuse ;  /* 0x0000001652527c23 */ /* 0x100fe20008010828 */
[----:B------:R-:W2:Y:S01]  /*6dd0*/  MUFU.EX2 R145, R145 ;  /* 0x0000009100917308 */ /* 0x000ea20000000800 */
[----:B0-----:R-:W-:Y:S01]  /*6de0*/  FFMA.FTZ R5, R0, R5, R149 ;  /* 0x0000000500057223 */ /* 0x001fe20000010095 */
[----:B------:R-:W-:Y:S01]  /*6df0*/  FADD.FTZ R38, R136, R27 ;  /* 0x0000001b88267221 */ /* 0x000fe20000010000 */
[--C-:B------:R-:W-:Y:S01]  /*6e00*/  FFMA.FTZ R83, R83, UR22, -R40.reuse ;  /* 0x0000001653537c23 */ /* 0x100fe20008010828 */
[----:B------:R-:W-:Y:S01]  /*6e10*/  FFMA.FTZ R86, R86, UR22, -R40 ;  /* 0x0000001656567c23 */ /* 0x000fe20008010828 */
[----:B------:R-:W-:Y:S01]  /*6e20*/  FADD.FTZ R6, R12, R5 ;  /* 0x000000050c067221 */ /* 0x000fe20000010000 */
[----:B------:R-:W-:Y:S01]  /*6e30*/  FADD.FTZ R27, R45, R38 ;  /* 0x000000262d1b7221 */ /* 0x000fe20000010000 */
[----:B------:R-:W-:Y:S01]  /*6e40*/  FFMA.FTZ R38, R67, UR22, -R40 ;  /* 0x0000001643267c23 */ /* 0x000fe20008010828 */
[----:B------:R-:W0:Y:S01]  /*6e50*/  MUFU.EX2 R20, R20 ;  /* 0x0000001400147308 */ /* 0x000e220000000800 */
[----:B------:R-:W-:Y:S01]  /*6e60*/  FADD.FTZ R5, R151, R6 ;  /* 0x0000000697057221 */ /* 0x000fe20000010000 */
[----:B------:R-:W-:Y:S01]  /*6e70*/  FADD.FTZ R42, R138, R27 ;  /* 0x0000001b8a2a7221 */ /* 0x000fe20000010000 */
[----:B------:R-:W-:Y:S01]  /*6e80*/  IMAD.U32 R29, RZ, RZ, UR39 ;  /* 0x00000027ff1d7e24 */ /* 0x000fe2000f8e00ff */
[----:B------:R-:W-:Y:S01]  /*6e90*/  ISETP.GT.AND P2, PT, R3, UR27, PT ;  /* 0x0000001b03007c0c */ /* 0x000fe2000bf44270 */
[----:B-1----:R-:W-:Y:S01]  /*6ea0*/  FADD.FTZ R6, R14, R5 ;  /* 0x000000050e067221 */ /* 0x002fe20000010000 */
[----:B------:R-:W-:Y:S01]  /*6eb0*/  FADD.FTZ R27, R49, R42 ;  /* 0x0000002a311b7221 */ /* 0x000fe20000010000 */
[----:B------:R-:W-:Y:S01]  /*6ec0*/  FFMA.FTZ R42, R71, UR22, -R40 ;  /* 0x00000016472a7c23 */ /* 0x000fe20008010828 */
[----:B------:R-:W1:Y:S01]  /*6ed0*/  MUFU.EX2 R147, R147 ;  /* 0x0000009300937308 */ /* 0x000e620000000800 */
[----:B--2---:R-:W-:Y:S01]  /*6ee0*/  FADD.FTZ R5, R145, R6 ;  /* 0x0000000691057221 */ /* 0x004fe20000010000 */
[----:B------:R-:W-:Y:S01]  /*6ef0*/  FADD.FTZ R44, R132, R27 ;  /* 0x0000001b842c7221 */ /* 0x000fe20000010000 */
[----:B------:R-:W-:Y:S01]  /*6f00*/  FFMA.FTZ R40, R87, UR22, -R40 ;  /* 0x0000001657287c23 */ /* 0x000fe20008010828 */
[----:B------:R-:W-:Y:S01]  /*6f10*/  @!P1 LEA R29, R29, UR45, 0x3 ;  /* 0x0000002d1d1d9c11 */ /* 0x000fe2000f8e18ff */
[----:B------:R-:W-:Y:S01]  /*6f20*/  UMOV UR39, UR26 ;  /* 0x0000001a00277c82 */ /* 0x000fe20008000000 */
[----:B------:R-:W-:Y:S01]  /*6f30*/  FADD.FTZ R27, R53, R44 ;  /* 0x0000002c351b7221 */ /* 0x000fe20000010000 */
[----:B------:R-:W-:Y:S01]  /*6f40*/  FMUL.FTZ R90, R90, R0 ;  /* 0x000000005a5a7220 */ /* 0x000fe20000410000 */
[----:B------:R-:W2:Y:S01]  /*6f50*/  MUFU.EX2 R24, R24 ;  /* 0x0000001800187308 */ /* 0x000ea20000000800 */
[----:B0-----:R-:W-:Y:S01]  /*6f60*/  FADD.FTZ R6, R20, R5 ;  /* 0x0000000514067221 */ /* 0x001fe20000010000 */
[----:B------:R-:W-:Y:S01]  /*6f70*/  FADD.FTZ R44, R134, R27 ;  /* 0x0000001b862c7221 */ /* 0x000fe20000010000 */
[----:B------:R-:W-:-:S02]  /*6f80*/  @!P1 VIADD R29, R29, 0x16860 ;  /* 0x000168601d1d9836 */ /* 0x000fc40000000000 */
[-C--:B------:R-:W-:Y:S01]  /*6f90*/  FMUL.FTZ R91, R91, R0.reuse ;  /* 0x000000005b5b7220 */ /* 0x080fe20000410000 */
[-C--:B------:R-:W-:Y:S01]  /*6fa0*/  FMUL.FTZ R94, R94, R0.reuse ;  /* 0x000000005e5e7220 */ /* 0x080fe20000410000 */
[----:B------:R-:W-:Y:S01]  /*6fb0*/  FADD.FTZ R27, R57, R44 ;  /* 0x0000002c391b7221 */ /* 0x000fe20000010000 */
[-C--:B------:R-:W-:Y:S01]  /*6fc0*/  FMUL.FTZ R95, R95, R0.reuse ;  /* 0x000000005f5f7220 */ /* 0x080fe20000410000 */
[----:B------:R-:W0:Y:S01]  /*6fd0*/  MUFU.EX2 R141, R141 ;  /* 0x0000008d008d7308 */ /* 0x000e220000000800 */
[----:B-1----:R-:W-:Y:S01]  /*6fe0*/  FADD.FTZ R5, R147, R6 ;  /* 0x0000000693057221 */ /* 0x002fe20000010000 */
[----:B------:R-:W-:Y:S01]  /*6ff0*/  FADD.FTZ R44, R128, R27 ;  /* 0x0000001b802c7221 */ /* 0x000fe20000010000 */
[----:B------:R-:W-:Y:S01]  /*7000*/  @!P1 PRMT R29, RZ, 0x654, R29 ;  /* 0x00000654ff1d9816 */ /* 0x000fe2000000001d */
[-C--:B------:R-:W-:Y:S01]  /*7010*/  FMUL.FTZ R98, R98, R0.reuse ;  /* 0x0000000062627220 */ /* 0x080fe20000410000 */
[-C--:B------:R-:W-:Y:S01]  /*7020*/  FMUL.FTZ R99, R99, R0.reuse ;  /* 0x0000000063637220 */ /* 0x080fe20000410000 */
[----:B------:R-:W-:Y:S01]  /*7030*/  FADD.FTZ R27, R61, R44 ;  /* 0x0000002c3d1b7221 */ /* 0x000fe20000010000 */
[----:B------:R1:W-:Y:S01]  /*7040*/  @!P1 SYNCS.ARRIVE.TRANS64.RED.A1T0 RZ, [R29+URZ], RZ ;  /* 0x000000ff1dff99a7 */ /* 0x0003e2000810043f */
[----:B------:R-:W3:Y:S01]  /*7050*/  MUFU.EX2 R26, R26 ;  /* 0x0000001a001a7308 */ /* 0x000ee20000000800 */
[----:B--2---:R-:W-:Y:S01]  /*7060*/  FADD.FTZ R6, R24, R5 ;  /* 0x0000000518067221 */ /* 0x004fe20000010000 */
[-C--:B------:R-:W-:Y:S01]  /*7070*/  FMUL.FTZ R102, R102, R0.reuse ;  /* 0x0000000066667220 */ /* 0x080fe20000410000 */
[-C--:B------:R-:W-:Y:S01]  /*7080*/  FMUL.FTZ R103, R103, R0.reuse ;  /* 0x0000000067677220 */ /* 0x080fe20000410000 */
[-C--:B------:R-:W-:Y:S01]  /*7090*/  FMUL.FTZ R106, R106, R0.reuse ;  /* 0x000000006a6a7220 */ /* 0x080fe20000410000 */
[-C--:B------:R-:W-:Y:S01]  /*70a0*/  FMUL.FTZ R107, R107, R0.reuse ;  /* 0x000000006b6b7220 */ /* 0x080fe20000410000 */
[-C--:B------:R-:W-:Y:S01]  /*70b0*/  FMUL.FTZ R110, R110, R0.reuse ;  /* 0x000000006e6e7220 */ /* 0x080fe20000410000 */
[-C--:B------:R-:W-:Y:S01]  /*70c0*/  FMUL.FTZ R111, R111, R0.reuse ;  /* 0x000000006f6f7220 */ /* 0x080fe20000410000 */
[----:B------:R-:W2:Y:S01]  /*70d0*/  MUFU.EX2 R143, R143 ;  /* 0x0000008f008f7308 */ /* 0x000ea20000000800 */
[----:B0-----:R-:W-:Y:S01]  /*70e0*/  FADD.FTZ R5, R141, R6 ;  /* 0x000000068d057221 */ /* 0x001fe20000010000 */
[-C--:B------:R-:W-:Y:S01]  /*70f0*/  FMUL.FTZ R114, R114, R0.reuse ;  /* 0x0000000072727220 */ /* 0x080fe20000410000 */
[-C--:B------:R-:W-:Y:S01]  /*7100*/  FMUL.FTZ R115, R115, R0.reuse ;  /* 0x0000000073737220 */ /* 0x080fe20000410000 */
[-C--:B------:R-:W-:Y:S01]  /*7110*/  FMUL.FTZ R118, R118, R0.reuse ;  /* 0x0000000076767220 */ /* 0x080fe20000410000 */
[----:B------:R-:W-:Y:S01]  /*7120*/  FMUL.FTZ R119, R119, R0 ;  /* 0x0000000077777220 */ /* 0x000fe20000410000 */
[----:B------:R-:W-:Y:S01]  /*7130*/  F2FP.F16.F32.PACK_AB R150, R21, R150 ;  /* 0x000000961596723e */ /* 0x000fe200000000ff */
[----:B------:R-:W-:Y:S01]  /*7140*/  VIADD R3, R3, 0xffffffff ;  /* 0xffffffff03037836 */ /* 0x000fe20000000000 */
[----:B------:R-:W0:Y:S01]  /*7150*/  MUFU.EX2 R28, R28 ;  /* 0x0000001c001c7308 */ /* 0x000e220000000800 */
[----:B---3--:R-:W-:Y:S01]  /*7160*/  FADD.FTZ R6, R26, R5 ;  /* 0x000000051a067221 */ /* 0x008fe20000010000 */
[----:B------:R-:W-:Y:S01]  /*7170*/  F2FP.F16.F32.PACK_AB R144, R25, R144 ;  /* 0x000000901990723e */ /* 0x000fe200000000ff */
[----:B------:R-:W-:Y:S01]  /*7180*/  IMAD.MOV.U32 R2, RZ, RZ, R8 ;  /* 0x000000ffff027224 */ /* 0x000fe200078e0008 */
[----:B------:R-:W-:Y:S01]  /*7190*/  F2FP.F16.F32.PACK_AB R146, R33, R146 ;  /* 0x000000922192723e */ /* 0x000fe200000000ff */
[----:B------:R-:W-:Y:S01]  /*71a0*/  IMAD.MOV.U32 R0, RZ, RZ, R10 ;  /* 0x000000ffff007224 */ /* 0x000fe200078e000a */
[----:B------:R-:W-:-:S02]  /*71b0*/  F2FP.F16.F32.PACK_AB R140, R37, R140 ;  /* 0x0000008c258c723e */ /* 0x000fc400000000ff */
[----:B------:R-:W3:Y:S01]  /*71c0*/  MUFU.EX2 R130, R130 ;  /* 0x0000008200827308 */ /* 0x000ee20000000800 */
[----:B--2---:R-:W-:Y:S01]  /*71d0*/  FADD.FTZ R5, R143, R6 ;  /* 0x000000068f057221 */ /* 0x004fe20000010000 */
[----:B------:R-:W-:Y:S02]  /*71e0*/  F2FP.F16.F32.PACK_AB R142, R41, R142 ;  /* 0x0000008e298e723e */ /* 0x000fe400000000ff */
[----:B------:R-:W-:Y:S02]  /*71f0*/  F2FP.F16.F32.PACK_AB R136, R45, R136 ;  /* 0x000000882d88723e */ /* 0x000fe400000000ff */
[----:B------:R-:W-:Y:S02]  /*7200*/  F2FP.F16.F32.PACK_AB R138, R49, R138 ;  /* 0x0000008a318a723e */ /* 0x000fe400000000ff */
[----:B------:R-:W2:Y:S01]  /*7210*/  MUFU.EX2 R137, R137 ;  /* 0x0000008900897308 */ /* 0x000ea20000000800 */
[----:B0-----:R-:W-:Y:S01]  /*7220*/  FADD.FTZ R6, R28, R5 ;  /* 0x000000051c067221 */ /* 0x001fe20000010000 */
[----:B------:R-:W-:-:S02]  /*7230*/  F2FP.F16.F32.PACK_AB R132, R53, R132 ;  /* 0x000000843584723e */ /* 0x000fc400000000ff */
[----:B------:R-:W-:Y:S02]  /*7240*/  F2FP.F16.F32.PACK_AB R134, R57, R134 ;  /* 0x000000863986723e */ /* 0x000fe400000000ff */
[----:B------:R-:W-:Y:S02]  /*7250*/  F2FP.F16.F32.PACK_AB R128, R61, R128 ;  /* 0x000000803d80723e */ /* 0x000fe400000000ff */
[----:B------:R-:W0:Y:S01]  /*7260*/  MUFU.EX2 R65, R65 ;  /* 0x0000004100417308 */ /* 0x000e220000000800 */
[----:B---3--:R-:W-:Y:S01]  /*7270*/  FADD.FTZ R44, R130, R27 ;  /* 0x0000001b822c7221 */ /* 0x008fe20000010000 */
[----:B------:R-:W-:Y:S02]  /*7280*/  F2FP.F16.F32.PACK_AB R149, R12, R149 ;  /* 0x000000950c95723e */ /* 0x000fe400000000ff */
[----:B------:R-:W-:Y:S02]  /*7290*/  F2FP.F16.F32.PACK_AB R151, R14, R151 ;  /* 0x000000970e97723e */ /* 0x000fe400000000ff */
[----:B------:R-:W-:-:S02]  /*72a0*/  F2FP.F16.F32.PACK_AB R145, R20, R145 ;  /* 0x000000911491723e */ /* 0x000fc400000000ff */
[----:B------:R-:W3:Y:S01]  /*72b0*/  MUFU.EX2 R30, R30 ;  /* 0x0000001e001e7308 */ /* 0x000ee20000000800 */
[----:B--2---:R-:W-:Y:S01]  /*72c0*/  FADD.FTZ R5, R137, R6 ;  /* 0x0000000689057221 */ /* 0x004fe20000010000 */
[----:B------:R-:W-:Y:S02]  /*72d0*/  F2FP.F16.F32.PACK_AB R147, R24, R147 ;  /* 0x000000931893723e */ /* 0x000fe400000000ff */
[----:B------:R-:W-:Y:S02]  /*72e0*/  F2FP.F16.F32.PACK_AB R141, R26, R141 ;  /* 0x0000008d1a8d723e */ /* 0x000fe400000000ff */
[----:B------:R-:W-:Y:S02]  /*72f0*/  F2FP.F16.F32.PACK_AB R143, R28, R143 ;  /* 0x0000008f1c8f723e */ /* 0x000fe400000000ff */
[----:B------:R-:W2:Y:S01]  /*7300*/  MUFU.EX2 R124, R124 ;  /* 0x0000007c007c7308 */ /* 0x000ea20000000800 */
[C---:B0-----:R-:W-:Y:S01]  /*7310*/  FADD.FTZ R15, R65.reuse, R44 ;  /* 0x0000002c410f7221 */ /* 0x041fe20000010000 */
[----:B------:R-:W-:-:S06]  /*7320*/  F2FP.F16.F32.PACK_AB R130, R65, R130 ;  /* 0x000000824182723e */ /* 0x000fcc00000000ff */
[----:B------:R-:W0:Y:S01]  /*7330*/  MUFU.EX2 R139, R139 ;  /* 0x0000008b008b7308 */ /* 0x000e220000000800 */
[C---:B---3--:R-:W-:Y:S01]  /*7340*/  FADD.FTZ R6, R30.reuse, R5 ;  /* 0x000000051e067221 */ /* 0x048fe20000010000 */
[----:B------:R-:W-:-:S06]  /*7350*/  F2FP.F16.F32.PACK_AB R137, R30, R137 ;  /* 0x000000891e89723e */ /* 0x000fcc00000000ff */
[----:B------:R-:W3:Y:S01]  /*7360*/  MUFU.EX2 R69, R69 ;  /* 0x0000004500457308 */ /* 0x000ee20000000800 */
[----:B--2---:R-:W-:-:S07]  /*7370*/  FADD.FTZ R44, R124, R15 ;  /* 0x0000000f7c2c7221 */ /* 0x004fce0000010000 */
[----:B------:R-:W2:Y:S01]  /*7380*/  MUFU.EX2 R32, R32 ;  /* 0x0000002000207308 */ /* 0x000ea20000000800 */
[----:B0-----:R-:W-:-:S07]  /*7390*/  FADD.FTZ R5, R139, R6 ;  /* 0x000000068b057221 */ /* 0x001fce0000010000 */
[----:B------:R-:W0:Y:S01]  /*73a0*/  MUFU.EX2 R126, R126 ;  /* 0x0000007e007e7308 */ /* 0x000e220000000800 */
[C---:B---3--:R-:W-:Y:S01]  /*73b0*/  FADD.FTZ R15, R69.reuse, R44 ;  /* 0x0000002c450f7221 */ /* 0x048fe20000010000 */
[----:B------:R-:W-:-:S06]  /*73c0*/  F2FP.F16.F32.PACK_AB R124, R69, R124 ;  /* 0x0000007c457c723e */ /* 0x000fcc00000000ff */
[----:B------:R-:W3:Y:S01]  /*73d0*/  MUFU.EX2 R133, R133 ;  /* 0x0000008500857308 */ /* 0x000ee20000000800 */
[C---:B--2---:R-:W-:Y:S01]  /*73e0*/  FADD.FTZ R6, R32.reuse, R5 ;  /* 0x0000000520067221 */ /* 0x044fe20000010000 */
[----:B------:R-:W-:-:S06]  /*73f0*/  F2FP.F16.F32.PACK_AB R139, R32, R139 ;  /* 0x0000008b208b723e */ /* 0x000fcc00000000ff */
[----:B------:R-:W2:Y:S01]  /*7400*/  MUFU.EX2 R73, R73 ;  /* 0x0000004900497308 */ /* 0x000ea20000000800 */
[----:B0-----:R-:W-:-:S07]  /*7410*/  FADD.FTZ R44, R126, R15 ;  /* 0x0000000f7e2c7221 */ /* 0x001fce0000010000 */
[----:B------:R-:W0:Y:S01]  /*7420*/  MUFU.EX2 R34, R34 ;  /* 0x0000002200227308 */ /* 0x000e220000000800 */
[----:B---3--:R-:W-:-:S07]  /*7430*/  FADD.FTZ R5, R133, R6 ;  /* 0x0000000685057221 */ /* 0x008fce0000010000 */
[----:B------:R-:W3:Y:S01]  /*7440*/  MUFU.EX2 R120, R120 ;  /* 0x0000007800787308 */ /* 0x000ee20000000800 */
[C---:B--2---:R-:W-:Y:S01]  /*7450*/  FADD.FTZ R15, R73.reuse, R44 ;  /* 0x0000002c490f7221 */ /* 0x044fe20000010000 */
[----:B------:R-:W-:-:S06]  /*7460*/  F2FP.F16.F32.PACK_AB R126, R73, R126 ;  /* 0x0000007e497e723e */ /* 0x000fcc00000000ff */
[----:B------:R-:W2:Y:S01]  /*7470*/  MUFU.EX2 R135, R135 ;  /* 0x0000008700877308 */ /* 0x000ea20000000800 */
[C---:B0-----:R-:W-:Y:S01]  /*7480*/  FADD.FTZ R6, R34.reuse, R5 ;  /* 0x0000000522067221 */ /* 0x041fe20000010000 */
[----:B------:R-:W-:-:S06]  /*7490*/  F2FP.F16.F32.PACK_AB R133, R34, R133 ;  /* 0x000000852285723e */ /* 0x000fcc00000000ff */
[----:B------:R-:W0:Y:S01]  /*74a0*/  MUFU.EX2 R77, R77 ;  /* 0x0000004d004d7308 */ /* 0x000e220000000800 */
[----:B---3--:R-:W-:-:S07]  /*74b0*/  FADD.FTZ R44, R120, R15 ;  /* 0x0000000f782c7221 */ /* 0x008fce0000010000 */
[----:B------:R-:W3:Y:S01]  /*74c0*/  MUFU.EX2 R36, R36 ;  /* 0x0000002400247308 */ /* 0x000ee20000000800 */
[----:B--2---:R-:W-:-:S07]  /*74d0*/  FADD.FTZ R5, R135, R6 ;  /* 0x0000000687057221 */ /* 0x004fce0000010000 */
        /* <DEDUP_REMOVED lines=9> */
[C---:B0-----:R-:W-:Y:S01]  /*7570*/  FADD.FTZ R44, R38.reuse, R5 ;  /* 0x00000005262c7221 */ /* 0x041fe20000010000 */
[----:B------:R-:W-:-:S06]  /*7580*/  F2FP.F16.F32.PACK_AB R129, R38, R129 ;  /* 0x000000812681723e */ /* 0x000fcc00000000ff */
[----:B------:R-:W0:Y:S01]  /*7590*/  MUFU.EX2 R74, R74 ;  /* 0x0000004a004a7308 */ /* 0x000e220000000800 */
[----:B---3--:R-:W-:-:S07]  /*75a0*/  FADD.FTZ R5, R131, R44 ;  /* 0x0000002c83057221 */ /* 0x008fce0000010000 */
[----:B------:R-:W3:Y:S01]  /*75b0*/  MUFU.EX2 R75, R75 ;  /* 0x0000004b004b7308 */ /* 0x000ee20000000800 */
[C---:B--2---:R-:W-:Y:S01]  /*75c0*/  FADD.FTZ R5, R42.reuse, R5 ;  /* 0x000000052a057221 */ /* 0x044fe20000010000 */
[----:B------:R-:W-:-:S06]  /*75d0*/  F2FP.F16.F32.PACK_AB R131, R42, R131 ;  /* 0x000000832a83723e */ /* 0x000fcc00000000ff */
[----:B------:R-:W2:Y:S01]  /*75e0*/  MUFU.EX2 R127, R78 ;  /* 0x0000004e007f7308 */ /* 0x000ea20000000800 */
[----:B0-----:R-:W-:-:S07]  /*75f0*/  FADD.FTZ R44, R74, R5 ;  /* 0x000000054a2c7221 */ /* 0x001fce0000010000 */
        /* <DEDUP_REMOVED lines=16> */
[----:B---3--:R-:W-:Y:S01]  /*7700*/  FADD.FTZ R44, R123, R44 ;  /* 0x0000002c7b2c7221 */ /* 0x008fe20000010000 */
[C---:B--2---:R-:W-:Y:S01]  /*7710*/  FADD.FTZ R6, R81.reuse, R6 ;  /* 0x0000000651067221 */ /* 0x044fe20000010000 */
[----:B------:R-:W-:Y:S02]  /*7720*/  F2FP.F16.F32.PACK_AB R122, R81, R122 ;  /* 0x0000007a517a723e */ /* 0x000fe400000000ff */
[C---:B0-----:R-:W-:Y:S01]  /*7730*/  FADD.FTZ R5, R40.reuse, R44 ;  /* 0x0000002c28057221 */ /* 0x041fe20000010000 */
[----:B------:R-:W-:Y:S01]  /*7740*/  F2FP.F16.F32.PACK_AB R123, R40, R123 ;  /* 0x0000007b287b723e */ /* 0x000fe200000000ff */
[----:B-1----:R-:W-:Y:S06]  /*7750*/  @P2 BRA `(.L_x_885) ;  /* 0xffffffd000d42947 */ /* 0x002fec000383ffff */
[----:B------:R-:W-:Y:S01]  /*7760*/  IMAD.MOV.U32 R0, RZ, RZ, R10 ;  /* 0x000000ffff007224 */ /* 0x000fe200078e000a */
[----:B------:R-:W-:Y:S01]  /*7770*/  UMOV UR39, UR26 ;  /* 0x0000001a00277c82 */ /* 0x000fe20008000000 */
[----:B------:R-:W-:Y:S01]  /*7780*/  IMAD.MOV.U32 R2, RZ, RZ, R8 ;  /* 0x000000ffff027224 */ /* 0x000fe200078e0008 */
[----:B------:R-:W-:-:S06]  /*7790*/  UMOV UR38, UR25 ;  /* 0x0000001900267c82 */ /* 0x000fcc0008000000 */
.L_x_868:
[----:B------:R-:W-:Y:S01]  /*77a0*/  IADD3 R8, R17, 0xc0, -R18 ;  /* 0x000000c011087810 */ /* 0x000fe20007ffe812 */
[----:B------:R-:W-:Y:S02]  /*77b0*/  ULDC UR11, c[0x0][0x9e4] ;  /* 0x00027900000b7ab9 */ /* 0x000fe40000000800 */
[----:B------:R-:W-:Y:S02]  /*77c0*/  UISETP.GE.AND UP0, UPT, UR11, 0x1, UPT ;  /* 0x000000010b00788c */ /* 0x000fe4000bf06270 */
[----:B------:R-:W-:-:S04]  /*77d0*/  IMAD R8, R153, 0xc0, R8 ;  /* 0x000000c099087824 */ /* 0x000fc800078e0208 */
[----:B------:R-:W-:Y:S02]  /*77e0*/  PLOP3.LUT P5, PT, PT, PT, UP0, 0x80, 0x0 ;  /* 0x000000000000781c */ /* 0x000fe40003faf008 */
[----:B------:R-:W-:-:S13]  /*77f0*/  R2UR UR10, R8 ;  /* 0x00000000080a72ca */ /* 0x000fda00000e0000 */
[----:B------:R-:W-:Y:S01]  /*7800*/  UIADD3 UR23, UR10, -UR23, URZ ;  /* 0x800000170a177290 */ /* 0x000fe2000fffe03f */
        /* <DEDUP_REMOVED lines=11> */
.L_x_887:
[----:B------:R-:W-:-:S11]  /*78c0*/  UISETP.NE.AND UP0, UPT, UR11, 0x1, UPT ;  /* 0x000000010b00788c */ /* 0x000fd6000bf05270 */
[----:B------:R-:W-:Y:S02]  /*78d0*/  @UP0 ULDC.64 UR14, c[0x0][0x9e8] ;  /* 0x00027a00000e0ab9 */ /* 0x000fe40000000a00 */
[----:B------:R-:W-:-:S04]  /*78e0*/  UIMAD.WIDE.U32 UR6, UR10, UR14, URZ ;  /* 0x0000000e0a0672a5 */ /* 0x000fc8000f8e003f */
[----:B------:R-:W-:-:S12]  /*78f0*/  @UP0 USHF.R.U32.HI UR10, URZ, UR15, UR7 ;  /* 0x0000000f3f0a0299 */ /* 0x000fd80008011607 */
.L_x_888:
[----:B------:R-:W-:-:S04]  /*7900*/  UIMAD UR10, UR10, UR11, URZ ;  /* 0x0000000b0a0a72a4 */ /* 0x000fc8000f8e023f */
[----:B------:R-:W-:-:S04]  /*7910*/  UISETP.LT.AND UP0, UPT, UR23, UR10, UPT ;  /* 0x0000000a1700728c */ /* 0x000fc8000bf01270 */
[----:B------:R-:W-:-:S12]  /*7920*/  USEL UR23, UR23, UR10, !UP0 ;  /* 0x0000000a17177287 */ /* 0x000fd8000c000000 */
.L_x_886:
        /* <DEDUP_REMOVED lines=13> */
.L_x_898:
        /* <DEDUP_REMOVED lines=9> */
.L_x_891:
[----:B------:R-:W-:Y:S01]  /*7a90*/  ULEA UR6, UR39, UR45, 0x3 ;  /* 0x0000002d27067291 */ /* 0x000fe2000f8e183f */
[----:B------:R-:W-:-:S05]  /*7aa0*/  IMAD.U32 R0, RZ, RZ, UR38 ;  /* 0x00000026ff007e24 */ /* 0x000fca000f8e00ff */
[----:B------:R-:W-:-:S04]  /*7ab0*/  SHF.L.U32 R0, R0, 0x1f, RZ ;  /* 0x0000001f00007819 */ /* 0x000fc800000006ff */
[----:B------:R0:W1:Y:S01]  /*7ac0*/  SYNCS.PHASECHK.TRANS64.TRYWAIT P2, [UR6+0x16830], R0 ;  /* 0x01683000ff0075a7 */ /* 0x0000620008040146 */
[----:B------:R-:W-:Y:S05]  /*7ad0*/  @!P0 BRA `(.L_x_892) ;  /* 0x0000000000048947 */ /* 0x000fea0003800000 */
[----:B------:R-:W-:Y:S01]  /*7ae0*/  BPT.TRAP 0x1 ;  /* 0x000000040000795c */ /* 0x000fe20000300000 */
.L_x_892:
[----:B-1----:R-:W-:Y:S05]  /*7af0*/  @P2 BRA `(.L_x_890) ;  /* 0x0000000000082947 */ /* 0x002fea0003800000 */
[----:B------:R-:W1:Y:S02]  /*7b00*/  SYNCS.PHASECHK.TRANS64.TRYWAIT P2, [UR6+0x16830], R0 ;  /* 0x01683000ff0075a7 */ /* 0x000e640008040146 */
[----:B-1----:R-:W-:Y:S05]  /*7b10*/  @!P2 BRA `(.L_x_893) ;  /* 0x000000b00054a947 */ /* 0x002fea0003800000 */
.L_x_890:
        /* <DEDUP_REMOVED lines=27> */
.L_x_895:
[----:B------:R-:W-:Y:S01]  /*7cd0*/  ULEA UR6, UR23, UR45, 0x3 ;  /* 0x0000002d17067291 */ /* 0x000fe2000f8e183f */
[----:B------:R-:W-:-:S05]  /*7ce0*/  IMAD.U32 R0, RZ, RZ, UR24 ;  /* 0x00000018ff007e24 */ /* 0x000fca000f8e00ff */
[----:B------:R-:W-:-:S04]  /*7cf0*/  SHF.L.U32 R0, R0, 0x1f, RZ ;  /* 0x0000001f00007819 */ /* 0x000fc800000006ff */
[----:B------:R0:W1:Y:S01]  /*7d00*/  SYNCS.PHASECHK.TRANS64.TRYWAIT P2, [UR6+0x16850], R0 ;  /* 0x01685000ff0075a7 */ /* 0x0000620008040146 */
[----:B------:R-:W-:Y:S05]  /*7d10*/  @!P0 BRA `(.L_x_896) ;  /* 0x0000000000048947 */ /* 0x000fea0003800000 */
[----:B------:R-:W-:Y:S01]  /*7d20*/  BPT.TRAP 0x1 ;  /* 0x000000040000795c */ /* 0x000fe20000300000 */
.L_x_896:
[----:B-1----:R-:W-:Y:S05]  /*7d30*/  @P2 BRA `(.L_x_894) ;  /* 0x0000000000082947 */ /* 0x002fea0003800000 */
[----:B------:R-:W1:Y:S02]  /*7d40*/  SYNCS.PHASECHK.TRANS64.TRYWAIT P2, [UR6+0x16850], R0 ;  /* 0x01685000ff0075a7 */ /* 0x000e640008040146 */
[----:B-1----:R-:W-:Y:S05]  /*7d50*/  @!P2 BRA `(.L_x_897) ;  /* 0x000000ac00dca947 */ /* 0x002fea0003800000 */
.L_x_894:
[----:B------:R-:W-:Y:S01]  /*7d60*/  UIADD3 UR6, UR45, 0x400, URZ ;  /* 0x000004002d067890 */ /* 0x000fe2000fffe03f */
[----:B------:R-:W-:Y:S01]  /*7d70*/  WARPGROUP.ARRIVE ;  /* 0x00000000000079c5 */ /* 0x000fe20000000000 */
[----:B------:R-:W-:Y:S01]  /*7d80*/  UMOV UR7, 0x40000040 ;  /* 0x4000004000077882 */ /* 0x000fe20000000000 */
[----:B01----:R-:W-:Y:S01]  /*7d90*/  FMNMX.FTZ R0, R24, R9, !PT ;  /* 0x0000000918007209 */ /* 0x003fe20007810000 */
[----:B------:R-:W-:-:S03]  /*7da0*/  USHF.R.U32.HI UR6, URZ, 0x4, UR6 ;  /* 0x000000043f067899 */ /* 0x000fc60008011606 */
[----:B------:R-:W0:Y:S01]  /*7db0*/  S2R R153, SR_TID.X ;  /* 0x0000000000997919 */ /* 0x000e220000002100 */
[----:B------:R-:W-:Y:S01]  /*7dc0*/  UMOV UR24, UR38 ;  /* 0x0000002600187c82 */ /* 0x000fe20008000000 */
[----:B------:R-:W-:Y:S01]  /*7dd0*/  FMNMX.FTZ R11, R25, R0, !PT ;  /* 0x00000000190b7209 */ /* 0x000fe20007810000 */
[----:B------:R-:W-:-:S03]  /*7de0*/  ULOP3.LUT UR6, UR6, 0x3fff, URZ, 0xc0, !UPT ;  /* 0x00003fff06067892 */ /* 0x000fc6000f8ec03f */
        /* <DEDUP_REMOVED lines=11> */
[----:B------:R-:W-:Y:S02]  /*7ea0*/  FMNMX.FTZ R0, R40, R11, !PT ;  /* 0x0000000b28007209 */ /* 0x000fe40007810000 */
[----:B0-----:R-:W-:Y:S02]  /*7eb0*/  SHF.R.U32.HI R152, RZ, 0x7, R153 ;  /* 0x00000007ff987819 */ /* 0x001fe40000011699 */
[----:B------:R-:W-:Y:S02]  /*7ec0*/  FMNMX.FTZ R11, R41, R0, !PT ;  /* 0x00000000290b7209 */ /* 0x000fe40007810000 */
[----:B------:R-:W-:Y:S02]  /*7ed0*/  ISETP.GE.U32.AND P2, PT, R153, 0x180, PT ;  /* 0x000001809900780c */ /* 0x000fe40003f46070 */
        /* <DEDUP_REMOVED lines=27> */
[----:B------:R-:W0:Y:S02]  /*8090*/  SHFL.BFLY PT, R11, R0, 0x2, 0x1f ;  /* 0x0c401f00000b7f89 */ /* 0x000e2400000e0000 */
[----:B0-----:R-:W-:Y:S02]  /*80a0*/  FMNMX.FTZ R11, R0, R11, !PT ;  /* 0x0000000b000b7209 */ /* 0x001fe40007810000 */
[----:B------:R-:W-:-:S03]  /*80b0*/  FMNMX.FTZ R0, R26, R7, !PT ;  /* 0x000000071a007209 */ /* 0x000fc60007810000 */
[----:B------:R-:W0:Y:S01]  /*80c0*/  SHFL.BFLY PT, R2, R11, 0x1, 0x1f ;  /* 0x0c201f000b027f89 */ /* 0x000e2200000e0000 */
        /* <DEDUP_REMOVED lines=8> */
[----:B0-----:R-:W-:Y:S02]  /*8150*/  FMNMX.FTZ R2, R11, R2, !PT ;  /* 0x000000020b027209 */ /* 0x001fe40007810000 */
        /* <DEDUP_REMOVED lines=13> */
[----:B------:R0:W-:Y:S01]  /*8230*/  MUFU.EX2 R13, R33 ;  /* 0x00000021000d7308 */ /* 0x0001e20000000800 */
        /* <DEDUP_REMOVED lines=16> */
[----:B0-----:R-:W-:Y:S01]  /*8340*/  FMNMX.FTZ R33, R55, R0, !PT ;  /* 0x0000000037217209 */ /* 0x001fe20007810000 */
        /* <DEDUP_REMOVED lines=13> */
[----:B------:R0:W-:Y:S01]  /*8420*/  MUFU.EX2 R33, R49 ;  /* 0x0000003100217308 */ /* 0x0001e20000000800 */
[----:B------:R-:W-:-:S04]  /*8430*/  FMNMX.FTZ R0, R66, R37, !PT ;  /* 0x0000002542007209 */ /* 0x000fc80007810000 */
[----:B------:R-:W-:-:S03]  /*8440*/  FMNMX.FTZ R37, R67, R0, !PT ;  /* 0x0000000043257209 */ /* 0x000fc60007810000 */
[----:B------:R-:W1:Y:S01]  /*8450*/  MUFU.EX2 R148, R148 ;  /* 0x0000009400947308 */ /* 0x000e620000000800 */
[----:B------:R-:W-:Y:S01]  /*8460*/  FMNMX.FTZ R0, R70, R37, !PT ;  /* 0x0000002546007209 */ /* 0x000fe20007810000 */
[--C-:B0-----:R-:W-:Y:S01]  /*8470*/  FFMA.FTZ R49, R65, UR22, -R8.reuse ;  /* 0x0000001641317c23 */ /* 0x101fe20008010808 */
[----:B------:R-:W-:Y:S02]  /*8480*/  FFMA.FTZ R65, R81, UR22, -R8 ;  /* 0x0000001651417c23 */ /* 0x000fe40008010808 */
[----:B------:R-:W-:-:S03]  /*8490*/  FMNMX.FTZ R37, R71, R0, !PT ;  /* 0x0000000047257209 */ /* 0x000fc60007810000 */
[----:B------:R-:W0:Y:S01]  /*84a0*/  MUFU.EX2 R11, R11 ;  /* 0x0000000b000b7308 */ /* 0x000e220000000800 */
[----:B------:R-:W-:-:S04]  /*84b0*/  FMNMX.FTZ R0, R74, R37, !PT ;  /* 0x000000254a007209 */ /* 0x000fc80007810000 */
[----:B------:R-:W-:-:S03]  /*84c0*/  FMNMX.FTZ R37, R75, R0, !PT ;  /* 0x000000004b257209 */ /* 0x000fc60007810000 */
[----:B------:R-:W-:Y:S01]  /*84d0*/  MUFU.EX2 R150, R150 ;  /* 0x0000009600967308 */ /* 0x000fe20000000800 */
[----:B------:R-:W-:Y:S01]  /*84e0*/  FMNMX.FTZ R0, R78, R37, !PT ;  /* 0x000000254e007209 */ /* 0x000fe20007810000 */
[----:B-1----:R-:W-:Y:S01]  /*84f0*/  FFMA.FTZ R6, R9, R6, R148 ;  /* 0x0000000609067223 */ /* 0x002fe20000010094 */
[----:B------:R-:W-:Y:S02]  /*8500*/  WARPGROUP.DEPBAR.LE gsb0, 0x0 ;  /* 0x00008000000079c5 */ /* 0x000fe40000010000 */
[----:B------:R-:W-:Y:S01]  /*8510*/  WARPGROUP.ARRIVE ;  /* 0x00000000000079c5 */ /* 0x000fe20000000000 */
[----:B------:R-:W-:Y:S01]  /*8520*/  FMNMX.FTZ R45, R79, R0, !PT ;  /* 0x000000004f2d7209 */ /* 0x000fe20007810000 */
[--C-:B------:R-:W-:Y:S01]  /*8530*/  FFMA.FTZ R140, R40, UR22, -R8.reuse ;  /* 0x00000016288c7c23 */ /* 0x100fe20008010808 */
[----:B------:R1:W-:Y:S01]  /*8540*/  MUFU.EX2 R37, R57 ;  /* 0x0000003900257308 */ /* 0x0003e20000000800 */
[----:B------:R-:W-:Y:S01]  /*8550*/  FFMA.FTZ R142, R44, UR22, -R8 ;  /* 0x000000162c8e7c23 */ /* 0x000fe20008010808 */
[----:B------:R-:W-:Y:S01]  /*8560*/  FMNMX.FTZ R0, R82, R45, !PT ;  /* 0x0000002d52007209 */ /* 0x000fe20007810000 */
[----:B------:R-:W-:Y:S01]  /*8570*/  HGMMA.64x64x16.F32 R88, R136, gdesc[UR4].tnspB, R88, gsb0 ;  /* 0x40e0000488587df0 */ /* 0x000fe20008000858 */
[----:B------:R-:W-:Y:S01]  /*8580*/  UIADD3 UR6, UR10, 0x200, URZ ;  /* 0x000002000a067890 */ /* 0x000fe2000fffe03f */
[----:B0-----:R-:W-:Y:S01]  /*8590*/  F2FP.F16.F32.PACK_AB R148, R11, R148 ;  /* 0x000000940b94723e */ /* 0x001fe200000000ff */
[----:B------:R-:W-:Y:S01]  /*85a0*/  UMOV UR7, 0x40000040 ;  /* 0x4000004000077882 */ /* 0x000fe20000000000 */
[----:B------:R-:W-:Y:S01]  /*85b0*/  FMNMX.FTZ R45, R83, R0, !PT ;  /* 0x00000000532d7209 */ /* 0x000fe20007810000 */
[----:B------:R-:W-:Y:S03]  /*85c0*/  MUFU.EX2 R15, R15 ;  /* 0x0000000f000f7308 */ /* 0x000fe60000000800 */
[----:B------:R-:W-:-:S04]  /*85d0*/  FMNMX.FTZ R0, R86, R45, !PT ;  /* 0x0000002d56007209 */ /* 0x000fc80007810000 */
[----:B------:R-:W-:Y:S01]  /*85e0*/  FMNMX.FTZ R0, R87, R0, !PT ;  /* 0x0000000057007209 */ /* 0x000fe20007810000 */
[----:B------:R0:W-:Y:S04]  /*85f0*/  MUFU.EX2 R45, R61 ;  /* 0x0000003d002d7308 */ /* 0x0001e80000000800 */
[----:B-1----:R-:W1:Y:S04]  /*8600*/  SHFL.BFLY PT, R57, R0, 0x2, 0x1f ;  /* 0x0c401f0000397f89 */ /* 0x002e6800000e0000 */
[----:B------:R-:W-:Y:S01]  /*8610*/  MUFU.EX2 R144, R144 ;  /* 0x0000009000907308 */ /* 0x000fe20000000800 */
[----:B0-----:R-:W-:-:S07]  /*8620*/  FFMA.FTZ R61, R77, UR22, -R8 ;  /* 0x000000164d3d7c23 */ /* 0x001fce0008010808 */
[----:B------:R-:W-:Y:S08]  /*8630*/  MUFU.EX2 R146, R146 ;  /* 0x0000009200927308 */ /* 0x000ff00000000800 */
[----:B------:R-:W-:Y:S01]  /*8640*/  MUFU.EX2 R25, R25 ;  /* 0x0000001900197308 */ /* 0x000fe20000000800 */
[----:B-1----:R-:W-:Y:S01]  /*8650*/  FMNMX.FTZ R28, R0, R57, !PT ;  /* 0x00000039001c7209 */ /* 0x002fe20007810000 */
[----:B------:R-:W-:-:S06]  /*8660*/  FFMA.FTZ R57, R73, UR22, -R8 ;  /* 0x0000001649397c23 */ /* 0x000fcc0008010808 */
[----:B------:R-:W-:Y:S01]  /*8670*/  MUFU.EX2 R140, R140 ;  /* 0x0000008c008c7308 */ /* 0x000fe20000000800 */
[----:B------:R-:W0:Y:S07]  /*8680*/  SHFL.BFLY PT, R69, R28, 0x1, 0x1f ;  /* 0x0c201f001c457f89 */ /* 0x000e2e00000e0000 */
[----:B------:R-:W-:Y:S08]  /*8690*/  MUFU.EX2 R29, R29 ;  /* 0x0000001d001d7308 */ /* 0x000ff00000000800 */
[----:B------:R-:W-:Y:S08]  /*86a0*/  MUFU.EX2 R142, R142 ;  /* 0x0000008e008e7308 */ /* 0x000ff00000000800 */
[----:B------:R-:W-:Y:S01]  /*86b0*/  MUFU.EX2 R41, R41 ;  /* 0x0000002900297308 */ /* 0x000fe20000000800 */
[----:B0-----:R-:W-:-:S05]  /*86c0*/  FMNMX.FTZ R0, R28, R69, !PT ;  /* 0x000000451c007209 */ /* 0x001fca0007810000 */
[----:B------:R-:W-:Y:S02]  /*86d0*/  FMUL.FTZ R32, R0, UR22 ;  /* 0x0000001600207c20 */ /* 0x000fe40008410000 */
[----:B------:R-:W-:Y:S01]  /*86e0*/  MUFU.EX2 R10, R10 ;  /* 0x0000000a000a7308 */ /* 0x000fe20000000800 */
[----:B------:R-:W-:Y:S02]  /*86f0*/  WARPGROUP.DEPBAR.LE gsb0, 0x0 ;  /* 0x00008000000079c5 */ /* 0x000fe40000010000 */
[----:B------:R-:W-:Y:S01]  /*8700*/  WARPGROUP.ARRIVE ;  /* 0x00000000000079c5 */ /* 0x000fe20000000000 */
[--C-:B------:R-:W-:Y:S01]  /*8710*/  FFMA.FTZ R136, R48, UR22, -R8.reuse ;  /* 0x0000001630887c23 */ /* 0x100fe20008010808 */
[----:B------:R-:W-:Y:S01]  /*8720*/  FFMA.FTZ R138, R52, UR22, -R8 ;  /* 0x00000016348a7c23 */ /* 0x000fe20008010808 */
[--C-:B------:R-:W-:Y:S01]  /*8730*/  FFMA.FTZ R149, R26, UR22, -R32.reuse ;  /* 0x000000161a957c23 */ /* 0x100fe20008010820 */
[--C-:B------:R-:W-:Y:S01]  /*8740*/  FFMA.FTZ R26, R27, UR22, -R32.reuse ;  /* 0x000000161b1a7c23 */ /* 0x100fe20008010820 */
[----:B------:R-:W-:Y:S01]  /*8750*/  IMAD.U32 R27, RZ, RZ, UR39 ;  /* 0x00000027ff1b7e24 */ /* 0x000fe2000f8e00ff */
[----:B------:R-:W-:Y:S01]  /*8760*/  HGMMA.64x64x16.F32 R88, R132, gdesc[UR4].tnspB, R88, gsb0 ;  /* 0x40e0000484587df0 */ /* 0x000fe20008000858 */
[----:B------:R-:W-:Y:S01]  /*8770*/  UIADD3 UR6, UR10, 0x280, URZ ;  /* 0x000002800a067890 */ /* 0x000fe2000fffe03f */
[--C-:B------:R-:W-:Y:S01]  /*8780*/  FFMA.FTZ R151, R30, UR22, -R32.reuse ;  /* 0x000000161e977c23 */ /* 0x100fe20008010820 */
[----:B------:R-:W-:Y:S01]  /*8790*/  UMOV UR7, 0x40000040 ;  /* 0x4000004000077882 */ /* 0x000fe20000000000 */
[----:B------:R-:W-:Y:S01]  /*87a0*/  MUFU.EX2 R149, R149 ;  /* 0x0000009500957308 */ /* 0x000fe20000000800 */
[----:B------:R-:W-:Y:S01]  /*87b0*/  @!P1 LEA R27, R27, UR45, 0x3 ;  /* 0x0000002d1b1b9c11 */ /* 0x000fe2000f8e18ff */
[----:B------:R-:W-:Y:S01]  /*87c0*/  FFMA.FTZ R30, R31, UR22, -R32 ;  /* 0x000000161f1e7c23 */ /* 0x000fe20008010820 */
[----:B------:R-:W-:-:S02]  /*87d0*/  VIADD R31, R152, 0x9 ;  /* 0x00000009981f7836 */ /* 0x000fc40000000000 */
[--C-:B------:R-:W-:Y:S01]  /*87e0*/  FFMA.FTZ R145, R34, UR22, -R32.reuse ;  /* 0x0000001622917c23 */ /* 0x100fe20008010820 */
[--C-:B------:R-:W-:Y:S01]  /*87f0*/  FFMA.FTZ R34, R35, UR22, -R32.reuse ;  /* 0x0000001623227c23 */ /* 0x100fe20008010820 */
[----:B------:R-:W-:Y:S02]  /*8800*/  @!P1 VIADD R27, R27, 0x16840 ;  /* 0x000168401b1b9836 */ /* 0x000fe40000000000 */
[--C-:B------:R-:W-:Y:S01]  /*8810*/  FFMA.FTZ R147, R38, UR22, -R32.reuse ;  /* 0x0000001626937c23 */ /* 0x100fe20008010820 */
[----:B------:R-:W-:Y:S01]  /*8820*/  MUFU.EX2 R26, R26 ;  /* 0x0000001a001a7308 */ /* 0x000fe20000000800 */
[----:B------:R-:W-:Y:S01]  /*8830*/  SEL R31, R31, 0x9, !P2 ;  /* 0x000000091f1f7807 */ /* 0x000fe20005000000 */
[--C-:B------:R-:W-:Y:S01]  /*8840*/  FFMA.FTZ R36, R39, UR22, -R32.reuse ;  /* 0x0000001627247c23 */ /* 0x100fe20008010820 */
[----:B------:R-:W-:Y:S01]  /*8850*/  @!P1 PRMT R27, RZ, 0x654, R27 ;  /* 0x00000654ff1b9816 */ /* 0x000fe2000000001b */
        /* <DEDUP_REMOVED lines=16> */
[----:B------:R-:W-:Y:S01]  /*8960*/  IMAD.U32 R35, RZ, RZ, UR23 ;  /* 0x00000017ff237e24 */ /* 0x000fe2000f8e00ff */
[C---:B------:R-:W-:Y:S01]  /*8970*/  ISETP.GT.AND P2, PT, R3.reuse, UR21, PT ;  /* 0x0000001503007c0c */ /* 0x040fe2000bf44270 */
[----:B------:R-:W-:Y:S01]  /*8980*/  UMOV UR23, UR39 ;  /* 0x0000002700177c82 */ /* 0x000fe20008000000 */
[----:B------:R-:W-:Y:S01]  /*8990*/  VIADD R3, R3, 0xffffffff ;  /* 0xffffffff03037836 */ /* 0x000fe20000000000 */
[----:B------:R-:W-:Y:S01]  /*89a0*/  MUFU.EX2 R145, R145 ;  /* 0x0000009100917308 */ /* 0x000fe20000000800 */
[----:B------:R-:W-:-:S07]  /*89b0*/  @!P1 LEA R35, R35, UR45, 0x3 ;  /* 0x0000002d23239c11 */ /* 0x000fce000f8e18ff */
[----:B------:R-:W-:Y:S08]  /*89c0*/  MUFU.EX2 R34, R34 ;  /* 0x0000002200227308 */ /* 0x000ff00000000800 */
[----:B------:R-:W-:Y:S08]  /*89d0*/  MUFU.EX2 R147, R147 ;  /* 0x0000009300937308 */ /* 0x000ff00000000800 */
[----:B------:R-:W-:Y:S08]  /*89e0*/  MUFU.EX2 R36, R36 ;  /* 0x0000002400247308 */ /* 0x000ff00000000800 */
[----:B------:R-:W-:Y:S08]  /*89f0*/  MUFU.EX2 R141, R141 ;  /* 0x0000008d008d7308 */ /* 0x000ff00000000800 */
[----:B------:R-:W-:Y:S01]  /*8a00*/  MUFU.EX2 R38, R38 ;  /* 0x0000002600267308 */ /* 0x000fe20000000800 */
[----:B------:R-:W-:-:S02]  /*8a10*/  WARPGROUP.DEPBAR.LE gsb0, 0x0 ;  /* 0x00008000000079c5 */ /* 0x000fc40000010000 */
[----:B------:R-:W-:Y:S01]  /*8a20*/  WARPGROUP.ARRIVE ;  /* 0x00000000000079c5 */ /* 0x000fe20000000000 */
[--C-:B------:R-:W-:Y:S01]  /*8a30*/  FFMA.FTZ R132, R56, UR22, -R8.reuse ;  /* 0x0000001638847c23 */ /* 0x100fe20008010808 */
[----:B------:R-:W-:Y:S01]  /*8a40*/  FFMA.FTZ R134, R60, UR22, -R8 ;  /* 0x000000163c867c23 */ /* 0x000fe20008010808 */
[----:B------:R-:W-:Y:S02]  /*8a50*/  FADD.FTZ R8, -R0, R7 ;  /* 0x0000000700087221 */ /* 0x000fe40000010100 */
[----:B------:R-:W-:Y:S01]  /*8a60*/  MUFU.EX2 R143, R143 ;  /* 0x0000008f008f7308 */ /* 0x000fe20000000800 */
[--C-:B------:R-:W-:Y:S01]  /*8a70*/  FFMA.FTZ R133, R58, UR22, -R32.reuse ;  /* 0x000000163a857c23 */ /* 0x100fe20008010820 */
[----:B------:R-:W-:Y:S01]  /*8a80*/  HGMMA.64x64x16.F32 R88, R128, gdesc[UR4].tnspB, R88, gsb0 ;  /* 0x40e0000480587df0 */ /* 0x000fe20008000858 */
[----:B------:R-:W-:Y:S01]  /*8a90*/  UIADD3 UR6, UR10, 0x300, URZ ;  /* 0x000003000a067890 */ /* 0x000fe2000fffe03f */
[----:B------:R-:W-:Y:S01]  /*8aa0*/  FMUL.FTZ R8, R8, UR22 ;  /* 0x0000001608087c20 */ /* 0x000fe20008410000 */
[----:B------:R-:W-:Y:S01]  /*8ab0*/  UMOV UR7, 0x40000040 ;  /* 0x4000004000077882 */ /* 0x000fe20000000000 */
[----:B------:R-:W-:-:S02]  /*8ac0*/  FFMA.FTZ R135, R62, UR22, -R32 ;  /* 0x000000163e877c23 */ /* 0x000fc40008010820 */
[----:B------:R-:W-:Y:S08]  /*8ad0*/  MUFU.EX2 R40, R40 ;  /* 0x0000002800287308 */ /* 0x000ff00000000800 */
[----:B------:R-:W0:Y:S08]  /*8ae0*/  MUFU.EX2 R8, R8 ;  /* 0x0000000800087308 */ /* 0x000e300000000800 */
[----:B------:R-:W-:Y:S08]  /*8af0*/  MUFU.EX2 R136, R136 ;  /* 0x0000008800887308 */ /* 0x000ff00000000800 */
[----:B------:R-:W1:Y:S01]  /*8b00*/  MUFU.EX2 R137, R137 ;  /* 0x0000008900897308 */ /* 0x000e620000000800 */
[----:B0-----:R-:W-:Y:S01]  /*8b10*/  FFMA.FTZ R5, R8, R5, R149 ;  /* 0x0000000508057223 */ /* 0x001fe20000010095 */
[----:B------:R-:W-:-:S03]  /*8b20*/  F2FP.F16.F32.PACK_AB R149, R26, R149 ;  /* 0x000000951a95723e */ /* 0x000fc600000000ff */
[----:B------:R-:W-:-:S03]  /*8b30*/  FADD.FTZ R48, R26, R5 ;  /* 0x000000051a307221 */ /* 0x000fc60000010000 */
[----:B------:R-:W0:Y:S01]  /*8b40*/  MUFU.EX2 R42, R42 ;  /* 0x0000002a002a7308 */ /* 0x000e220000000800 */
[----:B------:R-:W-:Y:S01]  /*8b50*/  FADD.FTZ R5, R151, R48 ;  /* 0x0000003097057221 */ /* 0x000fe20000010000 */
[----:B------:R-:W-:-:S03]  /*8b60*/  F2FP.F16.F32.PACK_AB R151, R30, R151 ;  /* 0x000000971e97723e */ /* 0x000fc600000000ff */
[----:B------:R-:W-:-:S03]  /*8b70*/  FADD.FTZ R48, R30, R5 ;  /* 0x000000051e307221 */ /* 0x000fc60000010000 */
[----:B------:R-:W-:Y:S01]  /*8b80*/  MUFU.EX2 R138, R138 ;  /* 0x0000008a008a7308 */ /* 0x000fe20000000800 */
[----:B------:R-:W-:Y:S01]  /*8b90*/  FADD.FTZ R5, R145, R48 ;  /* 0x0000003091057221 */ /* 0x000fe20000010000 */
[----:B------:R-:W-:Y:S01]  /*8ba0*/  FFMA.FTZ R48, R67, UR22, -R32 ;  /* 0x0000001643307c23 */ /* 0x000fe20008010820 */
[C---:B------:R-:W-:Y:S02]  /*8bb0*/  F2FP.F16.F32.PACK_AB R145, R34.reuse, R145 ;  /* 0x000000912291723e */ /* 0x040fe400000000ff */
[----:B------:R-:W-:-:S03]  /*8bc0*/  FADD.FTZ R52, R34, R5 ;  /* 0x0000000522347221 */ /* 0x000fc60000010000 */
[----:B------:R-:W2:Y:S01]  /*8bd0*/  MUFU.EX2 R139, R139 ;  /* 0x0000008b008b7308 */ /* 0x000ea20000000800 */
[----:B------:R-:W-:Y:S01]  /*8be0*/  FADD.FTZ R5, R147, R52 ;  /* 0x0000003493057221 */ /* 0x000fe20000010000 */
[----:B------:R-:W-:-:S03]  /*8bf0*/  F2FP.F16.F32.PACK_AB R147, R36, R147 ;  /* 0x000000932493723e */ /* 0x000fc600000000ff */
[----:B------:R-:W-:-:S03]  /*8c00*/  FADD.FTZ R52, R36, R5 ;  /* 0x0000000524347221 */ /* 0x000fc60000010000 */
[----:B------:R-:W3:Y:S01]  /*8c10*/  MUFU.EX2 R44, R44 ;  /* 0x0000002c002c7308 */ /* 0x000ee20000000800 */
[----:B------:R-:W-:Y:S01]  /*8c20*/  FADD.FTZ R5, R141, R52 ;  /* 0x000000348d057221 */ /* 0x000fe20000010000 */
[----:B------:R-:W-:-:S03]  /*8c30*/  F2FP.F16.F32.PACK_AB R141, R38, R141 ;  /* 0x0000008d268d723e */ /* 0x000fc600000000ff */
[----:B------:R-:W-:-:S03]  /*8c40*/  FADD.FTZ R52, R38, R5 ;  /* 0x0000000526347221 */ /* 0x000fc60000010000 */
[----:B------:R-:W-:Y:S01]  /*8c50*/  MUFU.EX2 R132, R132 ;  /* 0x0000008400847308 */ /* 0x000fe20000000800 */
[----:B------:R-:W-:Y:S01]  /*8c60*/  FADD.FTZ R5, R143, R52 ;  /* 0x000000348f057221 */ /* 0x000fe20000010000 */
[----:B------:R-:W-:-:S03]  /*8c70*/  F2FP.F16.F32.PACK_AB R143, R40, R143 ;  /* 0x0000008f288f723e */ /* 0x000fc600000000ff */
[----:B------:R-:W-:Y:S01]  /*8c80*/  FADD.FTZ R52, R40, R5 ;  /* 0x0000000528347221 */ /* 0x000fe20000010000 */
[----:B------:R-:W-:Y:S02]  /*8c90*/  WARPGROUP.DEPBAR.LE gsb0, 0x0 ;  /* 0x00008000000079c5 */ /* 0x000fe40000010000 */
[----:B------:R-:W-:Y:S01]  /*8ca0*/  WARPGROUP.ARRIVE ;  /* 0x00000000000079c5 */ /* 0x000fe20000000000 */
[----:B------:R-:W4:Y:S01]  /*8cb0*/  MUFU.EX2 R133, R133 ;  /* 0x0000008500857308 */ /* 0x000f220000000800 */
[----:B-1----:R-:W-:Y:S01]  /*8cc0*/  FADD.FTZ R5, R137, R52 ;  /* 0x0000003489057221 */ /* 0x002fe20000010000 */
[--C-:B------:R-:W-:Y:S01]  /*8cd0*/  FFMA.FTZ R129, R66, UR22, -R32.reuse ;  /* 0x0000001642817c23 */ /* 0x100fe20008010820 */
[----:B------:R-:W-:Y:S01]  /*8ce0*/  FFMA.FTZ R131, R70, UR22, -R32 ;  /* 0x0000001646837c23 */ /* 0x000fe20008010820 */
[C---:B0-----:R-:W-:Y:S01]  /*8cf0*/  F2FP.F16.F32.PACK_AB R137, R42.reuse, R137 ;  /* 0x000000892a89723e */ /* 0x041fe200000000ff */
[----:B------:R-:W-:Y:S01]  /*8d00*/  HGMMA.64x64x16.F32 R88, R124, gdesc[UR4].tnspB, R88, gsb0 ;  /* 0x40e000047c587df0 */ /* 0x000fe20008000858 */
[----:B------:R-:W-:Y:S01]  /*8d10*/  UIADD3 UR6, UR10, 0x380, URZ ;  /* 0x000003800a067890 */ /* 0x000fe2000fffe03f */
[----:B------:R-:W-:Y:S01]  /*8d20*/  FADD.FTZ R52, R42, R5 ;  /* 0x000000052a347221 */ /* 0x000fe20000010000 */
[----:B------:R-:W-:Y:S01]  /*8d30*/  UMOV UR7, 0x40000040 ;  /* 0x4000004000077882 */ /* 0x000fe20000000000 */
[----:B------:R-:W0:Y:S02]  /*8d40*/  MUFU.EX2 R46, R46 ;  /* 0x0000002e002e7308 */ /* 0x000e240000000800 */
[----:B--2---:R-:W-:Y:S01]  /*8d50*/  FADD.FTZ R5, R139, R52 ;  /* 0x000000348b057221 */ /* 0x004fe20000010000 */
[----:B---3--:R-:W-:-:S03]  /*8d60*/  F2FP.F16.F32.PACK_AB R139, R44, R139 ;  /* 0x0000008b2c8b723e */ /* 0x008fc600000000ff */
[----:B------:R-:W-:Y:S02]  /*8d70*/  FADD.FTZ R30, R44, R5 ;  /* 0x000000052c1e7221 */ /* 0x000fe40000010000 */
[----:B------:R-:W-:Y:S02]  /*8d80*/  MUFU.EX2 R134, R134 ;  /* 0x0000008600867308 */ /* 0x000fe40000000800 */
[----:B----4-:R-:W-:-:S06]  /*8d90*/  FADD.FTZ R5, R133, R30 ;  /* 0x0000001e85057221 */ /* 0x010fcc0000010000 */
[----:B------:R-:W1:Y:S01]  /*8da0*/  MUFU.EX2 R135, R135 ;  /* 0x0000008700877308 */ /* 0x000e620000000800 */
[C---:B0-----:R-:W-:Y:S01]  /*8db0*/  FADD.FTZ R30, R46.reuse, R5 ;  /* 0x000000052e1e7221 */ /* 0x041fe20000010000 */
[----:B------:R-:W-:-:S06]  /*8dc0*/  F2FP.F16.F32.PACK_AB R133, R46, R133 ;  /* 0x000000852e85723e */ /* 0x000fcc00000000ff */
[----:B------:R-:W-:Y:S08]  /*8dd0*/  MUFU.EX2 R129, R129 ;  /* 0x0000008100817308 */ /* 0x000ff00000000800 */
[----:B------:R-:W0:Y:S01]  /*8de0*/  MUFU.EX2 R49, R49 ;  /* 0x0000003100317308 */ /* 0x000e220000000800 */
[----:B-1----:R-:W-:-:S07]  /*8df0*/  FADD.FTZ R5, R135, R30 ;  /* 0x0000001e87057221 */ /* 0x002fce0000010000 */
[----:B------:R-:W-:Y:S08]  /*8e00*/  MUFU.EX2 R48, R48 ;  /* 0x0000003000307308 */ /* 0x000ff00000000800 */
[----:B------:R-:W-:Y:S01]  /*8e10*/  MUFU.EX2 R12, R12 ;  /* 0x0000000c000c7308 */ /* 0x000fe20000000800 */
[----:B0-----:R-:W-:-:S07]  /*8e20*/  F2FP.F16.F32.PACK_AB R128, R49, R10 ;  /* 0x0000000a3180723e */ /* 0x001fce00000000ff */
[----:B------:R-:W-:Y:S08]  /*8e30*/  MUFU.EX2 R131, R131 ;  /* 0x0000008300837308 */ /* 0x000ff00000000800 */
[----:B------:R-:W0:Y:S08]  /*8e40*/  MUFU.EX2 R53, R53 ;  /* 0x0000003500357308 */ /* 0x000e300000000800 */
[----:B------:R-:W-:Y:S01]  /*8e50*/  MUFU.EX2 R14, R14 ;  /* 0x0000000e000e7308 */ /* 0x000fe20000000800 */
[----:B------:R-:W-:-:S02]  /*8e60*/  WARPGROUP.DEPBAR.LE gsb0, 0x0 ;  /* 0x00008000000079c5 */ /* 0x000fc40000010000 */
[----:B------:R-:W-:Y:S01]  /*8e70*/  WARPGROUP.ARRIVE ;  /* 0x00000000000079c5 */ /* 0x000fe20000000000 */
[--C-:B------:R-:W-:Y:S01]  /*8e80*/  FFMA.FTZ R125, R74, UR22, -R32.reuse ;  /* 0x000000164a7d7c23 */ /* 0x100fe20008010820 */
[----:B------:R-:W-:-:S03]  /*8e90*/  FFMA.FTZ R127, R78, UR22, -R32 ;  /* 0x000000164e7f7c23 */ /* 0x000fc60008010820 */
[----:B------:R-:W1:Y:S01]  /*8ea0*/  MUFU.EX2 R57, R57 ;  /* 0x0000003900397308 */ /* 0x000e620000000800 */
[----:B0-----:R-:W-:Y:S01]  /*8eb0*/  F2FP.F16.F32.PACK_AB R130, R53, R12 ;  /* 0x0000000c3582723e */ /* 0x001fe200000000ff */
[----:B------:R-:W-:Y:S06]  /*8ec0*/  HGMMA.64x64x16.F32 R88, R120, gdesc[UR4].tnspB, R88, gsb0 ;  /* 0x40e0000478587df0 */ /* 0x000fec0008000858 */
[----:B------:R-:W-:Y:S08]  /*8ed0*/  MUFU.EX2 R125, R125 ;  /* 0x0000007d007d7308 */ /* 0x000ff00000000800 */
[----:B------:R-:W-:Y:S01]  /*8ee0*/  MUFU.EX2 R20, R20 ;  /* 0x0000001400147308 */ /* 0x000fe20000000800 */
[----:B-1----:R-:W-:-:S07]  /*8ef0*/  F2FP.F16.F32.PACK_AB R124, R57, R14 ;  /* 0x0000000e397c723e */ /* 0x002fce00000000ff */
[----:B------:R-:W-:Y:S08]  /*8f00*/  MUFU.EX2 R127, R127 ;  /* 0x0000007f007f7308 */ /* 0x000ff00000000800 */
[----:B------:R-:W0:Y:S08]  /*8f10*/  MUFU.EX2 R61, R61 ;  /* 0x0000003d003d7308 */ /* 0x000e300000000800 */
[----:B------:R-:W-:Y:S08]  /*8f20*/  MUFU.EX2 R79, R79 ;  /* 0x0000004f004f7308 */ /* 0x000ff00000000800 */
[----:B------:R-:W-:Y:S01]  /*8f30*/  MUFU.EX2 R24, R24 ;  /* 0x0000001800187308 */ /* 0x000fe20000000800 */
[----:B0-----:R-:W-:-:S07]  /*8f40*/  F2FP.F16.F32.PACK_AB R126, R61, R20 ;  /* 0x000000143d7e723e */ /* 0x001fce00000000ff */
[----:B------:R-:W-:Y:S08]  /*8f50*/  MUFU.EX2 R65, R65 ;  /* 0x0000004100417308 */ /* 0x000ff00000000800 */
[----:B------:R-:W-:Y:S08]  /*8f60*/  MUFU.EX2 R83, R83 ;  /* 0x0000005300537308 */ /* 0x000ff00000000800 */
[----:B------:R-:W-:Y:S01]  /*8f70*/  MUFU.EX2 R28, R84 ;  /* 0x00000054001c7308 */ /* 0x000fe20000000800 */
[----:B------:R-:W-:-:S02]  /*8f80*/  WARPGROUP.DEPBAR.LE gsb0, 0x0 ;  /* 0x00008000000079c5 */ /* 0x000fc40000010000 */
[----:B------:R0:W-:Y:S06]  /*8f90*/  BAR.ARV R31, 0x100 ;  /* 0x0004001f0000751d */ /* 0x0001ec0000002000 */
[----:B------:R1:W-:Y:S01]  /*8fa0*/  @!P1 SYNCS.ARRIVE.TRANS64.RED.A1T0 RZ, [R27+URZ], RZ ;  /* 0x000000ff1bff99a7 */ /* 0x0003e2000810043f */
[----:B------:R-:W-:Y:S01]  /*8fb0*/  MUFU.EX2 R121, R82 ;  /* 0x0000005200797308 */ /* 0x000fe20000000800 */
[----:B0-----:R-:W-:Y:S02]  /*8fc0*/  @!P1 VIADD R31, R35, 0x16860 ;  /* 0x00016860231f9836 */ /* 0x001fe40000000000 */
[-C--:B------:R-:W-:Y:S01]  /*8fd0*/  FMUL.FTZ R88, R88, R9.reuse ;  /* 0x0000000958587220 */ /* 0x080fe20000410000 */
[-C--:B------:R-:W-:Y:S01]  /*8fe0*/  FMUL.FTZ R89, R89, R9.reuse ;  /* 0x0000000959597220 */ /* 0x080fe20000410000 */
[-C--:B------:R-:W-:Y:S01]  /*8ff0*/  FMUL.FTZ R92, R92, R9.reuse ;  /* 0x000000095c5c7220 */ /* 0x080fe20000410000 */
[-C--:B------:R-:W-:Y:S01]  /*9000*/  FMUL.FTZ R93, R93, R9.reuse ;  /* 0x000000095d5d7220 */ /* 0x080fe20000410000 */
[----:B------:R-:W-:Y:S01]  /*9010*/  @!P1 PRMT R31, RZ, 0x654, R31 ;  /* 0x00000654ff1f9816 */ /* 0x000fe2000000001f */
[----:B-1----:R-:W-:Y:S01]  /*9020*/  FADD.FTZ R27, R11, R6 ;  /* 0x000000060b1b7221 */ /* 0x002fe20000010000 */
[----:B------:R-:W-:Y:S01]  /*9030*/  FFMA.FTZ R6, R63, UR22, -R32 ;  /* 0x000000163f067c23 */ /* 0x000fe20008010820 */
[----:B------:R-:W-:Y:S01]  /*9040*/  MUFU.EX2 R123, R86 ;  /* 0x00000056007b7308 */ /* 0x000fe20000000800 */
[----:B------:R0:W-:Y:S01]  /*9050*/  @!P1 SYNCS.ARRIVE.TRANS64.RED.A1T0 RZ, [R31+URZ], RZ ;  /* 0x000000ff1fff99a7 */ /* 0x0001e2000810043f */
[----:B------:R-:W-:Y:S01]  /*9060*/  FADD.FTZ R50, R150, R27 ;  /* 0x0000001b96327221 */ /* 0x000fe20000010000 */
[-C--:B------:R-:W-:Y:S01]  /*9070*/  FMUL.FTZ R96, R96, R9.reuse ;  /* 0x0000000960607220 */ /* 0x080fe20000410000 */
[-C--:B------:R-:W-:Y:S01]  /*9080*/  FMUL.FTZ R97, R97, R9.reuse ;  /* 0x0000000961617220 */ /* 0x080fe20000410000 */
[-C--:B------:R-:W-:Y:S01]  /*9090*/  FMUL.FTZ R100, R100, R9.reuse ;  /* 0x0000000964647220 */ /* 0x080fe20000410000 */
[----:B------:R-:W-:Y:S01]  /*90a0*/  FADD.FTZ R27, R15, R50 ;  /* 0x000000320f1b7221 */ /* 0x000fe20000010000 */
[-C--:B------:R-:W-:Y:S01]  /*90b0*/  FMUL.FTZ R101, R101, R9.reuse ;  /* 0x0000000965657220 */ /* 0x080fe20000410000 */
[----:B------:R-:W1:Y:S01]  /*90c0*/  MUFU.EX2 R6, R6 ;  /* 0x0000000600067308 */ /* 0x000e620000000800 */
[-C--:B------:R-:W-:Y:S01]  /*90d0*/  FMUL.FTZ R104, R104, R9.reuse ;  /* 0x0000000968687220 */ /* 0x080fe20000410000 */
[----:B------:R-:W-:Y:S01]  /*90e0*/  FADD.FTZ R50, R144, R27 ;  /* 0x0000001b90327221 */ /* 0x000fe20000010000 */
[-C--:B------:R-:W-:Y:S01]  /*90f0*/  FMUL.FTZ R105, R105, R9.reuse ;  /* 0x0000000969697220 */ /* 0x080fe20000410000 */
[-C--:B------:R-:W-:Y:S01]  /*9100*/  FMUL.FTZ R108, R108, R9.reuse ;  /* 0x000000096c6c7220 */ /* 0x080fe20000410000 */
[-C--:B------:R-:W-:Y:S01]  /*9110*/  FMUL.FTZ R109, R109, R9.reuse ;  /* 0x000000096d6d7220 */ /* 0x080fe20000410000 */
[----:B------:R-:W-:Y:S01]  /*9120*/  FADD.FTZ R27, R13, R50 ;  /* 0x000000320d1b7221 */ /* 0x000fe20000010000 */
[--C-:B------:R-:W-:Y:S01]  /*9130*/  FFMA.FTZ R50, R71, UR22, -R32.reuse ;  /* 0x0000001647327c23 */ /* 0x100fe20008010820 */
[----:B------:R-:W-:Y:S01]  /*9140*/  FFMA.FTZ R32, R87, UR22, -R32 ;  /* 0x0000001657207c23 */ /* 0x000fe20008010820 */
[----:B------:R-:W2:Y:S01]  /*9150*/  MUFU.EX2 R7, R85 ;  /* 0x0000005500077308 */ /* 0x000ea20000000800 */
[----:B------:R-:W-:Y:S01]  /*9160*/  FADD.FTZ R54, R146, R27 ;  /* 0x0000001b92367221 */ /* 0x000fe20000010000 */
[-C--:B------:R-:W-:Y:S01]  /*9170*/  FMUL.FTZ R112, R112, R9.reuse ;  /* 0x0000000970707220 */ /* 0x080fe20000410000 */
[-C--:B------:R-:W-:Y:S01]  /*9180*/  FMUL.FTZ R113, R113, R9.reuse ;  /* 0x0000000971717220 */ /* 0x080fe20000410000 */
[-C--:B------:R-:W-:Y:S01]  /*9190*/  FMUL.FTZ R116, R116, R9.reuse ;  /* 0x0000000974747220 */ /* 0x080fe20000410000 */
[----:B------:R-:W-:Y:S01]  /*91a0*/  FADD.FTZ R27, R25, R54 ;  /* 0x00000036191b7221 */ /* 0x000fe20000010000 */
[----:B------:R-:W-:Y:S01]  /*91b0*/  FMUL.FTZ R117, R117, R9 ;  /* 0x0000000975757220 */ /* 0x000fe20000410000 */
[----:B------:R-:W-:Y:S01]  /*91c0*/  F2FP.F16.F32.PACK_AB R150, R15, R150 ;  /* 0x000000960f96723e */ /* 0x000fe200000000ff */
[----:B------:R-:W3:Y:S01]  /*91d0*/  MUFU.EX2 R50, R50 ;  /* 0x0000003200327308 */ /* 0x000ee20000000800 */
[----:B------:R-:W-:Y:S01]  /*91e0*/  FADD.FTZ R54, R140, R27 ;  /* 0x0000001b8c367221 */ /* 0x000fe20000010000 */
[C---:B-1----:R-:W-:Y:S01]  /*91f0*/  FADD.FTZ R30, R6.reuse, R5 ;  /* 0x00000005061e7221 */ /* 0x042fe20000010000 */
[----:B------:R-:W-:Y:S01]  /*9200*/  F2FP.F16.F32.PACK_AB R135, R6, R135 ;  /* 0x000000870687723e */ /* 0x000fe200000000ff */
[----:B------:R-:W-:Y:S01]  /*9210*/  FMUL.FTZ R90, R90, R8 ;  /* 0x000000085a5a7220 */ /* 0x000fe20000410000 */
[----:B------:R-:W-:Y:S01]  /*9220*/  FADD.FTZ R27, R29, R54 ;  /* 0x000000361d1b7221 */ /* 0x000fe20000010000 */
[----:B------:R-:W-:Y:S01]  /*9230*/  FADD.FTZ R5, R129, R30 ;  /* 0x0000001e81057221 */ /* 0x000fe20000010000 */
[----:B------:R-:W-:Y:S01]  /*9240*/  F2FP.F16.F32.PACK_AB R144, R13, R144 ;  /* 0x000000900d90723e */ /* 0x000fe200000000ff */
[----:B------:R-:W-:Y:S01]  /*9250*/  MUFU.EX2 R32, R32 ;  /* 0x0000002000207308 */ /* 0x000fe20000000800 */
[----:B------:R-:W-:Y:S01]  /*9260*/  FADD.FTZ R54, R142, R27 ;  /* 0x0000001b8e367221 */ /* 0x000fe20000010000 */
[----:B------:R-:W-:Y:S01]  /*9270*/  FADD.FTZ R30, R48, R5 ;  /* 0x00000005301e7221 */ /* 0x000fe20000010000 */
[----:B--2---:R-:W-:Y:S01]  /*9280*/  F2FP.F16.F32.PACK_AB R122, R7, R28 ;  /* 0x0000001c077a723e */ /* 0x004fe200000000ff */
[----:B------:R-:W-:Y:S01]  /*9290*/  FMUL.FTZ R91, R91, R8 ;  /* 0x000000085b5b7220 */ /* 0x000fe20000410000 */
[----:B------:R-:W-:Y:S01]  /*92a0*/  FADD.FTZ R27, R21, R54 ;  /* 0x00000036151b7221 */ /* 0x000fe20000010000 */
[----:B------:R-:W-:Y:S01]  /*92b0*/  FADD.FTZ R5, R131, R30 ;  /* 0x0000001e83057221 */ /* 0x000fe20000010000 */
[----:B------:R-:W-:Y:S01]  /*92c0*/  F2FP.F16.F32.PACK_AB R146, R25, R146 ;  /* 0x000000921992723e */ /* 0x000fe200000000ff */
[----:B------:R-:W-:Y:S01]  /*92d0*/  FMUL.FTZ R94, R94, R8 ;  /* 0x000000085e5e7220 */ /* 0x000fe20000410000 */
[----:B------:R-:W-:Y:S01]  /*92e0*/  FADD.FTZ R54, R136, R27 ;  /* 0x0000001b88367221 */ /* 0x000fe20000010000 */
[----:B---3--:R-:W-:Y:S01]  /*92f0*/  FADD.FTZ R30, R50, R5 ;  /* 0x00000005321e7221 */ /* 0x008fe20000010000 */
[----:B------:R-:W-:Y:S01]  /*9300*/  F2FP.F16.F32.PACK_AB R140, R29, R140 ;  /* 0x0000008c1d8c723e */ /* 0x000fe200000000ff */
[----:B------:R-:W-:Y:S01]  /*9310*/  FMUL.FTZ R95, R95, R8 ;  /* 0x000000085f5f7220 */ /* 0x000fe20000410000 */
[----:B------:R-:W-:Y:S01]  /*9320*/  FADD.FTZ R11, R33, R54 ;  /* 0x00000036210b7221 */ /* 0x000fe20000010000 */
[----:B------:R-:W-:Y:S01]  /*9330*/  FADD.FTZ R5, R125, R30 ;  /* 0x0000001e7d057221 */ /* 0x000fe20000010000 */
[----:B------:R-:W-:Y:S01]  /*9340*/  F2FP.F16.F32.PACK_AB R142, R21, R142 ;  /* 0x0000008e158e723e */ /* 0x000fe200000000ff */
[----:B------:R-:W-:Y:S01]  /*9350*/  FMUL.FTZ R98, R98, R8 ;  /* 0x0000000862627220 */ /* 0x000fe20000410000 */
[----:B------:R-:W-:Y:S01]  /*9360*/  FADD.FTZ R26, R138, R11 ;  /* 0x0000000b8a1a7221 */ /* 0x000fe20000010000 */
[----:B------:R-:W-:Y:S01]  /*9370*/  F2FP.F16.F32.PACK_AB R136, R33, R136 ;  /* 0x000000882188723e */ /* 0x000fe200000000ff */
[----:B------:R-:W-:Y:S01]  /*9380*/  FMUL.FTZ R99, R99, R8 ;  /* 0x0000000863637220 */ /* 0x000fe20000410000 */
[C---:B------:R-:W-:Y:S01]  /*9390*/  F2FP.F16.F32.PACK_AB R138, R41.reuse, R138 ;  /* 0x0000008a298a723e */ /* 0x040fe200000000ff */
[----:B------:R-:W-:Y:S01]  /*93a0*/  FADD.FTZ R11, R41, R26 ;  /* 0x0000001a290b7221 */ /* 0x000fe20000010000 */
[----:B------:R-:W-:Y:S01]  /*93b0*/  F2FP.F16.F32.PACK_AB R129, R48, R129 ;  /* 0x000000813081723e */ /* 0x000fe200000000ff */
[----:B------:R-:W1:Y:S01]  /*93c0*/  MUFU.EX2 R26, R75 ;  /* 0x0000004b001a7308 */ /* 0x000e620000000800 */
[----:B------:R-:W-:Y:S01]  /*93d0*/  F2FP.F16.F32.PACK_AB R131, R50, R131 ;  /* 0x000000833283723e */ /* 0x000fe200000000ff */
[----:B------:R-:W-:Y:S01]  /*93e0*/  FADD.FTZ R34, R132, R11 ;  /* 0x0000000b84227221 */ /* 0x000fe20000010000 */
[----:B------:R-:W-:Y:S01]  /*93f0*/  F2FP.F16.F32.PACK_AB R132, R37, R132 ;  /* 0x000000842584723e */ /* 0x000fe200000000ff */
[----:B------:R-:W-:Y:S01]  /*9400*/  FMUL.FTZ R102, R102, R8 ;  /* 0x0000000866667220 */ /* 0x000fe20000410000 */
[----:B------:R-:W-:Y:S01]  /*9410*/  F2FP.F16.F32.PACK_AB R120, R65, R24 ;  /* 0x000000184178723e */ /* 0x000fe200000000ff */
[----:B------:R-:W-:Y:S01]  /*9420*/  FADD.FTZ R11, R37, R34 ;  /* 0x00000022250b7221 */ /* 0x000fe20000010000 */
[-C--:B------:R-:W-:Y:S01]  /*9430*/  FMUL.FTZ R103, R103, R8.reuse ;  /* 0x0000000867677220 */ /* 0x080fe20000410000 */
[-C--:B------:R-:W-:Y:S01]  /*9440*/  FMUL.FTZ R106, R106, R8.reuse ;  /* 0x000000086a6a7220 */ /* 0x080fe20000410000 */
[----:B------:R-:W-:Y:S01]  /*9450*/  FMUL.FTZ R107, R107, R8 ;  /* 0x000000086b6b7220 */ /* 0x000fe20000410000 */
[----:B------:R-:W-:Y:S01]  /*9460*/  FADD.FTZ R34, R134, R11 ;  /* 0x0000000b86227221 */ /* 0x000fe20000010000 */
[----:B------:R-:W-:Y:S01]  /*9470*/  F2FP.F16.F32.PACK_AB R134, R45, R134 ;  /* 0x000000862d86723e */ /* 0x000fe200000000ff */
[-C--:B------:R-:W-:Y:S01]  /*9480*/  FMUL.FTZ R110, R110, R8.reuse ;  /* 0x000000086e6e7220 */ /* 0x080fe20000410000 */
[-C--:B------:R-:W-:Y:S01]  /*9490*/  FMUL.FTZ R111, R111, R8.reuse ;  /* 0x000000086f6f7220 */ /* 0x080fe20000410000 */
[----:B------:R-:W-:Y:S01]  /*94a0*/  FADD.FTZ R11, R45, R34 ;  /* 0x000000222d0b7221 */ /* 0x000fe20000010000 */
[-C--:B------:R-:W-:Y:S01]  /*94b0*/  FMUL.FTZ R114, R114, R8.reuse ;  /* 0x0000000872727220 */ /* 0x080fe20000410000 */
[-C--:B------:R-:W-:Y:S01]  /*94c0*/  FMUL.FTZ R115, R115, R8.reuse ;  /* 0x0000000873737220 */ /* 0x080fe20000410000 */
[----:B-1----:R-:W-:Y:S01]  /*94d0*/  FADD.FTZ R6, R26, R5 ;  /* 0x000000051a067221 */ /* 0x002fe20000010000 */
[----:B------:R-:W-:Y:S01]  /*94e0*/  FADD.FTZ R34, R10, R11 ;  /* 0x0000000b0a227221 */ /* 0x000fe20000010000 */
[----:B------:R-:W-:Y:S01]  /*94f0*/  F2FP.F16.F32.PACK_AB R125, R26, R125 ;  /* 0x0000007d1a7d723e */ /* 0x000fe200000000ff */
[-C--:B------:R-:W-:Y:S01]  /*9500*/  FMUL.FTZ R118, R118, R8.reuse ;  /* 0x0000000876767220 */ /* 0x080fe20000410000 */
[----:B------:R-:W-:Y:S01]  /*9510*/  FADD.FTZ R6, R127, R6 ;  /* 0x000000067f067221 */ /* 0x000fe20000010000 */
[----:B------:R-:W-:Y:S01]  /*9520*/  FADD.FTZ R11, R49, R34 ;  /* 0x00000022310b7221 */ /* 0x000fe20000010000 */
[----:B------:R-:W-:Y:S01]  /*9530*/  F2FP.F16.F32.PACK_AB R127, R79, R127 ;  /* 0x0000007f4f7f723e */ /* 0x000fe200000000ff */
[----:B------:R-:W-:Y:S01]  /*9540*/  FMUL.FTZ R119, R119, R8 ;  /* 0x0000000877777220 */ /* 0x000fe20000410000 */
[----:B------:R-:W-:Y:S01]  /*9550*/  FADD.FTZ R6, R79, R6 ;  /* 0x000000064f067221 */ /* 0x000fe20000010000 */
[----:B------:R-:W-:Y:S01]  /*9560*/  FADD.FTZ R34, R12, R11 ;  /* 0x0000000b0c227221 */ /* 0x000fe20000010000 */
[----:B------:R-:W-:-:S02]  /*9570*/  IMAD.MOV.U32 R9, RZ, RZ, R2 ;  /* 0x000000ffff097224 */ /* 0x000fc400078e0002 */
[----:B------:R-:W-:Y:S01]  /*9580*/  FADD.FTZ R6, R121, R6 ;  /* 0x0000000679067221 */ /* 0x000fe20000010000 */
[----:B------:R-:W-:Y:S01]  /*9590*/  FADD.FTZ R11, R53, R34 ;  /* 0x00000022350b7221 */ /* 0x000fe20000010000 */
[C---:B------:R-:W-:Y:S02]  /*95a0*/  F2FP.F16.F32.PACK_AB R121, R83.reuse, R121 ;  /* 0x000000795379723e */ /* 0x040fe400000000ff */
[----:B------:R-:W-:Y:S01]  /*95b0*/  FADD.FTZ R6, R83, R6 ;  /* 0x0000000653067221 */ /* 0x000fe20000010000 */
[----:B------:R-:W-:-:S04]  /*95c0*/  FADD.FTZ R34, R14, R11 ;  /* 0x0000000b0e227221 */ /* 0x000fc80000010000 */
[----:B------:R-:W-:-:S04]  /*95d0*/  FADD.FTZ R11, R57, R34 ;  /* 0x00000022390b7221 */ /* 0x000fc80000010000 */
[----:B------:R-:W-:-:S04]  /*95e0*/  FADD.FTZ R10, R20, R11 ;  /* 0x0000000b140a7221 */ /* 0x000fc80000010000 */
[----:B------:R-:W-:-:S04]  /*95f0*/  FADD.FTZ R5, R61, R10 ;  /* 0x0000000a3d057221 */ /* 0x000fc80000010000 */
[----:B------:R-:W-:-:S04]  /*9600*/  FADD.FTZ R10, R24, R5 ;  /* 0x00000005180a7221 */ /* 0x000fc80000010000 */
[----:B------:R-:W-:-:S04]  /*9610*/  FADD.FTZ R5, R65, R10 ;  /* 0x0000000a41057221 */ /* 0x000fc80000010000 */
[----:B------:R-:W-:Y:S01]  /*9620*/  FADD.FTZ R10, R28, R5 ;  /* 0x000000051c0a7221 */ /* 0x000fe20000010000 */
[----:B------:R-:W-:Y:S01]  /*9630*/  FADD.FTZ R5, R123, R6 ;  /* 0x000000067b057221 */ /* 0x000fe20000010000 */
[C---:B------:R-:W-:Y:S02]  /*9640*/  F2FP.F16.F32.PACK_AB R123, R32.reuse, R123 ;  /* 0x0000007b207b723e */ /* 0x040fe400000000ff */
[----:B------:R-:W-:Y:S01]  /*9650*/  FADD.FTZ R6, R7, R10 ;  /* 0x0000000a07067221 */ /* 0x000fe20000010000 */
[----:B------:R-:W-:Y:S01]  /*9660*/  FADD.FTZ R5, R32, R5 ;  /* 0x0000000520057221 */ /* 0x000fe20000010000 */
[----:B------:R-:W-:Y:S01]  /*9670*/  IMAD.MOV.U32 R7, RZ, RZ, R0 ;  /* 0x000000ffff077224 */ /* 0x000fe200078e0000 */
[----:B0-----:R-:W-:Y:S06]  /*9680*/  @P2 BRA `(.L_x_898) ;  /* 0xffffffe000dc2947 */ /* 0x001fec000383ffff */
.L_x_889:
[----:B------:R-:W-:-:S13]  /*9690*/  ISETP.GE.AND P2, PT, R3, UR43, PT ;  /* 0x0000002b03007c0c */ /* 0x000fda000bf46270 */
[----:B------:R-:W-:Y:S05]  /*96a0*/  @!P2 BRA `(.L_x_899) ;  /* 0x0000002c0058a947 */ /* 0x000fea0003800000 */
[----:B------:R-:W-:Y:S01]  /*96b0*/  IMAD.IADD R11, R17, 0x1, -R18 ;  /* 0x00000001110b7824 */ /* 0x000fe200078e0a12 */
[----:B------:R-:W-:Y:S01]  /*96c0*/  UMOV UR26, UR38 ;  /* 0x00000026001a7c82 */ /* 0x000fe20008000000 */
[----:B------:R-:W-:Y:S01]  /*96d0*/  IMAD.MOV.U32 R7, RZ, RZ, R0 ;  /* 0x000000ffff077224 */ /* 0x000fe200078e0000 */
[----:B------:R-:W-:Y:S01]  /*96e0*/  UMOV UR21, UR39 ;  /* 0x0000002700157c82 */ /* 0x000fe20008000000 */
[----:B------:R-:W-:Y:S01]  /*96f0*/  IMAD.IADD R9, R4, 0x1, R11 ;  /* 0x0000000104097824 */ /* 0x000fe200078e020b */
[----:B------:R-:W-:Y:S01]  /*9700*/  IADD3 R11, R11, 0x8, R4 ;  /* 0x000000080b0b7810 */ /* 0x000fe20007ffe004 */
[----:B------:R-:W-:Y:S01]  /*9710*/  IMAD.MOV.U32 R8, RZ, RZ, R2 ;  /* 0x000000ffff087224 */ /* 0x000fe200078e0002 */
[----:B------:R-:W-:Y:S01]  /*9720*/  ULDC UR24, c[0x0][0x9e4] ;  /* 0x0002790000187ab9 */ /* 0x000fe20000000800 */
[----:B------:R-:W-:Y:S01]  /*9730*/  ULDC UR23, c[0x0][0x9dc] ;  /* 0x0002770000177ab9 */ /* 0x000fe20000000800 */
[----:B------:R-:W-:Y:S01]  /*9740*/  LOP3.LUT R13, RZ, R9, RZ, 0x33, !PT ;  /* 0x00000009ff0d7212 */ /* 0x000fe200078e33ff */
[----:B------:R-:W-:Y:S01]  /*9750*/  ULDC UR22, c[0x0][0x988] ;  /* 0x0002620000167ab9 */ /* 0x000fe20000000800 */
[----:B------:R-:W-:Y:S01]  /*9760*/  LOP3.LUT R15, RZ, R11, RZ, 0x33, !PT ;  /* 0x0000000bff0f7212 */ /* 0x000fe200078e33ff */
[----:B------:R-:W-:-:S06]  /*9770*/  ULDC UR25, c[0x0][0x9e0] ;  /* 0x0002780000197ab9 */ /* 0x000fcc0000000800 */
.L_x_916:
        /* <DEDUP_REMOVED lines=9> */
.L_x_901:
[----:B------:R-:W-:Y:S01]  /*9810*/  ULEA UR6, UR39, UR45, 0x3 ;  /* 0x0000002d27067291 */ /* 0x000fe2000f8e183f */
[----:B------:R-:W-:-:S05]  /*9820*/  IMAD.U32 R0, RZ, RZ, UR38 ;  /* 0x00000026ff007e24 */ /* 0x000fca000f8e00ff */
[----:B------:R-:W-:-:S04]  /*9830*/  SHF.L.U32 R0, R0, 0x1f, RZ ;  /* 0x0000001f00007819 */ /* 0x000fc800000006ff */
[----:B------:R0:W1:Y:S01]  /*9840*/  SYNCS.PHASECHK.TRANS64.TRYWAIT P2, [UR6+0x16830], R0 ;  /* 0x01683000ff0075a7 */ /* 0x0000620008040146 */
[----:B------:R-:W-:Y:S05]  /*9850*/  @!P0 BRA `(.L_x_902) ;  /* 0x0000000000048947 */ /* 0x000fea0003800000 */
[----:B------:R-:W-:Y:S01]  /*9860*/  BPT.TRAP 0x1 ;  /* 0x000000040000795c */ /* 0x000fe20000300000 */
.L_x_902:
[----:B-1----:R-:W-:Y:S05]  /*9870*/  @P2 BRA `(.L_x_900) ;  /* 0x0000000000082947 */ /* 0x002fea0003800000 */
[----:B------:R-:W1:Y:S02]  /*9880*/  SYNCS.PHASECHK.TRANS64.TRYWAIT P2, [UR6+0x16830], R0 ;  /* 0x01683000ff0075a7 */ /* 0x000e640008040146 */
[----:B-1----:R-:W-:Y:S05]  /*9890*/  @!P2 BRA `(.L_x_903) ;  /* 0x000000940024a947 */ /* 0x002fea0003800000 */
.L_x_900:
        /* <DEDUP_REMOVED lines=27> */
.L_x_905:
[----:B------:R-:W-:Y:S01]  /*9a50*/  ULEA UR6, UR21, UR45, 0x3 ;  /* 0x0000002d15067291 */ /* 0x000fe2000f8e183f */
[----:B------:R-:W-:-:S05]  /*9a60*/  IMAD.U32 R0, RZ, RZ, UR26 ;  /* 0x0000001aff007e24 */ /* 0x000fca000f8e00ff */
[----:B------:R-:W-:-:S04]  /*9a70*/  SHF.L.U32 R0, R0, 0x1f, RZ ;  /* 0x0000001f00007819 */ /* 0x000fc800000006ff */
[----:B------:R0:W1:Y:S01]  /*9a80*/  SYNCS.PHASECHK.TRANS64.TRYWAIT P2, [UR6+0x16850], R0 ;  /* 0x01685000ff0075a7 */ /* 0x0000620008040146 */
[----:B------:R-:W-:Y:S05]  /*9a90*/  @!P0 BRA `(.L_x_906) ;  /* 0x0000000000048947 */ /* 0x000fea0003800000 */
[----:B------:R-:W-:Y:S01]  /*9aa0*/  BPT.TRAP 0x1 ;  /* 0x000000040000795c */ /* 0x000fe20000300000 */
.L_x_906:
[----:B-1----:R-:W-:Y:S05]  /*9ab0*/  @P2 BRA `(.L_x_904) ;  /* 0x0000000000082947 */ /* 0x002fea0003800000 */
[----:B------:R-:W1:Y:S02]  /*9ac0*/  SYNCS.PHASECHK.TRANS64.TRYWAIT P2, [UR6+0x16850], R0 ;  /* 0x01685000ff0075a7 */ /* 0x000e640008040146 */
[----:B-1----:R-:W-:Y:S05]  /*9ad0*/  @!P2 BRA `(.L_x_907) ;  /* 0x0000009000aca947 */ /* 0x002fea0003800000 */
.L_x_904:
[----:B------:R-:W-:Y:S01]  /*9ae0*/  UIADD3 UR6, UR45, 0x400, URZ ;  /* 0x000004002d067890 */ /* 0x000fe2000fffe03f */
[----:B------:R-:W-:Y:S01]  /*9af0*/  WARPGROUP.ARRIVE ;  /* 0x00000000000079c5 */ /* 0x000fe20000000000 */
[----:B------:R-:W-:-:S05]  /*9b00*/  UMOV UR7, 0x40000040 ;  /* 0x4000004000077882 */ /* 0x000fca0000000000 */
[----:B------:R-:W2:Y:S01]  /*9b10*/  S2R R12, SR_TID.X ;  /* 0x00000000000c7919 */ /* 0x000ea20000002100 */
[----:B------:R-:W-:Y:S01]  /*9b20*/  USHF.R.U32.HI UR6, URZ, 0x4, UR6 ;  /* 0x000000043f067899 */ /* 0x000fe20008011606 */
[----:B01----:R-:W-:Y:S02]  /*9b30*/  IMAD.SHL.U32 R0, R3, 0x80, RZ ;  /* 0x0000008003007824 */ /* 0x003fe400078e00ff */
[----:B------:R-:W-:Y:S01]  /*9b40*/  IMAD.U32 R10, RZ, RZ, UR39 ;  /* 0x00000027ff0a7e24 */ /* 0x000fe2000f8e00ff */
[----:B------:R-:W-:Y:S02]  /*9b50*/  ULOP3.LUT UR6, UR6, 0x3fff, URZ, 0xc0, !UPT ;  /* 0x00003fff06067892 */ /* 0x000fe4000f8ec03f */
[----:B------:R-:W-:Y:S02]  /*9b60*/  IADD3 R21, R17, 0x1, -R0 ;  /* 0x0000000111157810 */ /* 0x000fe40007ffe800 */
[----:B------:R-:W-:Y:S01]  /*9b70*/  ULEA UR10, UR21, UR6, 0xa ;  /* 0x00000006150a7291 */ /* 0x000fe2000f8e503f */
[----:B------:R-:W-:-:S02]  /*9b80*/  @!P1 LEA R10, R10, UR45, 0x3 ;  /* 0x0000002d0a0a9c11 */ /* 0x000fc4000f8e18ff */
[----:B------:R-:W-:-:S03]  /*9b90*/  IMAD.IADD R21, R21, 0x1, -R18 ;  /* 0x0000000115157824 */ /* 0x000fc600078e0a12 */
[----:B------:R-:W-:Y:S01]  /*9ba0*/  @!P1 VIADD R10, R10, 0x16840 ;  /* 0x000168400a0a9836 */ /* 0x000fe20000000000 */
[----:B------:R-:W-:Y:S01]  /*9bb0*/  UMOV UR6, UR10 ;  /* 0x0000000a00067c82 */ /* 0x000fe20008000000 */
[----:B------:R-:W-:Y:S01]  /*9bc0*/  IMAD R21, R16, -0x2, R21 ;  /* 0xfffffffe10157824 */ /* 0x000fe200078e0215 */
[----:B------:R-:W-:Y:S01]  /*9bd0*/  HGMMA.64x64x16.F32 R88, R148, gdesc[UR4].tnspB, R88, gsb0 ;  /* 0x40e0000494587df0 */ /* 0x000fe20008000858 */
[----:B------:R-:W-:Y:S01]  /*9be0*/  UIADD3 UR6, UR10, 0x80, URZ ;  /* 0x000000800a067890 */ /* 0x000fe2000fffe03f */
[----:B------:R-:W-:Y:S01]  /*9bf0*/  @!P1 PRMT R10, RZ, 0x654, R10 ;  /* 0x00000654ff0a9816 */ /* 0x000fe2000000000a */
[----:B------:R-:W-:Y:S01]  /*9c00*/  UMOV UR7, 0x40000040 ;  /* 0x4000004000077882 */ /* 0x000fe20000000000 */
[----:B--2---:R-:W-:Y:S02]  /*9c10*/  SHF.R.U32.HI R2, RZ, 0x7, R12 ;  /* 0x00000007ff027819 */ /* 0x004fe4000001160c */
[----:B------:R-:W-:-:S03]  /*9c20*/  ISETP.GE.U32.AND P2, PT, R12, 0x180, PT ;  /* 0x000001800c00780c */ /* 0x000fc60003f46070 */
[----:B------:R-:W-:-:S05]  /*9c30*/  VIADD R2, R2, 0x9 ;  /* 0x0000000902027836 */ /* 0x000fca0000000000 */
        /* <DEDUP_REMOVED lines=36> */
[C---:B------:R-:W-:Y:S01]  /*9e80*/  VIADD R123, R21.reuse, UR25 ;  /* 0x00000019157b7c36 */ /* 0x040fe20008000000 */
[----:B------:R0:W-:Y:S06]  /*9e90*/  BAR.ARV R12, 0x100 ;  /* 0x0004000c0000751d */ /* 0x0001ec0000002000 */
[----:B------:R-:W-:Y:S01]  /*9ea0*/  VIADD R21, R21, UR6 ;  /* 0x0000000615157c36 */ /* 0x000fe20008000000 */
[----:B------:R1:W-:Y:S01]  /*9eb0*/  @!P1 SYNCS.ARRIVE.TRANS64.RED.A1T0 RZ, [R10+URZ], RZ ;  /* 0x000000ff0aff99a7 */ /* 0x0003e2000810043f */
[----:B------:R-:W-:-:S02]  /*9ec0*/  IMAD.IADD R2, R4, 0x1, R123 ;  /* 0x0000000104027824 */ /* 0x000fc400078e027b */
[----:B-1----:R-:W-:Y:S01]  /*9ed0*/  IMAD.IADD R10, R4, 0x1, R21 ;  /* 0x00000001040a7824 */ /* 0x002fe200078e0215 */
[----:B0-----:R-:W-:Y:S06]  /*9ee0*/  @!P5 BRA `(.L_x_908) ;  /* 0x000000000058d947 */ /* 0x001fec0003800000 */
        /* <DEDUP_REMOVED lines=11> */
.L_x_910:
[----:B------:R-:W-:Y:S02]  /*9fa0*/  IMAD.U32 R14, RZ, RZ, UR24 ;  /* 0x00000018ff0e7e24 */ /* 0x000fe4000f8e00ff */
[----:B------:R-:W-:-:S03]  /*9fb0*/  IMAD.MOV.U32 R125, RZ, RZ, R9 ;  /* 0x000000ffff7d7224 */ /* 0x000fc600078e0009 */
[----:B------:R-:W-:-:S13]  /*9fc0*/  ISETP.NE.AND P2, PT, R14, 0x1, PT ;  /* 0x000000010e00780c */ /* 0x000fda0003f45270 */
[----:B------:R-:W0:Y:S02]  /*9fd0*/  @P2 LDC.64 R120, c[0x0][0x9e8] ;  /* 0x00027a00ff782b82 */ /* 0x000e240000000a00 */
[----:B0-----:R-:W-:-:S05]  /*9fe0*/  @P2 IMAD.HI.U32 R120, R9, R120, RZ ;  /* 0x0000007809782227 */ /* 0x001fca00078e00ff */
[----:B------:R-:W-:-:S07]  /*9ff0*/  @P2 SHF.R.U32.HI R125, RZ, R121, R120 ;  /* 0x00000079ff7d2219 */ /* 0x000fce0000011678 */
.L_x_911:
[----:B------:R-:W-:Y:S05]  /*a000*/  BSYNC B0 ;  /* 0x0000000000007941 */ /* 0x000fea0003800000 */
.L_x_909:
[----:B------:R-:W-:-:S04]  /*a010*/  IMAD R121, R125, R14, -R0 ;  /* 0x0000000e7d797224 */ /* 0x000fc800078e0a00 */
[----:B------:R-:W-:-:S05]  /*a020*/  IMAD R121, R16, -0x2, R121 ;  /* 0xfffffffe10797824 */ /* 0x000fca00078e0279 */
[----:B------:R-:W-:Y:S02]  /*a030*/  VIADDMNMX R2, R121, R14, R2, PT ;  /* 0x0000000e79027246 */ /* 0x000fe40003800102 */
[----:B------:R-:W-:-:S07]  /*a040*/  VIMNMX R10, R10, R121, !PT ;  /* 0x000000790a0a7248 */ /* 0x000fce0007fe0100 */
.L_x_908:
[----:B------:R-:W-:Y:S02]  /*a050*/  ISETP.GT.AND P2, PT, R3, -0x1, PT ;  /* 0xffffffff0300780c */ /* 0x000fe40003f44270 */
[----:B------:R-:W-:Y:S02]  /*a060*/  IADD3 R12, R21, 0x8, R4 ;  /* 0x00000008150c7810 */ /* 0x000fe40007ffe004 */
        /* <DEDUP_REMOVED lines=93> */
[----:B------:R-:W-:-:S02]  /*a640*/  IADD3 R10, R123, 0x8, R4 ;  /* 0x000000087b0a7810 */ /* 0x000fc40007ffe004 */
[----:B------:R-:W-:Y:S02]  /*a650*/  FSEL R81, R81, -INF , !P3 ;  /* 0xff80000051517808 */ /* 0x000fe40005800000 */
[----:B------:R-:W-:Y:S02]  /*a660*/  FSEL R84, R84, -INF , !P4 ;  /* 0xff80000054547808 */ /* 0x000fe40006000000 */
[----:B------:R-:W-:Y:S01]  /*a670*/  FSEL R85, R85, -INF , !P6 ;  /* 0xff80000055557808 */ /* 0x000fe20007000000 */
[----:B------:R-:W-:Y:S06]  /*a680*/  @!P5 BRA `(.L_x_912) ;  /* 0x000000000058d947 */ /* 0x000fec0003800000 */
        /* <DEDUP_REMOVED lines=11> */
.L_x_914:
[----:B------:R-:W-:Y:S02]  /*a740*/  IMAD.U32 R14, RZ, RZ, UR24 ;  /* 0x00000018ff0e7e24 */ /* 0x000fe4000f8e00ff */
[----:B------:R-:W-:-:S03]  /*a750*/  IMAD.MOV.U32 R123, RZ, RZ, R11 ;  /* 0x000000ffff7b7224 */ /* 0x000fc600078e000b */
[----:B------:R-:W-:-:S13]  /*a760*/  ISETP.NE.AND P3, PT, R14, 0x1, PT ;  /* 0x000000010e00780c */ /* 0x000fda0003f65270 */
[----:B------:R-:W0:Y:S02]  /*a770*/  @P3 LDC.64 R20, c[0x0][0x9e8] ;  /* 0x00027a00ff143b82 */ /* 0x000e240000000a00 */
[----:B0-----:R-:W-:-:S05]  /*a780*/  @P3 IMAD.HI.U32 R20, R11, R20, RZ ;  /* 0x000000140b143227 */ /* 0x001fca00078e00ff */
[----:B------:R-:W-:-:S07]  /*a790*/  @P3 SHF.R.U32.HI R123, RZ, R21, R20 ;  /* 0x00000015ff7b3219 */ /* 0x000fce0000011614 */
.L_x_915:
[----:B------:R-:W-:Y:S05]  /*a7a0*/  BSYNC B0 ;  /* 0x0000000000007941 */ /* 0x000fea0003800000 */
.L_x_913:
[----:B------:R-:W-:-:S04]  /*a7b0*/  IMAD R21, R123, R14, -R0 ;  /* 0x0000000e7b157224 */ /* 0x000fc800078e0a00 */
[----:B------:R-:W-:-:S05]  /*a7c0*/  IMAD R21, R16, -0x2, R21 ;  /* 0xfffffffe10157824 */ /* 0x000fca00078e0215 */
[----:B------:R-:W-:Y:S02]  /*a7d0*/  VIADDMNMX R10, R21, R14, R10, PT ;  /* 0x0000000e150a7246 */ /* 0x000fe4000380010a */
[----:B------:R-:W-:-:S07]  /*a7e0*/  VIMNMX R12, R12, R21, !PT ;  /* 0x000000150c0c7248 */ /* 0x000fce0007fe0100 */
.L_x_912:
        /* <DEDUP_REMOVED lines=26> */
[----:B------:R-:W-:Y:S02]  /*a990*/  ISETP.GT.AND P6, PT, R12, 0x8, P2 ;  /* 0x000000080c00780c */ /* 0x000fe400017c4270 */
[----:B------:R-:W-:Y:S02]  /*a9a0*/  FMNMX.FTZ R21, R49, R0, !PT ;  /* 0x0000000031157209 */ /* 0x000fe40007810000 */
[----:B------:R-:W-:Y:S02]  /*a9b0*/  ISETP.LT.OR P3, PT, R10, 0x22, P3 ;  /* 0x000000220a00780c */ /* 0x000fe40001f61670 */
[----:B------:R-:W-:Y:S02]  /*a9c0*/  FMNMX.FTZ R0, R52, R21, !PT ;  /* 0x0000001534007209 */ /* 0x000fe40007810000 */
[----:B------:R-:W-:-:S02]  /*a9d0*/  FSEL R27, R27, -INF , !P4 ;  /* 0xff8000001b1b7808 */ /* 0x000fc40006000000 */
[----:B------:R-:W-:Y:S02]  /*a9e0*/  FMNMX.FTZ R21, R53, R0, !PT ;  /* 0x0000000035157209 */ /* 0x000fe40007810000 */
[----:B------:R-:W-:Y:S02]  /*a9f0*/  ISETP.LT.OR P6, PT, R10, 0x9, P6 ;  /* 0x000000090a00780c */ /* 0x000fe400037c1670 */
[----:B------:R-:W-:Y:S02]  /*aa00*/  FMNMX.FTZ R0, R56, R21, !PT ;  /* 0x0000001538007209 */ /* 0x000fe40007810000 */
[----:B------:R-:W-:Y:S02]  /*aa10*/  ISETP.GT.AND P4, PT, R12, 0x10, P2 ;  /* 0x000000100c00780c */ /* 0x000fe40001784270 */
[----:B------:R-:W-:Y:S02]  /*aa20*/  FMNMX.FTZ R21, R57, R0, !PT ;  /* 0x0000000039157209 */ /* 0x000fe40007810000 */
[----:B------:R-:W-:-:S02]  /*aa30*/  FSEL R43, R43, -INF , !P3 ;  /* 0xff8000002b2b7808 */ /* 0x000fc40005800000 */
[----:B------:R-:W-:Y:S02]  /*aa40*/  FMNMX.FTZ R0, R60, R21, !PT ;  /* 0x000000153c007209 */ /* 0x000fe40007810000 */
[----:B------:R-:W-:Y:S02]  /*aa50*/  ISETP.GT.AND P3, PT, R12, RZ, P2 ;  /* 0x000000ff0c00720c */ /* 0x000fe40001764270 */
[----:B------:R-:W-:Y:S02]  /*aa60*/  FMNMX.FTZ R21, R61, R0, !PT ;  /* 0x000000003d157209 */ /* 0x000fe40007810000 */
[----:B------:R-:W-:Y:S02]  /*aa70*/  FSEL R30, R30, -INF , !P6 ;  /* 0xff8000001e1e7808 */ /* 0x000fe40007000000 */
        /* <DEDUP_REMOVED lines=11> */
[----:B------:R-:W-:Y:S02]  /*ab30*/  ISETP.LT.OR P4, PT, R10, 0x19, P4 ;  /* 0x000000190a00780c */ /* 0x000fe40002781670 */
[----:B------:R-:W-:Y:S02]  /*ab40*/  FMNMX.FTZ R0, R76, R21, !PT ;  /* 0x000000154c007209 */ /* 0x000fe40007810000 */
[----:B------:R-:W-:-:S02]  /*ab50*/  FMNMX.FTZ R14, R26, R7, !PT ;  /* 0x000000071a0e7209 */ /* 0x000fc40007810000 */
[----:B------:R-:W-:Y:S02]  /*ab60*/  FMNMX.FTZ R21, R77, R0, !PT ;  /* 0x000000004d157209 */ /* 0x000fe40007810000 */
[----:B------:R-:W-:Y:S02]  /*ab70*/  FSEL R38, R38, -INF , !P4 ;  /* 0xff80000026267808 */ /* 0x000fe40006000000 */
[----:B------:R-:W-:Y:S02]  /*ab80*/  FMNMX.FTZ R0, R80, R21, !PT ;  /* 0x0000001550007209 */ /* 0x000fe40007810000 */
[----:B------:R-:W-:Y:S02]  /*ab90*/  ISETP.GT.AND P4, PT, R12, 0x20, P2 ;  /* 0x000000200c00780c */ /* 0x000fe40001784270 */
[----:B------:R-:W-:Y:S02]  /*aba0*/  FMNMX.FTZ R21, R81, R0, !PT ;  /* 0x0000000051157209 */ /* 0x000fe40007810000 */
[----:B------:R-:W-:-:S02]  /*abb0*/  ISETP.LT.OR P4, PT, R10, 0x21, P4 ;  /* 0x000000210a00780c */ /* 0x000fc40002781670 */
[----:B------:R-:W-:Y:S02]  /*abc0*/  FMNMX.FTZ R0, R84, R21, !PT ;  /* 0x0000001554007209 */ /* 0x000fe40007810000 */
[----:B------:R-:W-:Y:S02]  /*abd0*/  FSEL R42, R42, -INF , !P4 ;  /* 0xff8000002a2a7808 */ /* 0x000fe40006000000 */
[----:B------:R-:W-:Y:S02]  /*abe0*/  FMNMX.FTZ R0, R85, R0, !PT ;  /* 0x0000000055007209 */ /* 0x000fe40007810000 */
[C---:B------:R-:W-:Y:S02]  /*abf0*/  ISETP.GT.AND P4, PT, R12.reuse, 0x28, P2 ;  /* 0x000000280c00780c */ /* 0x040fe40001784270 */
[----:B------:R-:W-:Y:S01]  /*ac00*/  ISETP.GT.AND P3, PT, R12, 0x30, P2 ;  /* 0x000000300c00780c */ /* 0x000fe20001764270 */
[----:B------:R-:W0:Y:S01]  /*ac10*/  SHFL.BFLY PT, R21, R0, 0x2, 0x1f ;  /* 0x0c401f0000157f89 */ /* 0x000e2200000e0000 */
[----:B------:R-:W-:-:S02]  /*ac20*/  ISETP.LT.OR P4, PT, R10, 0x29, P4 ;  /* 0x000000290a00780c */ /* 0x000fc40002781670 */
[----:B------:R-:W-:Y:S02]  /*ac30*/  ISETP.LT.OR P3, PT, R10, 0x31, P3 ;  /* 0x000000310a00780c */ /* 0x000fe40001f61670 */
[----:B------:R-:W-:Y:S02]  /*ac40*/  FSEL R46, R46, -INF , !P4 ;  /* 0xff8000002e2e7808 */ /* 0x000fe40006000000 */
[----:B------:R-:W-:Y:S02]  /*ac50*/  ISETP.GT.AND P4, PT, R12, 0x29, P2 ;  /* 0x000000290c00780c */ /* 0x000fe40001784270 */
[----:B------:R-:W-:Y:S02]  /*ac60*/  FSEL R50, R50, -INF , !P3 ;  /* 0xff80000032327808 */ /* 0x000fe40005800000 */
[----:B------:R-:W-:Y:S02]  /*ac70*/  ISETP.LT.OR P4, PT, R10, 0x2a, P4 ;  /* 0x0000002a0a00780c */ /* 0x000fe40002781670 */
[----:B------:R-:W-:-:S02]  /*ac80*/  ISETP.GT.AND P3, PT, R12, 0x38, P2 ;  /* 0x000000380c00780c */ /* 0x000fc40001764270 */
[----:B------:R-:W-:Y:S02]  /*ac90*/  FSEL R47, R47, -INF , !P4 ;  /* 0xff8000002f2f7808 */ /* 0x000fe40006000000 */
[----:B------:R-:W-:Y:S02]  /*aca0*/  ISETP.GT.AND P4, PT, R12, 0x31, P2 ;  /* 0x000000310c00780c */ /* 0x000fe40001784270 */
[C---:B------:R-:W-:Y:S02]  /*acb0*/  ISETP.LT.OR P3, PT, R10.reuse, 0x39, P3 ;  /* 0x000000390a00780c */ /* 0x040fe40001f61670 */
[----:B------:R-:W-:Y:S02]  /*acc0*/  ISETP.LT.OR P4, PT, R10, 0x32, P4 ;  /* 0x000000320a00780c */ /* 0x000fe40002781670 */
[----:B------:R-:W-:Y:S02]  /*acd0*/  FSEL R54, R54, -INF , !P3 ;  /* 0xff80000036367808 */ /* 0x000fe40005800000 */
[----:B0-----:R-:W-:-:S02]  /*ace0*/  FMNMX.FTZ R21, R0, R21, !PT ;  /* 0x0000001500157209 */ /* 0x001fc40007810000 */
[----:B------:R-:W-:Y:S02]  /*acf0*/  FSEL R51, R51, -INF , !P4 ;  /* 0xff80000033337808 */ /* 0x000fe40006000000 */
[C---:B------:R-:W-:Y:S01]  /*ad00*/  ISETP.GT.AND P4, PT, R12.reuse, 0x39, P2 ;  /* 0x000000390c00780c */ /* 0x040fe20001784270 */
[----:B------:R-:W0:Y:S01]  /*ad10*/  SHFL.BFLY PT, R2, R21, 0x1, 0x1f ;  /* 0x0c201f0015027f89 */ /* 0x000e2200000e0000 */
[----:B------:R-:W-:Y:S02]  /*ad20*/  ISETP.GT.AND P3, PT, R12, 0x40, P2 ;  /* 0x000000400c00780c */ /* 0x000fe40001764270 */
[C---:B------:R-:W-:Y:S02]  /*ad30*/  ISETP.LT.OR P4, PT, R10.reuse, 0x3a, P4 ;  /* 0x0000003a0a00780c */ /* 0x040fe40002781670 */
[----:B------:R-:W-:Y:S02]  /*ad40*/  ISETP.LT.OR P3, PT, R10, 0x41, P3 ;  /* 0x000000410a00780c */ /* 0x000fe40001f61670 */
[----:B------:R-:W-:-:S02]  /*ad50*/  FSEL R55, R55, -INF , !P4 ;  /* 0xff80000037377808 */ /* 0x000fc40006000000 */
[----:B------:R-:W-:Y:S02]  /*ad60*/  ISETP.GT.AND P4, PT, R12, 0x41, P2 ;  /* 0x000000410c00780c */ /* 0x000fe40001784270 */
[----:B------:R-:W-:Y:S02]  /*ad70*/  FSEL R58, R58, -INF , !P3 ;  /* 0xff8000003a3a7808 */ /* 0x000fe40005800000 */
[----:B------:R-:W-:Y:S02]  /*ad80*/  ISETP.GT.AND P3, PT, R12, 0x48, P2 ;  /* 0x000000480c00780c */ /* 0x000fe40001764270 */
[C---:B------:R-:W-:Y:S02]  /*ad90*/  ISETP.LT.OR P4, PT, R10.reuse, 0x42, P4 ;  /* 0x000000420a00780c */ /* 0x040fe40002781670 */
[----:B------:R-:W-:Y:S02]  /*ada0*/  ISETP.LT.OR P3, PT, R10, 0x49, P3 ;  /* 0x000000490a00780c */ /* 0x000fe40001f61670 */
[----:B------:R-:W-:-:S02]  /*adb0*/  FSEL R59, R59, -INF , !P4 ;  /* 0xff8000003b3b7808 */ /* 0x000fc40006000000 */
[----:B------:R-:W-:Y:S02]  /*adc0*/  ISETP.GT.AND P4, PT, R12, 0x49, P2 ;  /* 0x000000490c00780c */ /* 0x000fe40001784270 */
[----:B------:R-:W-:Y:S02]  /*add0*/  FSEL R62, R62, -INF , !P3 ;  /* 0xff8000003e3e7808 */ /* 0x000fe40005800000 */
[----:B0-----:R-:W-:Y:S02]  /*ade0*/  FMNMX.FTZ R2, R21, R2, !PT ;  /* 0x0000000215027209 */ /* 0x001fe40007810000 */
[----:B------:R-:W-:Y:S02]  /*adf0*/  ISETP.GT.AND P3, PT, R12, 0x50, P2 ;  /* 0x000000500c00780c */ /* 0x000fe40001764270 */
[C---:B------:R-:W-:Y:S01]  /*ae00*/  FSETP.NEU.FTZ.AND P6, PT, R2.reuse, -INF , PT ;  /* 0xff8000000200780b */ /* 0x040fe20003fdd000 */
[----:B------:R-:W-:Y:S01]  /*ae10*/  FMUL.FTZ R0, R2, UR22 ;  /* 0x0000001602007c20 */ /* 0x000fe20008410000 */
[----:B------:R-:W-:-:S02]  /*ae20*/  ISETP.LT.OR P4, PT, R10, 0x4a, P4 ;  /* 0x0000004a0a00780c */ /* 0x000fc40002781670 */
[----:B------:R-:W-:Y:S02]  /*ae30*/  ISETP.LT.OR P3, PT, R10, 0x51, P3 ;  /* 0x000000510a00780c */ /* 0x000fe40001f61670 */
[----:B------:R-:W-:Y:S02]  /*ae40*/  FSEL R0, R0, RZ, P6 ;  /* 0x000000ff00007208 */ /* 0x000fe40003000000 */
[----:B------:R-:W-:Y:S02]  /*ae50*/  FSEL R63, R63, -INF , !P4 ;  /* 0xff8000003f3f7808 */ /* 0x000fe40006000000 */
[----:B------:R-:W-:Y:S01]  /*ae60*/  ISETP.GT.AND P4, PT, R12, 0x51, P2 ;  /* 0x000000510c00780c */ /* 0x000fe20001784270 */
[--C-:B------:R-:W-:Y:S01]  /*ae70*/  FFMA.FTZ R148, R25, UR22, -R0.reuse ;  /* 0x0000001619947c23 */ /* 0x100fe20008010800 */
[--C-:B------:R-:W-:Y:S01]  /*ae80*/  FFMA.FTZ R25, R29, UR22, -R0.reuse ;  /* 0x000000161d197c23 */ /* 0x100fe20008010800 */
        /* <DEDUP_REMOVED lines=8> */
[----:B------:R-:W-:Y:S01]  /*af10*/  MUFU.EX2 R21, R21 ;  /* 0x0000001500157308 */ /* 0x000fe20000000800 */
[----:B------:R-:W-:Y:S01]  /*af20*/  FMNMX.FTZ R33, R31, R14, !PT ;  /* 0x0000000e1f217209 */ /* 0x000fe20007810000 */
[--C-:B------:R-:W-:Y:S01]  /*af30*/  FFMA.FTZ R146, R36, UR22, -R0.reuse ;  /* 0x0000001624927c23 */ /* 0x100fe20008010800 */
[----:B------:R-:W-:Y:S01]  /*af40*/  ISETP.LT.OR P4, PT, R10, 0x52, P4 ;  /* 0x000000520a00780c */ /* 0x000fe20002781670 */
        /* <DEDUP_REMOVED lines=27> */
[----:B------:R-:W-:Y:S01]  /*b100*/  ISETP.LT.OR P3, PT, R10, 0x61, P3 ;  /* 0x000000610a00780c */ /* 0x000fe20001f61670 */
[----:B------:R-:W-:Y:S01]  /*b110*/  FFMA.FTZ R85, R85, UR22, -R0 ;  /* 0x0000001655557c23 */ /* 0x000fe20008010800 */
[----:B------:R-:W-:Y:S01]  /*b120*/  FMNMX.FTZ R41, R47, R14, !PT ;  /* 0x0000000e2f297209 */ /* 0x000fe20007810000 */
[----:B------:R-:W-:Y:S01]  /*b130*/  MUFU.EX2 R148, R148 ;  /* 0x0000009400947308 */ /* 0x000fe20000000800 */
[----:B------:R-:W-:-:S02]  /*b140*/  FSEL R71, R71, -INF , !P4 ;  /* 0xff80000047477808 */ /* 0x000fc40006000000 */
[----:B------:R-:W-:Y:S01]  /*b150*/  FMNMX.FTZ R14, R50, R41, !PT ;  /* 0x00000029320e7209 */ /* 0x000fe20007810000 */
[----:B------:R-:W-:Y:S01]  /*b160*/  FFMA.FTZ R41, R45, UR22, -R0 ;  /* 0x000000162d297c23 */ /* 0x000fe20008010800 */
[----:B------:R-:W-:Y:S02]  /*b170*/  ISETP.GT.AND P4, PT, R12, 0x61, P2 ;  /* 0x000000610c00780c */ /* 0x000fe40001784270 */
[----:B------:R-:W-:Y:S01]  /*b180*/  FMNMX.FTZ R45, R51, R14, !PT ;  /* 0x0000000e332d7209 */ /* 0x000fe20007810000 */
[----:B------:R-:W-:Y:S01]  /*b190*/  MUFU.EX2 R150, R150 ;  /* 0x0000009600967308 */ /* 0x000fe20000000800 */
[----:B------:R-:W-:Y:S02]  /*b1a0*/  FSEL R74, R74, -INF , !P3 ;  /* 0xff8000004a4a7808 */ /* 0x000fe40005800000 */
[----:B------:R-:W-:Y:S02]  /*b1b0*/  FMNMX.FTZ R14, R54, R45, !PT ;  /* 0x0000002d360e7209 */ /* 0x000fe40007810000 */
[----:B------:R-:W-:-:S02]  /*b1c0*/  ISETP.GT.AND P3, PT, R12, 0x68, P2 ;  /* 0x000000680c00780c */ /* 0x000fc40001764270 */
[----:B------:R-:W-:Y:S01]  /*b1d0*/  FMNMX.FTZ R45, R55, R14, !PT ;  /* 0x0000000e372d7209 */ /* 0x000fe20007810000 */
[----:B------:R-:W-:Y:S01]  /*b1e0*/  MUFU.EX2 R25, R25 ;  /* 0x0000001900197308 */ /* 0x000fe20000000800 */
[----:B------:R-:W-:Y:S02]  /*b1f0*/  ISETP.LT.OR P4, PT, R10, 0x62, P4 ;  /* 0x000000620a00780c */ /* 0x000fe40002781670 */
[----:B------:R-:W-:Y:S01]  /*b200*/  FMNMX.FTZ R14, R58, R45, !PT ;  /* 0x0000002d3a0e7209 */ /* 0x000fe20007810000 */
[----:B------:R-:W-:Y:S01]  /*b210*/  FFMA.FTZ R45, R49, UR22, -R0 ;  /* 0x00000016312d7c23 */ /* 0x000fe20008010800 */
[----:B------:R-:W-:Y:S02]  /*b220*/  ISETP.LT.OR P3, PT, R10, 0x69, P3 ;  /* 0x000000690a00780c */ /* 0x000fe40001f61670 */
[----:B------:R-:W-:Y:S01]  /*b230*/  FMNMX.FTZ R49, R59, R14, !PT ;  /* 0x0000000e3b317209 */ /* 0x000fe20007810000 */
[----:B------:R-:W-:Y:S01]  /*b240*/  MUFU.EX2 R144, R144 ;  /* 0x0000009000907308 */ /* 0x000fe20000000800 */
[----:B------:R-:W-:-:S02]  /*b250*/  FSEL R75, R75, -INF , !P4 ;  /* 0xff8000004b4b7808 */ /* 0x000fc40006000000 */
[----:B------:R-:W-:Y:S02]  /*b260*/  FMNMX.FTZ R14, R62, R49, !PT ;  /* 0x000000313e0e7209 */ /* 0x000fe40007810000 */
[----:B------:R-:W-:Y:S02]  /*b270*/  ISETP.GT.AND P4, PT, R12, 0x69, P2 ;  /* 0x000000690c00780c */ /* 0x000fe40001784270 */
        /* <DEDUP_REMOVED lines=8> */
[----:B------:R-:W-:Y:S02]  /*b300*/  ISETP.LT.OR P4, PT, R10, 0x6a, P4 ;  /* 0x0000006a0a00780c */ /* 0x000fe40002781670 */
[----:B------:R-:W-:Y:S02]  /*b310*/  FMNMX.FTZ R14, R70, R53, !PT ;  /* 0x00000035460e7209 */ /* 0x000fe40007810000 */
[----:B------:R-:W-:Y:S02]  /*b320*/  ISETP.LT.OR P3, PT, R10, 0x71, P3 ;  /* 0x000000710a00780c */ /* 0x000fe40001f61670 */
        /* <DEDUP_REMOVED lines=11> */
[----:B------:R-:W-:Y:S01]  /*b3e0*/  ISETP.LT.OR P4, PT, R10, 0x72, P4 ;  /* 0x000000720a00780c */ /* 0x000fe20002781670 */
[----:B------:R-:W-:Y:S01]  /*b3f0*/  MUFU.EX2 R37, R37 ;  /* 0x0000002500257308 */ /* 0x000fe20000000800 */
[----:B------:R-:W-:Y:S02]  /*b400*/  FMNMX.FTZ R57, R79, R14, !PT ;  /* 0x0000000e4f397209 */ /* 0x000fe40007810000 */
[----:B------:R-:W-:Y:S02]  /*b410*/  ISETP.GT.AND P2, PT, R12, 0x79, P2 ;  /* 0x000000790c00780c */ /* 0x000fe40001744270 */
[----:B------:R-:W-:Y:S02]  /*b420*/  ISETP.LT.OR P3, PT, R10, 0x79, P3 ;  /* 0x000000790a00780c */ /* 0x000fe40001f61670 */
[----:B------:R-:W-:Y:S01]  /*b430*/  FSEL R83, R83, -INF , !P4 ;  /* 0xff80000053537808 */ /* 0x000fe20006000000 */
[----:B------:R-:W-:Y:S01]  /*b440*/  MUFU.EX2 R142, R142 ;  /* 0x0000008e008e7308 */ /* 0x000fe20000000800 */
[----:B------:R-:W-:Y:S01]  /*b450*/  FMNMX.FTZ R12, R82, R57, !PT ;  /* 0x00000039520c7209 */ /* 0x000fe20007810000 */
[----:B------:R-:W-:Y:S01]  /*b460*/  FFMA.FTZ R57, R61, UR22, -R0 ;  /* 0x000000163d397c23 */ /* 0x000fe20008010800 */
[----:B------:R-:W-:-:S02]  /*b470*/  ISETP.LT.OR P2, PT, R10, 0x7a, P2 ;  /* 0x0000007a0a00780c */ /* 0x000fc40001741670 */
[----:B------:R-:W-:Y:S02]  /*b480*/  FSEL R86, R86, -INF , !P3 ;  /* 0xff80000056567808 */ /* 0x000fe40005800000 */
[----:B------:R-:W-:Y:S01]  /*b490*/  FMNMX.FTZ R61, R83, R12, !PT ;  /* 0x0000000c533d7209 */ /* 0x000fe20007810000 */
[----:B------:R-:W-:Y:S01]  /*b4a0*/  MUFU.EX2 R41, R41 ;  /* 0x0000002900297308 */ /* 0x000fe20000000800 */
        /* <DEDUP_REMOVED lines=59> */
[--C-:B------:R-:W-:Y:S01]  /*b860*/  FFMA.FTZ R26, R43, UR22, -R40.reuse ;  /* 0x000000162b1a7c23 */ /* 0x100fe20008010828 */
        /* <DEDUP_REMOVED lines=18> */
[--C-:B------:R-:W-:Y:S01]  /*b990*/  FFMA.FTZ R131, R70, UR22, -R40.reuse ;  /* 0x0000001646837c23 */ /* 0x100fe20008010828 */
        /* <DEDUP_REMOVED lines=15> */
[----:B------:R-:W-:Y:S01]  /*ba90*/  FFMA.FTZ R86, R86, UR22, -R40 ;  /* 0x0000001656567c23 */ /* 0x000fe20008010828 */
[----:B------:R-:W-:-:S02]  /*baa0*/  IMAD.U32 R27, RZ, RZ, UR21 ;  /* 0x00000015ff1b7e24 */ /* 0x000fc4000f8e00ff */
[----:B------:R-:W-:Y:S01]  /*bab0*/  FADD.FTZ R6, R12, R5 ;  /* 0x000000050c067221 */ /* 0x000fe20000010000 */
[----:B------:R-:W-:Y:S01]  /*bac0*/  FADD.FTZ R7, R45, R38 ;  /* 0x000000262d077221 */ /* 0x000fe20000010000 */
[----:B------:R-:W-:Y:S01]  /*bad0*/  FFMA.FTZ R38, R67, UR22, -R40 ;  /* 0x0000001643267c23 */ /* 0x000fe20008010828 */
[----:B------:R-:W0:Y:S01]  /*bae0*/  MUFU.EX2 R20, R20 ;  /* 0x0000001400147308 */ /* 0x000e220000000800 */
[----:B------:R-:W-:Y:S01]  /*baf0*/  FADD.FTZ R5, R151, R6 ;  /* 0x0000000697057221 */ /* 0x000fe20000010000 */
[----:B------:R-:W-:Y:S01]  /*bb00*/  FADD.FTZ R42, R138, R7 ;  /* 0x000000078a2a7221 */ /* 0x000fe20000010000 */
[----:B------:R-:W-:Y:S01]  /*bb10*/  @!P1 LEA R27, R27, UR45, 0x3 ;  /* 0x0000002d1b1b9c11 */ /* 0x000fe2000f8e18ff */
[----:B------:R-:W-:Y:S01]  /*bb20*/  UMOV UR21, UR39 ;  /* 0x0000002700157c82 */ /* 0x000fe20008000000 */
[----:B-1----:R-:W-:Y:S01]  /*bb30*/  FADD.FTZ R6, R14, R5 ;  /* 0x000000050e067221 */ /* 0x002fe20000010000 */
[----:B------:R-:W-:Y:S01]  /*bb40*/  FADD.FTZ R7, R49, R42 ;  /* 0x0000002a31077221 */ /* 0x000fe20000010000 */
[----:B------:R-:W-:Y:S01]  /*bb50*/  FFMA.FTZ R42, R71, UR22, -R40 ;  /* 0x00000016472a7c23 */ /* 0x000fe20008010828 */
[----:B------:R-:W1:Y:S01]  /*bb60*/  MUFU.EX2 R147, R147 ;  /* 0x0000009300937308 */ /* 0x000e620000000800 */
[----:B--2---:R-:W-:Y:S01]  /*bb70*/  FADD.FTZ R5, R145, R6 ;  /* 0x0000000691057221 */ /* 0x004fe20000010000 */
[----:B------:R-:W-:Y:S01]  /*bb80*/  FADD.FTZ R44, R132, R7 ;  /* 0x00000007842c7221 */ /* 0x000fe20000010000 */
[----:B------:R-:W-:Y:S01]  /*bb90*/  FFMA.FTZ R40, R87, UR22, -R40 ;  /* 0x0000001657287c23 */ /* 0x000fe20008010828 */
[----:B------:R-:W-:Y:S01]  /*bba0*/  ISETP.GT.AND P2, PT, R3, UR43, PT ;  /* 0x0000002b03007c0c */ /* 0x000fe2000bf44270 */
[----:B------:R-:W-:-:S02]  /*bbb0*/  @!P1 VIADD R27, R27, 0x16860 ;  /* 0x000168601b1b9836 */ /* 0x000fc40000000000 */
[----:B------:R-:W-:Y:S01]  /*bbc0*/  FADD.FTZ R7, R53, R44 ;  /* 0x0000002c35077221 */ /* 0x000fe20000010000 */
[----:B------:R-:W-:Y:S01]  /*bbd0*/  F2FP.F16.F32.PACK_AB R148, R148, R21 ;  /* 0x000000159494723e */ /* 0x000fe200000000ff */
[----:B------:R-:W2:Y:S01]  /*bbe0*/  MUFU.EX2 R24, R24 ;  /* 0x0000001800187308 */ /* 0x000ea20000000800 */
[----:B0-----:R-:W-:Y:S01]  /*bbf0*/  FADD.FTZ R6, R20, R5 ;  /* 0x0000000514067221 */ /* 0x001fe20000010000 */
[----:B------:R-:W-:Y:S01]  /*bc00*/  FADD.FTZ R44, R134, R7 ;  /* 0x00000007862c7221 */ /* 0x000fe20000010000 */
[----:B------:R-:W-:Y:S01]  /*bc10*/  @!P1 PRMT R27, RZ, 0x654, R27 ;  /* 0x00000654ff1b9816 */ /* 0x000fe2000000001b */
[----:B------:R-:W-:Y:S01]  /*bc20*/  VIADD R3, R3, 0xffffffff ;  /* 0xffffffff03037836 */ /* 0x000fe20000000000 */
[----:B------:R-:W-:Y:S01]  /*bc30*/  F2FP.F16.F32.PACK_AB R150, R25, R150 ;  /* 0x000000961996723e */ /* 0x000fe200000000ff */
[----:B------:R-:W-:Y:S01]  /*bc40*/  FADD.FTZ R7, R57, R44 ;  /* 0x0000002c39077221 */ /* 0x000fe20000010000 */
[----:B------:R0:W-:Y:S01]  /*bc50*/  @!P1 SYNCS.ARRIVE.TRANS64.RED.A1T0 RZ, [R27+URZ], RZ ;  /* 0x000000ff1bff99a7 */ /* 0x0001e2000810043f */
[----:B------:R-:W3:Y:S01]  /*bc60*/  MUFU.EX2 R141, R141 ;  /* 0x0000008d008d7308 */ /* 0x000ee20000000800 */
        /* <DEDUP_REMOVED lines=8> */
[----:B--2---:R-:W-:Y:S01]  /*bcf0*/  FADD.FTZ R6, R24, R5 ;  /* 0x0000000518067221 */ /* 0x004fe20000010000 */
[----:B------:R-:W-:Y:S01]  /*bd00*/  F2FP.F16.F32.PACK_AB R142, R41, R142 ;  /* 0x0000008e298e723e */ /* 0x000fe200000000ff */
[----:B------:R-:W-:Y:S01]  /*bd10*/  FMUL.FTZ R95, R95, R10 ;  /* 0x0000000a5f5f7220 */ /* 0x000fe20000410000 */
[----:B------:R-:W-:Y:S01]  /*bd20*/  F2FP.F16.F32.PACK_AB R136, R45, R136 ;  /* 0x000000882d88723e */ /* 0x000fe200000000ff */
[----:B------:R-:W-:Y:S01]  /*bd30*/  FMUL.FTZ R98, R98, R10 ;  /* 0x0000000a62627220 */ /* 0x000fe20000410000 */
[----:B------:R-:W-:Y:S01]  /*bd40*/  F2FP.F16.F32.PACK_AB R138, R49, R138 ;  /* 0x0000008a318a723e */ /* 0x000fe200000000ff */
[----:B------:R-:W-:Y:S01]  /*bd50*/  FMUL.FTZ R99, R99, R10 ;  /* 0x0000000a63637220 */ /* 0x000fe20000410000 */
[----:B------:R-:W2:Y:S01]  /*bd60*/  MUFU.EX2 R128, R128 ;  /* 0x0000008000807308 */ /* 0x000ea20000000800 */
[----:B---3--:R-:W-:Y:S01]  /*bd70*/  FADD.FTZ R5, R141, R6 ;  /* 0x000000068d057221 */ /* 0x008fe20000010000 */
[----:B------:R-:W-:Y:S01]  /*bd80*/  F2FP.F16.F32.PACK_AB R132, R53, R132 ;  /* 0x000000843584723e */ /* 0x000fe200000000ff */
[----:B------:R-:W-:Y:S01]  /*bd90*/  FMUL.FTZ R102, R102, R10 ;  /* 0x0000000a66667220 */ /* 0x000fe20000410000 */
[----:B------:R-:W-:Y:S01]  /*bda0*/  F2FP.F16.F32.PACK_AB R134, R57, R134 ;  /* 0x000000863986723e */ /* 0x000fe200000000ff */
[-C--:B------:R-:W-:Y:S01]  /*bdb0*/  FMUL.FTZ R103, R103, R10.reuse ;  /* 0x0000000a67677220 */ /* 0x080fe20000410000 */
[----:B------:R-:W-:Y:S01]  /*bdc0*/  F2FP.F16.F32.PACK_AB R149, R12, R149 ;  /* 0x000000950c95723e */ /* 0x000fe200000000ff */
[-C--:B------:R-:W-:Y:S01]  /*bdd0*/  FMUL.FTZ R106, R106, R10.reuse ;  /* 0x0000000a6a6a7220 */ /* 0x080fe20000410000 */
[----:B------:R-:W3:Y:S01]  /*bde0*/  MUFU.EX2 R143, R143 ;  /* 0x0000008f008f7308 */ /* 0x000ee20000000800 */
[----:B-1----:R-:W-:Y:S01]  /*bdf0*/  FADD.FTZ R6, R26, R5 ;  /* 0x000000051a067221 */ /* 0x002fe20000010000 */
[----:B------:R-:W-:Y:S01]  /*be00*/  F2FP.F16.F32.PACK_AB R151, R14, R151 ;  /* 0x000000970e97723e */ /* 0x000fe200000000ff */
[-C--:B------:R-:W-:Y:S01]  /*be10*/  FMUL.FTZ R107, R107, R10.reuse ;  /* 0x0000000a6b6b7220 */ /* 0x080fe20000410000 */
[----:B------:R-:W-:Y:S01]  /*be20*/  F2FP.F16.F32.PACK_AB R145, R20, R145 ;  /* 0x000000911491723e */ /* 0x000fe200000000ff */
[-C--:B------:R-:W-:Y:S01]  /*be30*/  FMUL.FTZ R110, R110, R10.reuse ;  /* 0x0000000a6e6e7220 */ /* 0x080fe20000410000 */
[----:B------:R-:W-:Y:S01]  /*be40*/  F2FP.F16.F32.PACK_AB R147, R24, R147 ;  /* 0x000000931893723e */ /* 0x000fe200000000ff */
[-C--:B------:R-:W-:Y:S01]  /*be50*/  FMUL.FTZ R111, R111, R10.reuse ;  /* 0x0000000a6f6f7220 */ /* 0x080fe20000410000 */
[----:B------:R-:W1:Y:S01]  /*be60*/  MUFU.EX2 R61, R61 ;  /* 0x0000003d003d7308 */ /* 0x000e620000000800 */
[----:B--2---:R-:W-:Y:S01]  /*be70*/  FADD.FTZ R44, R128, R7 ;  /* 0x00000007802c7221 */ /* 0x004fe20000010000 */
[----:B------:R-:W-:Y:S01]  /*be80*/  F2FP.F16.F32.PACK_AB R141, R26, R141 ;  /* 0x0000008d1a8d723e */ /* 0x000fe200000000ff */
[-C--:B------:R-:W-:Y:S01]  /*be90*/  FMUL.FTZ R114, R114, R10.reuse ;  /* 0x0000000a72727220 */ /* 0x080fe20000410000 */
[-C--:B------:R-:W-:Y:S01]  /*bea0*/  FMUL.FTZ R115, R115, R10.reuse ;  /* 0x0000000a73737220 */ /* 0x080fe20000410000 */
[-C--:B------:R-:W-:Y:S01]  /*beb0*/  FMUL.FTZ R118, R118, R10.reuse ;  /* 0x0000000a76767220 */ /* 0x080fe20000410000 */
[----:B------:R-:W-:Y:S01]  /*bec0*/  FMUL.FTZ R119, R119, R10 ;  /* 0x0000000a77777220 */ /* 0x000fe20000410000 */
[----:B------:R-:W-:Y:S01]  /*bed0*/  IMAD.MOV.U32 R8, RZ, RZ, R2 ;  /* 0x000000ffff087224 */ /* 0x000fe200078e0002 */
        /* <DEDUP_REMOVED lines=75> */
[----:B------:R-:W-:-:S06]  /*c390*/  IMAD.MOV.U32 R7, RZ, RZ, R0 ;  /* 0x000000ffff077224 */ /* 0x000fcc00078e0000 */
[----:B------:R-:W2:Y:S01]  /*c3a0*/  MUFU.EX2 R40, R40 ;  /* 0x0000002800287308 */ /* 0x000ea20000000800 */
[----:B---3--:R-:W-:Y:S01]  /*c3b0*/  FADD.FTZ R44, R123, R44 ;  /* 0x0000002c7b2c7221 */ /* 0x008fe20000010000 */
[C---:B-1----:R-:W-:Y:S01]  /*c3c0*/  FADD.FTZ R6, R81.reuse, R6 ;  /* 0x0000000651067221 */ /* 0x042fe20000010000 */
[----:B------:R-:W-:Y:S02]  /*c3d0*/  F2FP.F16.F32.PACK_AB R122, R81, R122 ;  /* 0x0000007a517a723e */ /* 0x000fe400000000ff */
[C---:B--2---:R-:W-:Y:S01]  /*c3e0*/  FADD.FTZ R5, R40.reuse, R44 ;  /* 0x0000002c28057221 */ /* 0x044fe20000010000 */
[----:B------:R-:W-:Y:S01]  /*c3f0*/  F2FP.F16.F32.PACK_AB R123, R40, R123 ;  /* 0x0000007b287b723e */ /* 0x000fe200000000ff */
[----:B0-----:R-:W-:Y:S06]  /*c400*/  @P2 BRA `(.L_x_916) ;  /* 0xffffffd000dc2947 */ /* 0x001fec000383ffff */
.L_x_899:
[----:B------:R-:W-:Y:S06]  /*c410*/  BAR.ARV 0x8, 0x1a0 ;  /* 0x0206800000007b1d */ /* 0x000fec0000002000 */
[----:B------:R-:W-:Y:S05]  /*c420*/  @!P0 BRA `(.L_x_917) ;  /* 0x0000000000048947 */ /* 0x000fea0003800000 */
[----:B------:R-:W-:Y:S01]  /*c430*/  BPT.TRAP 0x1 ;  /* 0x000000040000795c */ /* 0x000fe20000300000 */
.L_x_917:
[----:B------:R-:W-:Y:S01]  /*c440*/  ULEA UR5, UR39, UR45, 0x3 ;  /* 0x0000002d27057291 */ /* 0x000fe2000f8e183f */
[----:B------:R-:W-:-:S05]  /*c450*/  IMAD.U32 R3, RZ, RZ, UR38 ;  /* 0x00000026ff037e24 */ /* 0x000fca000f8e00ff */
[----:B------:R-:W-:-:S04]  /*c460*/  SHF.L.U32 R3, R3, 0x1f, RZ ;  /* 0x0000001f03037819 */ /* 0x000fc800000006ff */
[----:B------:R0:W1:Y:S01]  /*c470*/  SYNCS.PHASECHK.TRANS64.TRYWAIT P2, [UR5+0x16850], R3 ;  /* 0x01685003ff0075a7 */ /* 0x0000620008040145 */
[----:B------:R-:W-:Y:S05]  /*c480*/  @!P0 BRA `(.L_x_918) ;  /* 0x0000000000048947 */ /* 0x000fea0003800000 */
[----:B------:R-:W-:Y:S01]  /*c490*/  BPT.TRAP 0x1 ;  /* 0x000000040000795c */ /* 0x000fe20000300000 */
.L_x_918:
[----:B-1----:R-:W-:Y:S05]  /*c4a0*/  @P2 BRA `(.L_x_919) ;  /* 0x0000000000082947 */ /* 0x002fea0003800000 */
[----:B------:R-:W1:Y:S02]  /*c4b0*/  SYNCS.PHASECHK.TRANS64.TRYWAIT P0, [UR5+0x16850], R3 ;  /* 0x01685003ff0075a7 */ /* 0x000e640008000145 */
[----:B-1----:R-:W-:Y:S05]  /*c4c0*/  @!P0 BRA `(.L_x_920) ;  /* 0x0000006800488947 */ /* 0x002fea0003800000 */
.L_x_919:
[----:B------:R-:W-:Y:S01]  /*c4d0*/  UIADD3 UR45, UR45, 0x400, URZ ;  /* 0x000004002d2d7890 */ /* 0x000fe2000fffe03f */
[----:B------:R-:W-:Y:S01]  /*c4e0*/  WARPGROUP.ARRIVE ;  /* 0x00000000000079c5 */ /* 0x000fe20000000000 */
[----:B------:R-:W-:Y:S01]  /*c4f0*/  UMOV UR7, 0x40000040 ;  /* 0x4000004000077882 */ /* 0x000fe20000000000 */
[----:B-1----:R-:W1:Y:S01]  /*c500*/  SHFL.BFLY PT, R4, R5, 0x2, 0x1f ;  /* 0x0c401f0005047f89 */ /* 0x002e6200000e0000 */
[----:B------:R-:W-:Y:S01]  /*c510*/  USHF.R.U32.HI UR45, URZ, 0x4, UR45 ;  /* 0x000000043f2d7899 */ /* 0x000fe2000801162d */
[----:B------:R-:W-:Y:S01]  /*c520*/  IMAD.U32 R11, RZ, RZ, UR5 ;  /* 0x00000005ff0b7e24 */ /* 0x000fe2000f8e00ff */
[----:B------:R-:W-:Y:S01]  /*c530*/  UIADD3 UR37, UR37, 0x1, URZ ;  /* 0x0000000125257890 */ /* 0x000fe2000fffe03f */
[----:B0-----:R-:W0:Y:S01]  /*c540*/  SHFL.BFLY PT, R3, R6, 0x2, 0x1f ;  /* 0x0c401f0006037f89 */ /* 0x001e2200000e0000 */
        /* <DEDUP_REMOVED lines=13> */
[----:B0-----:R-:W-:-:S02]  /*c620*/  FADD.FTZ R3, R3, R6 ;  /* 0x0000000603037221 */ /* 0x001fc40000010000 */
[----:B------:R-:W0:Y:S04]  /*c630*/  SHFL.BFLY PT, R8, R7, 0x1, 0x1f ;  /* 0x0c201f0007087f89 */ /* 0x000e2800000e0000 */
[----:B------:R-:W1:Y:S01]  /*c640*/  SHFL.BFLY PT, R4, R3, 0x1, 0x1f ;  /* 0x0c201f0003047f89 */ /* 0x000e6200000e0000 */
[----:B0-----:R-:W-:Y:S01]  /*c650*/  FADD.FTZ R10, R7, R8 ;  /* 0x00000008070a7221 */ /* 0x001fe20000010000 */
[----:B------:R-:W-:Y:S02]  /*c660*/  IMAD.MOV.U32 R7, RZ, RZ, RZ ;  /* 0x000000ffff077224 */ /* 0x000fe400078e00ff */
[----:B-1----:R-:W-:Y:S02]  /*c670*/  FADD.FTZ R9, R3, R4 ;  /* 0x0000000403097221 */ /* 0x002fe40000010000 */
[----:B------:R-:W-:Y:S01]  /*c680*/  FSETP.NE.FTZ.AND P2, PT, R10, RZ, PT ;  /* 0x000000ff0a00720b */ /* 0x000fe20003f55000 */
[----:B------:R-:W-:-:S02]  /*c690*/  IMAD.MOV.U32 R4, RZ, RZ, RZ ;  /* 0x000000ffff047224 */ /* 0x000fc400078e00ff */
[----:B------:R-:W-:Y:S01]  /*c6a0*/  IMAD.MOV.U32 R3, RZ, RZ, -0x800000 ;  /* 0xff800000ff037424 */ /* 0x000fe200078e00ff */
[----:B------:R-:W-:-:S09]  /*c6b0*/  FSETP.NE.FTZ.AND P0, PT, R9, RZ, PT ;  /* 0x000000ff0900720b */ /* 0x000fd20003f15000 */
[----:B------:R-:W0:Y:S01]  /*c6c0*/  @P2 MUFU.LG2 R8, R10 ;  /* 0x0000000a00082308 */ /* 0x000e220000000c00 */
[----:B------:R-:W-:-:S03]  /*c6d0*/  @P2 FMUL.FTZ R12, R12, 0.69314718246459960938 ;  /* 0x3f3172180c0c2820 */ /* 0x000fc60000410000 */
[----:B------:R-:W-:-:S04]  /*c6e0*/  @P0 FMUL.FTZ R5, R5, 0.69314718246459960938 ;  /* 0x3f31721805050820 */ /* 0x000fc80000410000 */
[----:B------:R-:W-:Y:S08]  /*c6f0*/  @P0 MUFU.RCP R4, R9 ;  /* 0x0000000900040308 */ /* 0x000ff00000001000 */
[----:B------:R0:W1:Y:S08]  /*c700*/  @P0 MUFU.LG2 R6, R9 ;  /* 0x0000000900060308 */ /* 0x0000700000000c00 */
[----:B------:R-:W2:Y:S01]  /*c710*/  @P2 MUFU.RCP R7, R10 ;  /* 0x0000000a00072308 */ /* 0x000ea20000001000 */
[----:B0-----:R-:W-:Y:S01]  /*c720*/  @P2 FMUL.FTZ R9, R8, 0.69314718246459960938 ;  /* 0x3f31721808092820 */ /* 0x001fe20000410000 */
[----:B------:R-:W-:-:S02]  /*c730*/  WARPGROUP.DEPBAR.LE gsb0, 0x0 ;  /* 0x00008000000079c5 */ /* 0x000fc40000010000 */
[----:B------:R-:W-:Y:S01]  /*c740*/  WARPGROUP.ARRIVE ;  /* 0x00000000000079c5 */ /* 0x000fe20000000000 */
[----:B------:R-:W-:Y:S02]  /*c750*/  @!P1 VIADD R8, R11, 0x16860 ;  /* 0x000168600b089836 */ /* 0x000fe40000000000 */
[----:B------:R-:W-:Y:S01]  /*c760*/  @P2 FFMA.FTZ R3, R12, R0, R9 ;  /* 0x000000000c032223 */ /* 0x000fe20000010009 */
[----:B-1----:R-:W-:Y:S02]  /*c770*/  @P0 FMUL.FTZ R6, R6, 0.69314718246459960938 ;  /* 0x3f31721806060820 */ /* 0x002fe40000410000 */
[----:B------:R-:W-:Y:S01]  /*c780*/  HGMMA.64x64x16.F32 R88, R144, gdesc[UR4].tnspB, R88, gsb0 ;  /* 0x40e0000490587df0 */ /* 0x000fe20008000858 */
[----:B------:R-:W-:Y:S01]  /*c790*/  UIADD3 UR6, UR4, 0x100, URZ ;  /* 0x0000010004067890 */ /* 0x000fe2000fffe03f */
[----:B------:R-:W-:Y:S01]  /*c7a0*/  @!P1 PRMT R8, RZ, 0x654, R8 ;  /* 0x00000654ff089816 */ /* 0x000fe20000000008 */
[----:B------:R-:W-:Y:S01]  /*c7b0*/  UMOV UR7, 0x40000040 ;  /* 0x4000004000077882 */ /* 0x000fe20000000000 */
[----:B------:R-:W-:Y:S01]  /*c7c0*/  @P0 FFMA.FTZ R20, R5, R2, R6 ;  /* 0x0000000205140223 */ /* 0x000fe20000010006 */
[----:B------:R-:W-:Y:S01]  /*c7d0*/  PLOP3.LUT P0, PT, PT, PT, PT, 0x8, 0x0 ;  /* 0x000000000000781c */ /* 0x000fe20003f0e170 */
[----:B------:R-:W-:-:S02]  /*c7e0*/  WARPGROUP.DEPBAR.LE gsb0, 0x0 ;  /* 0x00008000000079c5 */ /* 0x000fc40000010000 */
        /* <DEDUP_REMOVED lines=63> */
[----:B0-----:R-:W-:-:S07]  /*cbe0*/  FMUL.FTZ R119, R119, R7 ;  /* 0x0000000777777220 */ /* 0x001fce0000410000 */
.L_x_850:
[----:B------:R-:W0:Y:S01]  /*cbf0*/  S2R R5, SR_CgaCtaId ;  /* 0x0000000000057919 */ /* 0x000e220000008800 */
[----:B------:R-:W-:Y:S01]  /*cc00*/  MOV R0, 0x400 ;  /* 0x0000040000007802 */ /* 0x000fe20000000f00 */
[----:B------:R-:W-:Y:S01]  /*cc10*/  BSSY B0, `(.L_x_921) ;  /* 0x000018e000007945 */ /* 0x000fe20003800000 */
[----:B------:R-:W-:Y:S02]  /*cc20*/  BAR.SYNC.DEFER_BLOCKING 0x5, 0x1a0 ;  /* 0x0146800000007b1d */ /* 0x000fe40000010000 */
[----:B0-----:R-:W-:-:S05]  /*cc30*/  LEA R0, R5, R0, 0x18 ;  /* 0x0000000005007211 */ /* 0x001fca00078ec0ff */
[----:B------:R-:W0:Y:S02]  /*cc40*/  LDS.128 R152, [R0+0x168d0] ;  /* 0x0168d00000987984 */ /* 0x000e240000000c00 */
[----:B0-----:R-:W-:Y:S02]  /*cc50*/  R2UR UR6, R154 ;  /* 0x000000009a0672ca */ /* 0x001fe400000e0000 */
[----:B------:R-:W-:Y:S01]  /*cc60*/  R2UR UR5, R155 ;  /* 0x000000009b0572ca */ /* 0x000fe200000e0000 */
[----:B------:R-:W-:Y:S06]  /*cc70*/  BAR.ARV 0x4, 0x1a0 ;  /* 0x0106800000007b1d */ /* 0x000fec0000002000 */
[----:B------:R-:W-:Y:S08]  /*cc80*/  @P0 BRA `(.L_x_922) ;  /* 0x0000000c00b40947 */ /* 0x000ff00003800000 */
[----:B------:R-:W2:Y:S01]  /*cc90*/  LDL R4, [R1+0x8] ;  /* 0x0000080001047983 */ /* 0x000ea20000100800 */
[----:B------:R-:W-:Y:S01]  /*cca0*/  ULDC.64 UR8, c[0x0][0xbd8] ;  /* 0x0002f60000087ab9 */ /* 0x000fe20000000a00 */
[----:B------:R-:W-:Y:S01]  /*ccb0*/  F2FP.F16.F32.PACK_AB R112, R113, R112 ;  /* 0x000000707170723e */ /* 0x000fe200000000ff */
[----:B------:R-:W-:Y:S01]  /*ccc0*/  UISETP.NE.U32.AND UP0, UPT, UR8, URZ, UPT ;  /* 0x0000003f0800728c */ /* 0x000fe2000bf05070 */
[----:B------:R-:W0:Y:S01]  /*ccd0*/  S2R R5, SR_SWINHI ;  /* 0x0000000000057919 */ /* 0x000e220000002f00 */
[----:B------:R-:W-:Y:S02]  /*cce0*/  F2FP.F16.F32.PACK_AB R12, R12, R27 ;  /* 0x0000001b0c0c723e */ /* 0x000fe400000000ff */
[----:B------:R-:W-:Y:S01]  /*ccf0*/  UISETP.NE.AND.EX UP0, UPT, UR9, URZ, UPT, UP0 ;  /* 0x0000003f0900728c */ /* 0x000fe2000bf05300 */
[----:B------:R-:W-:Y:S02]  /*cd00*/  F2FP.F16.F32.PACK_AB R13, R13, R106 ;  /* 0x0000006a0d0d723e */ /* 0x000fe400000000ff */
[----:B------:R-:W-:Y:S01]  /*cd10*/  ULDC.64 UR8, c[0x0][0xbd8] ;  /* 0x0002f60000087ab9 */ /* 0x000fe20000000a00 */
[----:B------:R-:W-:Y:S01]  /*cd20*/  F2FP.F16.F32.PACK_AB R14, R14, R21 ;  /* 0x000000150e0e723e */ /* 0x000fe200000000ff */
[----:B------:R-:W-:Y:S01]  /*cd30*/  UIMAD.WIDE UR8, UR42, 0x4, UR8 ;  /* 0x000000042a0878a5 */ /* 0x000fe2000f8e0208 */
[----:B------:R-:W-:-:S02]  /*cd40*/  F2FP.F16.F32.PACK_AB R15, R15, R110 ;  /* 0x0000006e0f0f723e */ /* 0x000fc400000000ff */
[----:B------:R-:W-:Y:S02]  /*cd50*/  F2FP.F16.F32.PACK_AB R113, R115, R114 ;  /* 0x000000727371723e */ /* 0x000fe400000000ff */
[----:B------:R-:W-:Y:S01]  /*cd60*/  F2FP.F16.F32.PACK_AB R114, R117, R116 ;  /* 0x000000747572723e */ /* 0x000fe200000000ff */
[----:B------:R-:W-:Y:S01]  /*cd70*/  IMAD.U32 R26, RZ, RZ, UR8 ;  /* 0x00000008ff1a7e24 */ /* 0x000fe2000f8e00ff */
[----:B------:R-:W-:Y:S01]  /*cd80*/  F2FP.F16.F32.PACK_AB R115, R119, R118 ;  /* 0x000000767773723e */ /* 0x000fe200000000ff */
[----:B------:R-:W-:Y:S01]  /*cd90*/  IMAD.U32 R27, RZ, RZ, UR9 ;  /* 0x00000009ff1b7e24 */ /* 0x000fe2000f8e00ff */
[----:B------:R-:W-:Y:S01]  /*cda0*/  ULDC.64 UR8, c[0x0][0xbe0] ;  /* 0x0002f80000087ab9 */ /* 0x000fe20000000a00 */
[----:B------:R-:W-:Y:S02]  /*cdb0*/  MOV R24, R0 ;  /* 0x0000000000187202 */ /* 0x000fe40000000f00 */
[----:B0-----:R-:W-:Y:S01]  /*cdc0*/  MOV R25, R5 ;  /* 0x0000000500197202 */ /* 0x001fe20000000f00 */
[----:B------:R-:W-:-:S04]  /*cdd0*/  UISETP.NE.U32.AND UP1, UPT, UR8, URZ, UPT ;  /* 0x0000003f0800728c */ /* 0x000fc8000bf25070 */
[----:B------:R-:W-:-:S11]  /*cde0*/  UISETP.NE.AND.EX UP1, UPT, UR9, URZ, UPT, UP1 ;  /* 0x0000003f0900728c */ /* 0x000fd6000bf25310 */
[----:B------:R-:W-:Y:S02]  /*cdf0*/  @UP1 ULDC.64 UR8, c[0x0][0xbe0] ;  /* 0x0002f80000081ab9 */ /* 0x000fe40000000a00 */
[----:B------:R-:W-:Y:S01]  /*ce00*/  @UP1 UIMAD.WIDE UR8, UR42, 0x4, UR8 ;  /* 0x000000042a0818a5 */ /* 0x000fe2000f8e0208 */
        /* <DEDUP_REMOVED lines=30> */
[----:B------:R-:W-:Y:S01]  /*cff0*/  STSM.16.M88.4 [R30], R8 ;  /* 0x000000081e007844 */ /* 0x000fe20000000200 */
[----:B------:R-:W-:Y:S02]  /*d000*/  F2FP.F16.F32.PACK_AB R6, R101, R100 ;  /* 0x000000646506723e */ /* 0x000fe400000000ff */
[----:B------:R-:W-:-:S02]  /*d010*/  F2FP.F16.F32.PACK_AB R7, R103, R102 ;  /* 0x000000666707723e */ /* 0x000fc400000000ff */
[----:B------:R-:W-:-:S03]  /*d020*/  PLOP3.LUT P0, PT, PT, PT, UP0, 0x80, 0x0 ;  /* 0x000000000000781c */ /* 0x000fc60003f0f008 */
[----:B------:R0:W-:Y:S04]  /*d030*/  STSM.16.M88.4 [R29], R4 ;  /* 0x000000041d007844 */ /* 0x0001e80000000200 */
[----:B------:R1:W-:Y:S04]  /*d040*/  STSM.16.M88.4 [R28], R12 ;  /* 0x0000000c1c007844 */ /* 0x0003e80000000200 */
[----:B------:R1:W-:Y:S01]  /*d050*/  STSM.16.M88.4 [R18], R112 ;  /* 0x0000007012007844 */ /* 0x0003e20000000200 */
[----:B------:R-:W-:Y:S08]  /*d060*/  BAR.SYNC.DEFER_BLOCKING 0x1, 0x180 ;  /* 0x0046000000007b1d */ /* 0x000ff00000010000 */
[----:B------:R-:W2:Y:S01]  /*d070*/  LDC R2, c[0x0][0xa88] ;  /* 0x0002a200ff027b82 */ /* 0x000ea20000000800 */
[----:B------:R-:W-:Y:S01]  /*d080*/  PLOP3.LUT P1, PT, PT, PT, UP1, 0x80, 0x0 ;  /* 0x000000000000781c */ /* 0x000fe20003f2f018 */
[----:B0-----:R-:W-:-:S02]  /*d090*/  IMAD.U32 R4, RZ, RZ, UR8 ;  /* 0x00000008ff047e24 */ /* 0x001fc4000f8e00ff */
[----:B------:R-:W-:Y:S01]  /*d0a0*/  IMAD.U32 R5, RZ, RZ, UR9 ;  /* 0x00000009ff057e24 */ /* 0x000fe2000f8e00ff */
[----:B------:R-:W3:Y:S01]  /*d0b0*/  @P0 LDG.E R17, desc[UR46][R26.64] ;  /* 0x0000002e1a110981 */ /* 0x000ee2000c1e1900 */
[----:B------:R-:W-:-:S08]  /*d0c0*/  UMOV UR4, URZ ;  /* 0x0000003f00047c82 */ /* 0x000fd00008000000 */
[----:B--2---:R1:W5:Y:S01]  /*d0d0*/  @P1 LDG.E R2, desc[UR46][R4.64] ;  /* 0x0000002e04021981 */ /* 0x004362000c1e1900 */
[----:B---3--:R-:W-:Y:S01]  /*d0e0*/  @P0 R2UR UR4, R17 ;  /* 0x00000000110402ca */ /* 0x008fe200000e0000 */
[----:B-1----:R-:W-:-:S14]  /*d0f0*/  @P1 BRA `(.L_x_923) ;  /* 0x0000000000101947 */ /* 0x002fdc0003800000 */
[----:B------:R-:W-:Y:S05]  /*d100*/  @!P0 BRA `(.L_x_923) ;  /* 0x00000000000c8947 */ /* 0x000fea0003800000 */
[----:B------:R-:W2:Y:S04]  /*d110*/  LDG.E R5, desc[UR46][R26.64] ;  /* 0x0000002e1a057981 */ /* 0x000ea8000c1e1900 */
[----:B-----5:R-:W2:Y:S02]  /*d120*/  LDG.E R2, desc[UR46][R26.64+0x4] ;  /* 0x0000042e1a027981 */ /* 0x020ea4000c1e1900 */
[----:B--2---:R-:W-:-:S07]  /*d130*/  IMAD.IADD R2, R2, 0x1, -R5 ;  /* 0x0000000102027824 */ /* 0x004fce00078e0a05 */
.L_x_923:
[----:B------:R-:W2:Y:S01]  /*d140*/  LDL R5, [R1+0x4] ;  /* 0x0000040001057983 */ /* 0x000ea20000100800 */
[----:B------:R-:W-:Y:S01]  /*d150*/  USHF.R.S32.HI UR13, URZ, 0x1f, UR41 ;  /* 0x0000001f3f0d7899 */ /* 0x000fe20008011429 */
[----:B------:R-:W-:Y:S01]  /*d160*/  ULDC.64 UR14, c[0x0][0xb70] ;  /* 0x0002dc00000e7ab9 */ /* 0x000fe20000000a00 */
[----:B------:R-:W0:Y:S01]  /*d170*/  S2R R4, SR_TID.X ;  /* 0x0000000000047919 */ /* 0x000e220000002100 */
[----:B------:R-:W-:Y:S02]  /*d180*/  USHF.R.S32.HI UR7, URZ, 0x1f, UR42 ;  /* 0x0000001f3f077899 */ /* 0x000fe4000801142a */
[----:B------:R-:W-:Y:S02]  /*d190*/  USHF.R.S32.HI UR11, URZ, 0x1f, UR4 ;  /* 0x0000001f3f0b7899 */ /* 0x000fe40008011404 */
[----:B------:R-:W-:Y:S01]  /*d1a0*/  UIMAD UR12, UR13, UR14, URZ ;  /* 0x0000000e0d0c72a4 */ /* 0x000fe2000f8e023f */
        /* <DEDUP_REMOVED lines=9> */
[----:B------:R-:W-:-:S06]  /*d240*/  UIMAD UR7, UR10, UR15, UR7 ;  /* 0x0000000f0a0772a4 */ /* 0x000fcc000f8e0207 */
[----:B------:R-:W-:Y:S02]  /*d250*/  IMAD.U32 R7, RZ, RZ, UR7 ;  /* 0x00000007ff077e24 */ /* 0x000fe4000f8e00ff */
[----:B0-----:R-:W-:-:S05]  /*d260*/  VIADD R6, R4, 0xffffff80 ;  /* 0xffffff8004067836 */ /* 0x001fca0000000000 */
[----:B------:R-:W-:-:S04]  /*d270*/  SHF.R.S32.HI R8, RZ, 0x1f, R6 ;  /* 0x0000001fff087819 */ /* 0x000fc80000011406 */
[----:B------:R-:W-:-:S04]  /*d280*/  LEA.HI R8, R8, R6, RZ, 0x7 ;  /* 0x0000000608087211 */ /* 0x000fc800078f38ff */
[----:B------:R-:W-:-:S05]  /*d290*/  LOP3.LUT R8, R8, 0xffffff80, RZ, 0xc0, !PT ;  /* 0xffffff8008087812 */ /* 0x000fca00078ec0ff */
[----:B------:R-:W-:-:S05]  /*d2a0*/  IMAD.IADD R8, R6, 0x1, -R8 ;  /* 0x0000000106087824 */ /* 0x000fca00078e0a08 */
[----:B------:R-:W-:Y:S01]  /*d2b0*/  LOP3.LUT P0, RZ, R8, 0x3, RZ, 0xc0, !PT ;  /* 0x0000000308ff7812 */ /* 0x000fe2000780c0ff */
[--C-:B------:R-:W-:Y:S01]  /*d2c0*/  IMAD.MOV.U32 R28, RZ, RZ, R19.reuse ;  /* 0x000000ffff1c7224 */ /* 0x100fe200078e0013 */
[----:B------:R-:W-:Y:S01]  /*d2d0*/  SHF.R.S32.HI R29, RZ, 0x1f, R19 ;  /* 0x0000001fff1d7819 */ /* 0x000fe20000011413 */
[C---:B------:R-:W-:Y:S02]  /*d2e0*/  VIADD R17, R156.reuse, 0x60 ;  /* 0x000000609c117836 */ /* 0x040fe40000000000 */
[----:B------:R-:W-:Y:S02]  /*d2f0*/  VIADD R18, R156, 0x90 ;  /* 0x000000909c127836 */ /* 0x000fe40000000000 */
[----:B------:R-:W-:Y:S01]  /*d300*/  VIADD R0, R0, 0x16820 ;  /* 0x0001682000007836 */ /* 0x000fe20000000000 */
[----:B------:R-:W-:-:S04]  /*d310*/  SHF.R.S32.HI R157, RZ, 0x1f, R156 ;  /* 0x0000001fff9d7819 */ /* 0x000fc8000001149c */
[----:B------:R-:W-:Y:S01]  /*d320*/  PRMT R0, RZ, 0x654, R0 ;  /* 0x00000654ff007816 */ /* 0x000fe20000000000 */
        /* <DEDUP_REMOVED lines=9> */
[----:B------:R-:W-:Y:S02]  /*d3c0*/  IADD3 R11, P3, R24, 0x3000, RZ ;  /* 0x00003000180b7810 */ /* 0x000fe40007f7e0ff */
[C---:B------:R-:W-:Y:S02]  /*d3d0*/  LEA R30, P2, R6.reuse, UR8, 0x2 ;  /* 0x00000008061e7c11 */ /* 0x040fe4000f8410ff */
[----:B-----5:R-:W-:Y:S01]  /*d3e0*/  ISETP.GE.OR P1, PT, R9, R2, P0 ;  /* 0x000000020900720c */ /* 0x020fe20000726670 */
[----:B------:R-:W-:Y:S01]  /*d3f0*/  IMAD.X R9, RZ, RZ, R25, P3 ;  /* 0x000000ffff097224 */ /* 0x000fe200018e0619 */
[----:B------:R-:W-:Y:S01]  /*d400*/  LEA.HI.X R31, R6, UR9, R7, 0x2, P2 ;  /* 0x00000009061f7c11 */ /* 0x000fe200090f1407 */
[----:B------:R-:W-:Y:S01]  /*d410*/  ULDC.64 UR8, c[0x0][0xaa0] ;  /* 0x0002a80000087ab9 */ /* 0x000fe20000000a00 */
[----:B------:R-:W-:-:S02]  /*d420*/  IADD3 R15, P2, R24, 0x1800, RZ ;  /* 0x00001800180f7810 */ /* 0x000fc40007f5e0ff */
[C---:B------:R-:W-:Y:S02]  /*d430*/  IADD3 R7, P4, R24.reuse, 0x4800, RZ ;  /* 0x0000480018077810 */ /* 0x040fe40007f9e0ff */
[----:B------:R-:W-:Y:S01]  /*d440*/  ISETP.GE.OR P0, PT, R5, R2, P0 ;  /* 0x000000020500720c */ /* 0x000fe20000706670 */
[----:B------:R-:W-:Y:S01]  /*d450*/  IMAD.X R13, RZ, RZ, R25, P2 ;  /* 0x000000ffff0d7224 */ /* 0x000fe200010e0619 */
[----:B------:R-:W-:Y:S02]  /*d460*/  LOP3.LUT R5, R24, 0x380, RZ, 0xc0, !PT ;  /* 0x0000038018057812 */ /* 0x000fe400078ec0ff */
[----:B------:R-:W-:Y:S01]  /*d470*/  LOP3.LUT R8, R15, 0x380, RZ, 0xc0, !PT ;  /* 0x000003800f087812 */ /* 0x000fe200078ec0ff */
[----:B------:R0:W-:Y:S01]  /*d480*/  @!P1 STG.E desc[UR46][R30.64], R20 ;  /* 0x000000141e009986 */ /* 0x0001e2000c10192e */
[----:B------:R-:W-:Y:S02]  /*d490*/  LOP3.LUT R6, R11, 0x380, RZ, 0xc0, !PT ;  /* 0x000003800b067812 */ /* 0x000fe400078ec0ff */
[----:B------:R-:W-:-:S02]  /*d4a0*/  LOP3.LUT R4, R7, 0x380, RZ, 0xc0, !PT ;  /* 0x0000038007047812 */ /* 0x000fc400078ec0ff */
[----:B------:R-:W-:Y:S02]  /*d4b0*/  SHF.R.U64 R5, R5, 0x3, RZ ;  /* 0x0000000305057819 */ /* 0x000fe400000012ff */
[----:B------:R-:W-:Y:S01]  /*d4c0*/  SHF.R.U64 R8, R8, 0x3, RZ ;  /* 0x0000000308087819 */ /* 0x000fe200000012ff */
[----:B------:R-:W-:Y:S01]  /*d4d0*/  IMAD.U32 R21, RZ, RZ, UR8 ;  /* 0x00000008ff157e24 */ /* 0x000fe2000f8e00ff */
[----:B------:R-:W-:Y:S01]  /*d4e0*/  SHF.R.U64 R6, R6, 0x3, RZ ;  /* 0x0000000306067819 */ /* 0x000fe200000012ff */
[----:B------:R-:W-:Y:S01]  /*d4f0*/  UIMAD UR7, UR11, UR8, URZ ;  /* 0x000000080b0772a4 */ /* 0x000fe2000f8e023f */
[----:B------:R-:W-:Y:S01]  /*d500*/  SHF.R.U64 R4, R4, 0x3, RZ ;  /* 0x0000000304047819 */ /* 0x000fe200000012ff */
[----:B------:R1:W-:Y:S01]  /*d510*/  @!P0 STG.E desc[UR46][R30.64+0x20], R3 ;  /* 0x000020031e008986 */ /* 0x0003e2000c10192e */
[----:B------:R-:W-:Y:S01]  /*d520*/  LOP3.LUT R24, R5, R24, RZ, 0x3c, !PT ;  /* 0x0000001805187212 */ /* 0x000fe200078e3cff */
[----:B------:R-:W-:Y:S01]  /*d530*/  IMAD.X R5, RZ, RZ, R25, P4 ;  /* 0x000000ffff057224 */ /* 0x000fe200020e0619 */
[----:B------:R-:W-:-:S02]  /*d540*/  LOP3.LUT R12, R8, R15, RZ, 0x3c, !PT ;  /* 0x0000000f080c7212 */ /* 0x000fc400078e3cff */
[----:B------:R-:W-:Y:S02]  /*d550*/  LOP3.LUT R8, R6, R11, RZ, 0x3c, !PT ;  /* 0x0000000b06087212 */ /* 0x000fe400078e3cff */
[----:B------:R-:W-:Y:S01]  /*d560*/  LOP3.LUT R4, R4, R7, RZ, 0x3c, !PT ;  /* 0x0000000704047212 */ /* 0x000fe200078e3cff */
[----:B0-----:R-:W-:Y:S01]  /*d570*/  IMAD.WIDE.U32 R20, R21, UR4, R28 ;  /* 0x0000000415147c25 */ /* 0x001fe2000f8e001c */
[----:B------:R-:W-:Y:S01]  /*d580*/  UIMAD UR7, UR4, UR9, UR7 ;  /* 0x00000009040772a4 */ /* 0x000fe2000f8e0207 */
[----:B------:R-:W5:Y:S02]  /*d590*/  LD.E.128 R24, desc[UR46][R24.64] ;  /* 0x0000002e18187980 */ /* 0x000f64000c101d00 */
[----:B------:R-:W-:Y:S01]  /*d5a0*/  ULDC UR4, c[0x0][0xa8c] ;  /* 0x0002a30000047ab9 */ /* 0x000fe20000000800 */
[----:B-1----:R-:W-:Y:S01]  /*d5b0*/  VIADD R3, R156, 0x30 ;  /* 0x000000309c037836 */ /* 0x002fe20000000000 */
[----:B------:R-:W5:Y:S01]  /*d5c0*/  LD.E.128 R12, desc[UR46][R12.64] ;  /* 0x0000002e0c0c7980 */ /* 0x000f62000c101d00 */
[----:B------:R-:W-:Y:S01]  /*d5d0*/  IMAD R28, R23, -0xc0, R2 ;  /* 0xffffff40171c7824 */ /* 0x000fe200078e0202 */
[----:B------:R-:W-:Y:S01]  /*d5e0*/  ISETP.GE.AND P0, PT, R19, UR4, PT ;  /* 0x0000000413007c0c */ /* 0x000fe2000bf06270 */
[----:B------:R-:W-:Y:S01]  /*d5f0*/  ULDC.64 UR8, c[0x0][0xae0] ;  /* 0x0002b80000087ab9 */ /* 0x000fe20000000a00 */
[----:B------:R-:W5:Y:S04]  /*d600*/  LD.E.128 R8, desc[UR46][R8.64] ;  /* 0x0000002e08087980 */ /* 0x000f68000c101d00 */
[----:B------:R-:W5:Y:S01]  /*d610*/  LD.E.128 R4, desc[UR46][R4.64] ;  /* 0x0000002e04047980 */ /* 0x000f62000c101d00 */
[----:B------:R-:W-:Y:S01]  /*d620*/  UIMAD UR4, UR13, UR8, URZ ;  /* 0x000000080d0472a4 */ /* 0x000fe2000f8e023f */
[-C--:B------:R-:W-:Y:S01]  /*d630*/  ISETP.GE.OR P3, PT, R3, R28.reuse, P0 ;  /* 0x0000001c0300720c */ /* 0x080fe20000766670 */
[----:B------:R-:W-:Y:S01]  /*d640*/  VIADD R21, R21, UR7 ;  /* 0x0000000715157c36 */ /* 0x000fe20008000000 */
[----:B------:R-:W-:Y:S01]  /*d650*/  @!PT LDS RZ, [RZ] ;  /* 0x00000000fffff984 */ /* 0x000fe20000000800 */
[----:B------:R-:W-:Y:S01]  /*d660*/  @!PT LDS RZ, [RZ] ;  /* 0x00000000fffff984 */ /* 0x000fe20000000800 */
[----:B------:R-:W-:Y:S01]  /*d670*/  @!PT LDS RZ, [RZ] ;  /* 0x00000000fffff984 */ /* 0x000fe20000000800 */
[----:B------:R-:W-:Y:S01]  /*d680*/  @!PT LDS RZ, [RZ] ;  /* 0x00000000fffff984 */ /* 0x000fe20000000800 */
[----:B------:R0:W-:Y:S06]  /*d690*/  MEMBAR.ALL.CTA ;  /* 0x0000000000007992 */ /* 0x0001ec0000008000 */
[----:B0-----:R-:W0:Y:S01]  /*d6a0*/  FENCE.VIEW.ASYNC.S ;  /* 0x00000000000073c6 */ /* 0x001e220000000000 */
[----:B------:R-:W-:Y:S01]  /*d6b0*/  IMAD.U32 R3, RZ, RZ, UR8 ;  /* 0x00000008ff037e24 */ /* 0x000fe2000f8e00ff */
[----:B------:R-:W-:Y:S01]  /*d6c0*/  UIMAD UR4, UR41, UR9, UR4 ;  /* 0x00000009290472a4 */ /* 0x000fe2000f8e0204 */
[----:B------:R-:W-:-:S02]  /*d6d0*/  ISETP.GE.OR P1, PT, R17, R28, P0 ;  /* 0x0000001c1100720c */ /* 0x000fc40000726670 */
[----:B------:R-:W-:Y:S01]  /*d6e0*/  IMAD.WIDE.U32 R2, R3, UR41, R20 ;  /* 0x0000002903027c25 */ /* 0x000fe2000f8e0014 */
[-C--:B------:R-:W-:Y:S01]  /*d6f0*/  ISETP.GE.OR P2, PT, R18, R28.reuse, P0 ;  /* 0x0000001c1200720c */ /* 0x080fe20000746670 */
[----:B------:R-:W-:Y:S01]  /*d700*/  ULDC.64 UR8, c[0x0][0xae8] ;  /* 0x0002ba0000087ab9 */ /* 0x000fe20000000a00 */
[----:B------:R-:W-:Y:S01]  /*d710*/  ISETP.GE.OR P0, PT, R156, R28, P0 ;  /* 0x0000001c9c00720c */ /* 0x000fe20000706670 */
[----:B------:R-:W-:Y:S01]  /*d720*/  VIADD R3, R3, UR4 ;  /* 0x0000000403037c36 */ /* 0x000fe20008000000 */
[----:B------:R-:W-:Y:S02]  /*d730*/  UIMAD UR4, UR16, UR8, URZ ;  /* 0x00000008100472a4 */ /* 0x000fe4000f8e023f */
[----:B------:R-:W-:Y:S02]  /*d740*/  IMAD.U32 R31, RZ, RZ, UR8 ;  /* 0x00000008ff1f7e24 */ /* 0x000fe4000f8e00ff */
[----:B------:R-:W-:Y:S01]  /*d750*/  IMAD.WIDE R28, R23, 0xc0, R156 ;  /* 0x000000c0171c7825 */ /* 0x000fe200078e029c */
[----:B------:R-:W-:-:S03]  /*d760*/  UIMAD UR4, UR10, UR9, UR4 ;  /* 0x000000090a0472a4 */ /* 0x000fc6000f8e0204 */
[----:B------:R-:W-:-:S04]  /*d770*/  IMAD.WIDE.U32 R30, R31, UR10, R2 ;  /* 0x0000000a1f1e7c25 */ /* 0x000fc8000f8e0002 */
[----:B------:R-:W-:Y:S01]  /*d780*/  VIADD R23, R31, UR4 ;  /* 0x000000041f177c36 */ /* 0x000fe20008000000 */
[----:B0-----:R0:W-:Y:S01]  /*d790*/  SYNCS.ARRIVE.TRANS64.RED.A1T0 RZ, [R0+URZ], RZ ;  /* 0x000000ff00ff79a7 */ /* 0x0011e2000810043f */
        /* <DEDUP_REMOVED lines=12> */
.L_x_925:
[----:B------:R-:W-:Y:S05]  /*d860*/  BSYNC B1 ;  /* 0x0000000000017941 */ /* 0x000fea0003800000 */
.L_x_924:
[----:B------:R-:W-:Y:S04]  /*d870*/  BSSY B1, `(.L_x_926) ;  /* 0x000000f000017945 */ /* 0x000fe80003800000 */
[----:B------:R-:W-:Y:S05]  /*d880*/  @P3 BRA `(.L_x_927) ;  /* 0x0000000000343947 */ /* 0x000fea0003800000 */
[----:B------:R-:W-:Y:S01]  /*d890*/  IADD3 R17, P0, R28, 0x30, RZ ;  /* 0x000000301c117810 */ /* 0x000fe20007f1e0ff */
[----:B------:R-:W-:Y:S01]  /*d8a0*/  ULDC.64 UR8, c[0x0][0xad8] ;  /* 0x0002b60000087ab9 */ /* 0x000fe20000000a00 */
[----:B------:R-:W-:Y:S02]  /*d8b0*/  IMAD.MOV.U32 R2, RZ, RZ, R30 ;  /* 0x000000ffff027224 */ /* 0x000fe400078e001e */
[----:B------:R-:W-:Y:S02]  /*d8c0*/  IMAD.MOV.U32 R3, RZ, RZ, R23 ;  /* 0x000000ffff037224 */ /* 0x000fe400078e0017 */
[----:B0-----:R-:W-:Y:S02]  /*d8d0*/  IMAD.X R0, RZ, RZ, R29, P0 ;  /* 0x000000ffff007224 */ /* 0x001fe400000e061d */
[----:B------:R-:W-:-:S04]  /*d8e0*/  IMAD.WIDE.U32 R2, R17, UR8, R2 ;  /* 0x0000000811027c25 */ /* 0x000fc8000f8e0002 */
[----:B------:R-:W-:-:S04]  /*d8f0*/  IMAD R0, R0, UR8, RZ ;  /* 0x0000000800007c24 */ /* 0x000fc8000f8e02ff */
[----:B------:R-:W-:Y:S01]  /*d900*/  IMAD R17, R17, UR9, R0 ;  /* 0x0000000911117c24 */ /* 0x000fe2000f8e0200 */
[----:B------:R-:W-:Y:S02]  /*d910*/  ULDC.64 UR8, c[0x0][0xa80] ;  /* 0x0002a00000087ab9 */ /* 0x000fe40000000a00 */
[----:B-1----:R-:W-:Y:S01]  /*d920*/  LEA R20, P0, R2, UR8, 0x1 ;  /* 0x0000000802147c11 */ /* 0x002fe2000f8008ff */
[----:B------:R-:W-:-:S05]  /*d930*/  IMAD.IADD R3, R3, 0x1, R17 ;  /* 0x0000000103037824 */ /* 0x000fca00078e0211 */
[----:B------:R-:W-:-:S05]  /*d940*/  LEA.HI.X R21, R2, UR9, R3, 0x1, P0 ;  /* 0x0000000902157c11 */ /* 0x000fca00080f0c03 */
[----:B-----5:R2:W-:Y:S02]  /*d950*/  STG.E.128 desc[UR46][R20.64], R12 ;  /* 0x0000000c14007986 */ /* 0x0205e4000c101d2e */
.L_x_927:
[----:B------:R-:W-:Y:S05]  /*d960*/  BSYNC B1 ;  /* 0x0000000000017941 */ /* 0x000fea0003800000 */
.L_x_926:
[----:B------:R-:W-:Y:S04]  /*d970*/  BSSY B1, `(.L_x_928) ;  /* 0x000000f000017945 */ /* 0x000fe80003800000 */
[----:B------:R-:W-:Y:S05]  /*d980*/  @P1 BRA `(.L_x_929) ;  /* 0x0000000000341947 */ /* 0x000fea0003800000 */
[----:B--2--5:R-:W-:Y:S01]  /*d990*/  IADD3 R13, P0, R28, 0x60, RZ ;  /* 0x000000601c0d7810 */ /* 0x024fe20007f1e0ff */
        /* <DEDUP_REMOVED lines=12> */
.L_x_929:
[----:B------:R-:W-:Y:S05]  /*da60*/  BSYNC B1 ;  /* 0x0000000000017941 */ /* 0x000fea0003800000 */
.L_x_928:
[----:B------:R-:W-:Y:S05]  /*da70*/  @P2 BRA `(.L_x_930) ;  /* 0x00000008009c2947 */ /* 0x000fea0003800000 */
[----:B---3-5:R-:W-:Y:S01]  /*da80*/  IADD3 R9, P0, R28, 0x90, RZ ;  /* 0x000000901c097810 */ /* 0x028fe20007f1e0ff */
        /* <DEDUP_REMOVED lines=13> */
.L_x_922:
[----:B------:R-:W-:Y:S01]  /*db60*/  ULDC.64 UR8, c[0x0][0xbd8] ;  /* 0x0002f60000087ab9 */ /* 0x000fe20000000a00 */
[----:B------:R-:W-:Y:S01]  /*db70*/  IMAD.MOV.U32 R7, RZ, RZ, RZ ;  /* 0x000000ffff077224 */ /* 0x000fe200078e00ff */
[----:B------:R-:W-:Y:S01]  /*db80*/  UISETP.NE.U32.AND UP0, UPT, UR8, URZ, UPT ;  /* 0x0000003f0800728c */ /* 0x000fe2000bf05070 */
[----:B------:R-:W0:Y:S03]  /*db90*/  S2R R4, SR_TID.X ;  /* 0x0000000000047919 */ /* 0x000e260000002100 */
[----:B------:R-:W-:-:S03]  /*dba0*/  UISETP.NE.AND.EX UP0, UPT, UR9, URZ, UPT, UP0 ;  /* 0x0000003f0900728c */ /* 0x000fc6000bf05300 */
[----:B------:R-:W-:Y:S02]  /*dbb0*/  ULDC.64 UR8, c[0x0][0xbd8] ;  /* 0x0002f60000087ab9 */ /* 0x000fe40000000a00 */
[----:B------:R-:W-:Y:S01]  /*dbc0*/  UIMAD.WIDE UR8, UR42, 0x4, UR8 ;  /* 0x000000042a0878a5 */ /* 0x000fe2000f8e0208 */
[----:B------:R-:W1:Y:S01]  /*dbd0*/  LDC R0, c[0x0][0xa88] ;  /* 0x0002a200ff007b82 */ /* 0x000e620000000800 */
[----:B------:R-:W-:-:S04]  /*dbe0*/  PLOP3.LUT P1, PT, PT, PT, UP0, 0x80, 0x0 ;  /* 0x000000000000781c */ /* 0x000fc80003f2f008 */
[----:B------:R-:W-:Y:S02]  /*dbf0*/  IMAD.U32 R2, RZ, RZ, UR8 ;  /* 0x00000008ff027e24 */ /* 0x000fe4000f8e00ff */
[----:B------:R-:W-:Y:S01]  /*dc00*/  IMAD.U32 R3, RZ, RZ, UR9 ;  /* 0x00000009ff037e24 */ /* 0x000fe2000f8e00ff */
[----:B------:R-:W-:Y:S02]  /*dc10*/  ULDC.64 UR8, c[0x0][0xbe0] ;  /* 0x0002f80000087ab9 */ /* 0x000fe40000000a00 */
[----:B------:R-:W-:-:S04]  /*dc20*/  UISETP.NE.U32.AND UP1, UPT, UR8, URZ, UPT ;  /* 0x0000003f0800728c */ /* 0x000fc8000bf25070 */
[----:B------:R-:W-:Y:S01]  /*dc30*/  UISETP.NE.AND.EX UP1, UPT, UR9, URZ, UPT, UP1 ;  /* 0x0000003f0900728c */ /* 0x000fe2000bf25310 */
[----:B------:R2:W5:Y:S05]  /*dc40*/  @P1 LDG.E R7, desc[UR46][R2.64] ;  /* 0x0000002e02071981 */ /* 0x00056a000c1e1900 */
[----:B------:R-:W-:Y:S01]  /*dc50*/  PLOP3.LUT P2, PT, PT, PT, UP1, 0x80, 0x0 ;  /* 0x000000000000781c */ /* 0x000fe20003f4f018 */
[----:B0-----:R-:W-:-:S04]  /*dc60*/  VIADD R6, R4, 0xffffff80 ;  /* 0xffffff8004067836 */ /* 0x001fc80000000000 */
[----:B------:R-:W-:Y:S02]  /*dc70*/  @UP1 ULDC.64 UR8, c[0x0][0xbe0] ;  /* 0x0002f80000081ab9 */ /* 0x000fe40000000a00 */
[----:B------:R-:W-:-:S06]  /*dc80*/  @UP1 UIMAD.WIDE UR8, UR42, 0x4, UR8 ;  /* 0x000000042a0818a5 */ /* 0x000fcc000f8e0208 */
[----:B------:R-:W-:Y:S02]  /*dc90*/  IMAD.U32 R4, RZ, RZ, UR8 ;  /* 0x00000008ff047e24 */ /* 0x000fe4000f8e00ff */
[----:B------:R-:W-:-:S05]  /*dca0*/  IMAD.U32 R5, RZ, RZ, UR9 ;  /* 0x00000009ff057e24 */ /* 0x000fca000f8e00ff */
[----:B-1----:R2:W5:Y:S01]  /*dcb0*/  @P2 LDG.E R0, desc[UR46][R4.64] ;  /* 0x0000002e04002981 */ /* 0x002562000c1e1900 */
[----:B------:R-:W-:Y:S01]  /*dcc0*/  USHF.R.S32.HI UR8, URZ, 0x1f, UR41 ;  /* 0x0000001f3f087899 */ /* 0x000fe20008011429 */
[----:B------:R-:W-:Y:S01]  /*dcd0*/  ISETP.GT.AND P0, PT, R6, 0xbf, PT ;  /* 0x000000bf0600780c */ /* 0x000fe20003f04270 */
[----:B------:R-:W-:-:S12]  /*dce0*/  @P2 BRA `(.L_x_931) ;  /* 0x0000000000102947 */ /* 0x000fd80003800000 */
[----:B------:R-:W-:Y:S05]  /*dcf0*/  @!P1 BRA `(.L_x_931) ;  /* 0x00000000000c9947 */ /* 0x000fea0003800000 */
[----:B--2---:R-:W2:Y:S04]  /*dd00*/  LDG.E R5, desc[UR46][R2.64] ;  /* 0x0000002e02057981 */ /* 0x004ea8000c1e1900 */
[----:B-----5:R-:W2:Y:S02]  /*dd10*/  LDG.E R0, desc[UR46][R2.64+0x4] ;  /* 0x0000042e02007981 */ /* 0x020ea4000c1e1900 */
[----:B--2---:R-:W-:-:S07]  /*dd20*/  IMAD.IADD R0, R0, 0x1, -R5 ;  /* 0x0000000100007824 */ /* 0x004fce00078e0a05 */
.L_x_931:
[----:B------:R-:W-:Y:S01]  /*dd30*/  USHF.R.S32.HI UR4, URZ, 0x1f, UR42 ;  /* 0x0000001f3f047899 */ /* 0x000fe2000801142a */
[----:B------:R-:W-:Y:S01]  /*dd40*/  BSSY B1, `(.L_x_932) ;  /* 0x000001e000017945 */ /* 0x000fe20003800000 */
[----:B------:R-:W-:Y:S01]  /*dd50*/  USEL UR10, UR42, URZ, !UP0 ;  /* 0x0000003f2a0a7287 */ /* 0x000fe2000c000000 */
[----:B------:R-:W-:Y:S01]  /*dd60*/  SHF.R.S32.HI R8, RZ, 0x1f, R19 ;  /* 0x0000001fff087819 */ /* 0x000fe20000011413 */
[----:B------:R-:W-:Y:S01]  /*dd70*/  USEL UR9, UR4, URZ, !UP0 ;  /* 0x0000003f04097287 */ /* 0x000fe2000c000000 */
[----:B-----5:R-:W-:Y:S01]  /*dd80*/  SHF.R.S32.HI R6, RZ, 0x1f, R7 ;  /* 0x0000001fff067819 */ /* 0x020fe20000011407 */
[----:B------:R-:W-:Y:S10]  /*dd90*/  @P0 BRA `(.L_x_933) ;  /* 0x0000000000600947 */ /* 0x000ff40003800000 */
[----:B--2---:R-:W0:Y:S02]  /*dda0*/  S2R R2, SR_TID.X ;  /* 0x0000000000027919 */ /* 0x004e240000002100 */
[----:B0-----:R-:W-:-:S04]  /*ddb0*/  IMAD R2, R23, 0xc0, R2 ;  /* 0x000000c017027824 */ /* 0x001fc800078e0202 */
        /* <DEDUP_REMOVED lines=22> */
.L_x_933:
[----:B------:R-:W-:Y:S05]  /*df20*/  BSYNC B1 ;  /* 0x0000000000017941 */ /* 0x000fea0003800000 */
.L_x_932:
[----:B------:R-:W-:Y:S01]  /*df30*/  ULDC.64 UR12, c[0x0][0xaa0] ;  /* 0x0002a800000c7ab9 */ /* 0x000fe20000000a00 */
[----:B--2---:R-:W-:Y:S01]  /*df40*/  IMAD.MOV.U32 R2, RZ, RZ, R19 ;  /* 0x000000ffff027224 */ /* 0x004fe200078e0013 */
[----:B------:R-:W-:Y:S01]  /*df50*/  ULDC UR7, c[0x0][0xa8c] ;  /* 0x0002a30000077ab9 */ /* 0x000fe20000000800 */
[----:B0-----:R-:W-:Y:S01]  /*df60*/  IMAD.MOV.U32 R3, RZ, RZ, R8 ;  /* 0x000000ffff037224 */ /* 0x001fe200078e0008 */
[----:B------:R-:W-:Y:S01]  /*df70*/  ISETP.GE.AND P0, PT, R19, UR7, PT ;  /* 0x0000000713007c0c */ /* 0x000fe2000bf06270 */
[----:B------:R-:W-:Y:S01]  /*df80*/  IMAD R4, R6, UR12, RZ ;  /* 0x0000000c06047c24 */ /* 0x000fe2000f8e02ff */
[----:B------:R-:W-:Y:S01]  /*df90*/  BSSY B1, `(.L_x_934) ;  /* 0x0000027000017945 */ /* 0x000fe20003800000 */
[----:B------:R-:W-:-:S04]  /*dfa0*/  IMAD.WIDE.U32 R2, R7, UR12, R2 ;  /* 0x0000000c07027c25 */ /* 0x000fc8000f8e0002 */
[----:B------:R-:W-:Y:S01]  /*dfb0*/  IMAD R7, R7, UR13, R4 ;  /* 0x0000000d07077c24 */ /* 0x000fe2000f8e0204 */
[----:B------:R-:W-:Y:S01]  /*dfc0*/  ULDC.64 UR12, c[0x0][0xae0] ;  /* 0x0002b800000c7ab9 */ /* 0x000fe20000000a00 */
[----:B------:R-:W-:Y:S01]  /*dfd0*/  VIADD R4, R156, 0x30 ;  /* 0x000000309c047836 */ /* 0x000fe20000000000 */
[----:B------:R-:W-:Y:S01]  /*dfe0*/  UIMAD UR4, UR8, UR12, URZ ;  /* 0x0000000c080472a4 */ /* 0x000fe2000f8e023f */
[----:B------:R-:W-:Y:S02]  /*dff0*/  IMAD R5, R23, -0xc0, R0 ;  /* 0xffffff4017057824 */ /* 0x000fe400078e0200 */
[----:B------:R-:W-:Y:S01]  /*e000*/  IMAD.IADD R3, R3, 0x1, R7 ;  /* 0x0000000103037824 */ /* 0x000fe200078e0207 */
[----:B------:R-:W-:Y:S01]  /*e010*/  UIMAD UR4, UR41, UR13, UR4 ;  /* 0x0000000d290472a4 */ /* 0x000fe2000f8e0204 */
[----:B------:R-:W-:Y:S01]  /*e020*/  IMAD.U32 R7, RZ, RZ, UR12 ;  /* 0x0000000cff077e24 */ /* 0x000fe2000f8e00ff */
[----:B------:R-:W-:Y:S01]  /*e030*/  ISETP.GE.OR P3, PT, R4, R5, P0 ;  /* 0x000000050400720c */ /* 0x000fe20000766670 */
[C---:B------:R-:W-:Y:S01]  /*e040*/  VIADD R0, R156.reuse, 0x60 ;  /* 0x000000609c007836 */ /* 0x040fe20000000000 */
[----:B------:R-:W-:Y:S01]  /*e050*/  ULDC.64 UR12, c[0x0][0xae8] ;  /* 0x0002ba00000c7ab9 */ /* 0x000fe20000000a00 */
[----:B------:R-:W-:-:S02]  /*e060*/  VIADD R4, R156, 0x90 ;  /* 0x000000909c047836 */ /* 0x000fc40000000000 */
[----:B------:R-:W-:Y:S01]  /*e070*/  IMAD.WIDE.U32 R2, R7, UR41, R2 ;  /* 0x0000002907027c25 */ /* 0x000fe2000f8e0002 */
[-C--:B------:R-:W-:Y:S02]  /*e080*/  ISETP.GE.OR P1, PT, R0, R5.reuse, P0 ;  /* 0x000000050000720c */ /* 0x080fe40000726670 */
[-C--:B------:R-:W-:Y:S01]  /*e090*/  ISETP.GE.OR P2, PT, R4, R5.reuse, P0 ;  /* 0x000000050400720c */ /* 0x080fe20000746670 */
[----:B------:R-:W-:Y:S01]  /*e0a0*/  VIADD R3, R3, UR4 ;  /* 0x0000000403037c36 */ /* 0x000fe20008000000 */
[----:B------:R-:W-:Y:S01]  /*e0b0*/  ISETP.GE.OR P0, PT, R156, R5, P0 ;  /* 0x000000059c00720c */ /* 0x000fe20000706670 */
[----:B------:R-:W-:Y:S02]  /*e0c0*/  UIMAD UR4, UR9, UR12, URZ ;  /* 0x0000000c090472a4 */ /* 0x000fe4000f8e023f */
[----:B------:R-:W-:Y:S01]  /*e0d0*/  IMAD.U32 R9, RZ, RZ, UR12 ;  /* 0x0000000cff097e24 */ /* 0x000fe2000f8e00ff */
[--C-:B------:R-:W-:Y:S01]  /*e0e0*/  SHF.R.S32.HI R7, RZ, 0x1f, R156.reuse ;  /* 0x0000001fff077819 */ /* 0x100fe2000001149c */
[----:B------:R-:W-:Y:S01]  /*e0f0*/  IMAD.MOV.U32 R6, RZ, RZ, R156 ;  /* 0x000000ffff067224 */ /* 0x000fe200078e009c */
[----:B------:R-:W-:-:S02]  /*e100*/  UIMAD UR4, UR10, UR13, UR4 ;  /* 0x0000000d0a0472a4 */ /* 0x000fc4000f8e0204 */
        /* <DEDUP_REMOVED lines=15> */
.L_x_935:
[----:B------:R-:W-:Y:S05]  /*e200*/  BSYNC B1 ;  /* 0x0000000000017941 */ /* 0x000fea0003800000 */
.L_x_934:
[----:B------:R-:W-:Y:S04]  /*e210*/  BSSY B1, `(.L_x_936) ;  /* 0x000000f000017945 */ /* 0x000fe80003800000 */
[----:B------:R-:W-:Y:S05]  /*e220*/  @P3 BRA `(.L_x_937) ;  /* 0x0000000000343947 */ /* 0x000fea0003800000 */
[----:B0-----:R-:W-:Y:S01]  /*e230*/  IADD3 R9, P0, R6, 0x30, RZ ;  /* 0x0000003006097810 */ /* 0x001fe20007f1e0ff */
        /* <DEDUP_REMOVED lines=12> */
.L_x_937:
[----:B------:R-:W-:Y:S05]  /*e300*/  BSYNC B1 ;  /* 0x0000000000017941 */ /* 0x000fea0003800000 */
.L_x_936:
[----:B------:R-:W-:Y:S04]  /*e310*/  BSSY B1, `(.L_x_938) ;  /* 0x000000f000017945 */ /* 0x000fe80003800000 */
[----:B------:R-:W-:Y:S05]  /*e320*/  @P1 BRA `(.L_x_939) ;  /* 0x0000000000341947 */ /* 0x000fea0003800000 */
[----:B01----:R-:W-:Y:S01]  /*e330*/  IADD3 R9, P0, R6, 0x60, RZ ;  /* 0x0000006006097810 */ /* 0x003fe20007f1e0ff */
        /* <DEDUP_REMOVED lines=12> */
.L_x_939:
[----:B------:R-:W-:Y:S05]  /*e400*/  BSYNC B1 ;  /* 0x0000000000017941 */ /* 0x000fea0003800000 */
.L_x_938:
        /* <DEDUP_REMOVED lines=14> */
.L_x_930:
[----:B------:R-:W-:Y:S05]  /*e4f0*/  BSYNC B0 ;  /* 0x0000000000007941 */ /* 0x000fea0003800000 */
.L_x_921:
[----:B------:R-:W-:Y:S02]  /*e500*/  ULDC UR4, c[0x0][0xc14] ;  /* 0x0003050000047ab9 */ /* 0x000fe40000000800 */
[----:B------:R-:W-:-:S06]  /*e510*/  UISETP.GE.AND UP0, UPT, UR5, UR4, UPT ;  /* 0x000000040500728c */ /* 0x000fcc000bf06270 */
[----:B------:R-:W-:-:S13]  /*e520*/  PLOP3.LUT P0, PT, PT, PT, UP0, 0x80, 0x0 ;  /* 0x000000000000781c */ /* 0x000fda0003f0f008 */
[----:B------:R-:W-:Y:S05]  /*e530*/  @!P0 BRA `(.L_x_940) ;  /* 0xffffff28001c8947 */ /* 0x000fea000383ffff */
[----:B------:R-:W-:Y:S05]  /*e540*/  EXIT ;  /* 0x000000000000794d */ /* 0x000fea0003800000 */
.L_x_839:
        /* <DEDUP_REMOVED lines=37> */
[----:B0-----:R-:W-:Y:S01]  /*e7a0*/  SEL R3, R6, RZ, P0 ;  /* 0x000000ff06037207 */ /* 0x001fe20000000000 */
[----:B------:R-:W-:Y:S01]  /*e7b0*/  IMAD.MOV.U32 R6, RZ, RZ, RZ ;  /* 0x000000ffff067224 */ /* 0x000fe200078e00ff */
[----:B------:R-:W-:-:S03]  /*e7c0*/  ISETP.GE.U32.AND P0, PT, R27, 0x8, PT ;  /* 0x000000081b00780c */ /* 0x000fc60003f06070 */
[----:B------:R-:W-:-:S05]  /*e7d0*/  IMAD.IADD R3, R4, 0x1, R3 ;  /* 0x0000000104037824 */ /* 0x000fca00078e0203 */
        /* <DEDUP_REMOVED lines=20> */
.L_x_945:
        /* <DEDUP_REMOVED lines=13> */
.L_x_944:
[----:B------:R-:W-:Y:S05]  /*e9f0*/  BSYNC B0 ;  /* 0x0000000000007941 */ /* 0x000fea0003800000 */
.L_x_943:
        /* <DEDUP_REMOVED lines=25> */
[----:B------:R-:W-:-:S07]  /*eb90*/  IMAD.MOV.U32 R5, RZ, RZ, R7 ;  /* 0x000000ffff057224 */ /* 0x000fce00078e0007 */
.L_x_941:
[----:B------:R-:W-:-:S04]  /*eba0*/  IMAD.IADD R11, R4, 0x1, -R3 ;  /* 0x00000001040b7824 */ /* 0x000fc800078e0a03 */
[----:B------:R-:W-:-:S05]  /*ebb0*/  IMAD R2, R5, UR4, R11 ;  /* 0x0000000405027c24 */ /* 0x000fca000f8e020b */
[----:B------:R-:W-:Y:S02]  /*ebc0*/  ISETP.GT.AND P0, PT, R2, UR6, PT ;  /* 0x0000000602007c0c */ /* 0x000fe4000bf04270 */
[----:B------:R-:W0:Y:S11]  /*ebd0*/  LDC.64 R2, c[0x0][0xc68] ;  /* 0x00031a00ff027b82 */ /* 0x000e360000000a00 */
[----:B------:R-:W-:-:S04]  /*ebe0*/  VOTE.ANY R8, PT, !P0 ;  /* 0x0000000000087806 */ /* 0x000fc800040e0100 */
[----:B------:R-:W1:Y:S02]  /*ebf0*/  POPC R13, R8 ;  /* 0x00000008000d7309 */ /* 0x000e640000000000 */
[----:B-1----:R-:W-:-:S04]  /*ec00*/  IMAD.IADD R19, R13, 0x1, R6 ;  /* 0x000000010d137824 */ /* 0x002fc800078e0206 */
[----:B0-----:R-:W-:-:S05]  /*ec10*/  IMAD.WIDE R2, R19, 0x4, R2 ;  /* 0x0000000413027825 */ /* 0x001fca00078e0202 */
[----:B------:R-:W2:Y:S01]  /*ec20*/  LDG.E R7, desc[UR46][R2.64] ;  /* 0x0000002e02077981 */ /* 0x000ea2000c1e1900 */
[----:B------:R-:W-:-:S03]  /*ec30*/  ISETP.NE.AND P0, PT, R8, RZ, PT ;  /* 0x000000ff0800720c */ /* 0x000fc60003f05270 */
[----:B------:R-:W2:Y:S02]  /*ec40*/  SHFL.IDX PT, R0, R0, R13, 0x1f ;  /* 0x00001f0d00007589 */ /* 0x000ea400000e0000 */
[----:B--2---:R-:W-:-:S05]  /*ec50*/  IMAD R4, R0, R7, RZ ;  /* 0x0000000700047224 */ /* 0x004fca00078e02ff */
[----:B------:R-:W-:-:S04]  /*ec60*/  IABS R6, R4 ;  /* 0x0000000400067213 */ /* 0x000fc80000000000 */
[----:B------:R-:W0:Y:S08]  /*ec70*/  I2F.RP R9, R6 ;  /* 0x0000000600097306 */ /* 0x000e300000209400 */
[----:B0-----:R-:W0:Y:S02]  /*ec80*/  MUFU.RCP R9, R9 ;  /* 0x0000000900097308 */ /* 0x001e240000001000 */
[----:B0-----:R-:W-:-:S06]  /*ec90*/  VIADD R10, R9, 0xffffffe ;  /* 0x0ffffffe090a7836 */ /* 0x001fcc0000000000 */
[----:B------:R0:W1:Y:S01]  /*eca0*/  F2I.FTZ.U32.TRUNC.NTZ R3, R10 ;  /* 0x0000000a00037305 */ /* 0x000062000021f000 */
[----:B------:R-:W-:Y:S05]  /*ecb0*/  @!P0 BRA `(.L_x_946) ;  /* 0x0000000000088947 */ /* 0x000fea0003800000 */
[----:B------:R-:W-:-:S06]  /*ecc0*/  VIADD R16, R13, 0xffffffff ;  /* 0xffffffff0d107836 */ /* 0x000fcc0000000000 */
[----:B------:R2:W3:Y:S02]  /*ecd0*/  SHFL.IDX PT, R16, R5, R16, 0x1f ;  /* 0x00001f1005107589 */ /* 0x0004e400000e0000 */
.L_x_946:
[----:B---3--:R-:W-:Y:S01]  /*ece0*/  IMAD R16, R16, UR4, R11 ;  /* 0x0000000410107c24 */ /* 0x008fe2000f8e020b */
[----:B------:R-:W-:Y:S01]  /*ecf0*/  IABS R2, R4 ;  /* 0x0000000400027213 */ /* 0x000fe20000000000 */
[----:B-1----:R-:W-:-:S03]  /*ed00*/  IMAD.MOV R9, RZ, RZ, -R3 ;  /* 0x000000ffff097224 */ /* 0x002fc600078e0a03 */
[----:B--2---:R-:W-:Y:S01]  /*ed10*/  IADD3 R5, -R16, UR6, RZ ;  /* 0x0000000610057c10 */ /* 0x004fe2000fffe1ff */
[----:B0-----:R-:W-:Y:S02]  /*ed20*/  IMAD.MOV R10, RZ, RZ, -R2 ;  /* 0x000000ffff0a7224 */ /* 0x001fe400078e0a02 */
[----:B------:R-:W-:Y:S01]  /*ed30*/  IMAD R9, R9, R6, RZ ;  /* 0x0000000609097224 */ /* 0x000fe200078e02ff */
[----:B------:R-:W-:Y:S01]  /*ed40*/  IABS R8, R5 ;  /* 0x0000000500087213 */ /* 0x000fe20000000000 */
[----:B------:R-:W-:-:S04]  /*ed50*/  IMAD.MOV.U32 R2, RZ, RZ, RZ ;  /* 0x000000ffff027224 */ /* 0x000fc800078e00ff */
[----:B------:R-:W-:-:S04]  /*ed60*/  IMAD.HI.U32 R2, R3, R9, R2 ;  /* 0x0000000903027227 */ /* 0x000fc800078e0002 */
[----:B------:R-:W-:Y:S02]  /*ed70*/  IMAD.MOV.U32 R3, RZ, RZ, R8 ;  /* 0x000000ffff037224 */ /* 0x000fe400078e0008 */
[----:B------:R-:W-:Y:S02]  /*ed80*/  IMAD.MOV.U32 R8, RZ, RZ, R10 ;  /* 0x000000ffff087224 */ /* 0x000fe400078e000a */
[----:B------:R-:W-:-:S04]  /*ed90*/  IMAD.HI.U32 R2, R2, R3, RZ ;  /* 0x0000000302027227 */ /* 0x000fc800078e00ff */
[----:B------:R-:W-:-:S05]  /*eda0*/  IMAD R3, R2, R8, R3 ;  /* 0x0000000802037224 */ /* 0x000fca00078e0203 */
[----:B------:R-:W-:-:S13]  /*edb0*/  ISETP.GT.U32.AND P0, PT, R6, R3, PT ;  /* 0x000000030600720c */ /* 0x000fda0003f04070 */
[----:B------:R-:W-:Y:S02]  /*edc0*/  @!P0 IMAD.IADD R3, R3, 0x1, -R6 ;  /* 0x0000000103038824 */ /* 0x000fe400078e0a06 */
[----:B------:R-:W-:-:S03]  /*edd0*/  @!P0 VIADD R2, R2, 0x1 ;  /* 0x0000000102028836 */ /* 0x000fc60000000000 */
[----:B------:R-:W-:Y:S02]  /*ede0*/  ISETP.GE.U32.AND P0, PT, R3, R6, PT ;  /* 0x000000060300720c */ /* 0x000fe40003f06070 */
[----:B------:R-:W-:-:S11]  /*edf0*/  LOP3.LUT R3, R5, R4, RZ, 0x3c, !PT ;  /* 0x0000000405037212 */ /* 0x000fd600078e3cff */
[----:B------:R-:W-:Y:S01]  /*ee00*/  @P0 VIADD R2, R2, 0x1 ;  /* 0x0000000102020836 */ /* 0x000fe20000000000 */
[----:B------:R-:W-:-:S13]  /*ee10*/  ISETP.GE.AND P0, PT, R3, RZ, PT ;  /* 0x000000ff0300720c */ /* 0x000fda0003f06270 */
[----:B------:R-:W-:Y:S01]  /*ee20*/  @!P0 IMAD.MOV R2, RZ, RZ, -R2 ;  /* 0x000000ffff028224 */ /* 0x000fe200078e0a02 */
[----:B------:R-:W-:-:S13]  /*ee30*/  ISETP.NE.AND P0, PT, R4, RZ, PT ;  /* 0x000000ff0400720c */ /* 0x000fda0003f05270 */
[----:B------:R-:W-:-:S05]  /*ee40*/  @!P0 LOP3.LUT R2, RZ, R4, RZ, 0x33, !PT ;  /* 0x00000004ff028212 */ /* 0x000fca00078e33ff */
[----:B------:R-:W-:Y:S02]  /*ee50*/  IMAD R6, R7, R2, RZ ;  /* 0x0000000207067224 */ /* 0x000fe400078e02ff */
[----:B------:R-:W-:Y:S02]  /*ee60*/  IMAD.MOV R2, RZ, RZ, -R2 ;  /* 0x000000ffff027224 */ /* 0x000fe400078e0a02 */
[----:B------:R-:W-:Y:S02]  /*ee70*/  IMAD.MOV R8, RZ, RZ, -R6 ;  /* 0x000000ffff087224 */ /* 0x000fe400078e0a06 */
[----:B------:R-:W-:Y:S02]  /*ee80*/  IMAD R4, R4, R2, R5 ;  /* 0x0000000204047224 */ /* 0x000fe400078e0205 */
[----:B------:R-:W-:Y:S01]  /*ee90*/  IMAD.MOV.U32 R2, RZ, RZ, RZ ;  /* 0x000000ffff027224 */ /* 0x000fe200078e00ff */
[----:B------:R-:W-:Y:S02]  /*eea0*/  VIADDMNMX R7, R8, UR4, R7, PT ;  /* 0x0000000408077c46 */ /* 0x000fe4000b800107 */
[----:B------:R-:W-:-:S02]  /*eeb0*/  IABS R11, R4 ;  /* 0x00000004000b7213 */ /* 0x000fc40000000000 */
[----:B------:R-:W-:-:S04]  /*eec0*/  IABS R8, R7 ;  /* 0x0000000700087213 */ /* 0x000fc80000000000 */
[----:B------:R-:W0:Y:S08]  /*eed0*/  I2F.RP R9, R8 ;  /* 0x0000000800097306 */ /* 0x000e300000209400 */
[----:B0-----:R-:W0:Y:S02]  /*eee0*/  MUFU.RCP R9, R9 ;  /* 0x0000000900097308 */ /* 0x001e240000001000 */
[----:B0-----:R-:W-:-:S06]  /*eef0*/  VIADD R3, R9, 0xffffffe ;  /* 0x0ffffffe09037836 */ /* 0x001fcc0000000000 */
[----:B------:R-:W0:Y:S02]  /*ef00*/  F2I.FTZ.U32.TRUNC.NTZ R3, R3 ;  /* 0x0000000300037305 */ /* 0x000e24000021f000 */
[----:B0-----:R-:W-:-:S04]  /*ef10*/  IMAD.MOV R10, RZ, RZ, -R3 ;  /* 0x000000ffff0a7224 */ /* 0x001fc800078e0a03 */
[----:B------:R-:W-:Y:S01]  /*ef20*/  IMAD.MOV.U32 R5, RZ, RZ, R10 ;  /* 0x000000ffff057224 */ /* 0x000fe200078e000a */
[----:B------:R-:W-:-:S03]  /*ef30*/  IABS R10, R7 ;  /* 0x00000007000a7213 */ /* 0x000fc60000000000 */
[----:B------:R-:W-:-:S04]  /*ef40*/  IMAD R5, R5, R8, RZ ;  /* 0x0000000805057224 */ /* 0x000fc800078e02ff */
[----:B------:R-:W-:-:S04]  /*ef50*/  IMAD.HI.U32 R2, R3, R5, R2 ;  /* 0x0000000503027227 */ /* 0x000fc800078e0002 */
[----:B------:R-:W-:Y:S02]  /*ef60*/  IMAD.MOV R3, RZ, RZ, -R10 ;  /* 0x000000ffff037224 */ /* 0x000fe400078e0a0a */
        /* <DEDUP_REMOVED lines=8> */
[----:B------:R-:W-:Y:S01]  /*eff0*/  ISETP.GE.AND P0, PT, R3, RZ, PT ;  /* 0x000000ff0300720c */ /* 0x000fe20003f06270 */
[----:B------:R-:W-:-:S12]  /*f000*/  IMAD.IADD R3, R4, 0x1, R6 ;  /* 0x0000000104037824 */ /* 0x000fd800078e0206 */
[----:B------:R-:W-:Y:S01]  /*f010*/  @!P0 IMAD.MOV R2, RZ, RZ, -R2 ;  /* 0x000000ffff028224 */ /* 0x000fe200078e0a02 */
[----:B------:R-:W-:-:S13]  /*f020*/  ISETP.NE.AND P0, PT, R7, RZ, PT ;  /* 0x000000ff0700720c */ /* 0x000fda0003f05270 */
[----:B------:R-:W-:Y:S01]  /*f030*/  @!P0 LOP3.LUT R2, RZ, R7, RZ, 0x33, !PT ;  /* 0x00000007ff028212 */ /* 0x000fe200078e33ff */
[----:B------:R-:W-:-:S03]  /*f040*/  IMAD.MOV R7, RZ, RZ, -R7 ;  /* 0x000000ffff077224 */ /* 0x000fc600078e0a07 */
[----:B------:R-:W-:Y:S01]  /*f050*/  LOP3.LUT R17, RZ, R2, RZ, 0x33, !PT ;  /* 0x00000002ff117212 */ /* 0x000fe200078e33ff */
[----:B------:R-:W-:-:S04]  /*f060*/  IMAD R18, R2, R7, R3 ;  /* 0x0000000702127224 */ /* 0x000fc800078e0203 */
[----:B------:R-:W-:Y:S01]  /*f070*/  IMAD.IADD R17, R0, 0x1, R17 ;  /* 0x0000000100117824 */ /* 0x000fe200078e0211 */
[----:B------:R-:W-:Y:S06]  /*f080*/  BRA `(.L_x_947) ;  /* 0x00000000000c7947 */ /* 0x000fec0003800000 */
.L_x_942:
[----:B------:R-:W-:Y:S02]  /*f090*/  IMAD.MOV.U32 R17, RZ, RZ, RZ ;  /* 0x000000ffff117224 */ /* 0x000fe400078e00ff */
[----:B------:R-:W-:Y:S02]  /*f0a0*/  IMAD.U32 R16, RZ, RZ, UR6 ;  /* 0x00000006ff107e24 */ /* 0x000fe4000f8e00ff */
[----:B------:R-:W-:-:S07]  /*f0b0*/  IMAD.MOV.U32 R18, RZ, RZ, RZ ;  /* 0x000000ffff127224 */ /* 0x000fce00078e00ff */
.L_x_947:
[----:B------:R-:W-:Y:S01]  /*f0c0*/  ISETP.NE.AND P0, PT, R27, RZ, PT ;  /* 0x000000ff1b00720c */ /* 0x000fe20003f05270 */
[----:B------:R-:W-:Y:S02]  /*f0d0*/  IMAD.MOV.U32 R24, RZ, RZ, 0x1 ;  /* 0x00000001ff187424 */ /* 0x000fe400078e00ff */
[----:B------:R-:W-:Y:S02]  /*f0e0*/  IMAD.MOV.U32 R22, RZ, RZ, RZ ;  /* 0x000000ffff167224 */ /* 0x000fe400078e00ff */
[----:B------:R-:W-:-:S08]  /*f0f0*/  IMAD.MOV.U32 R29, RZ, RZ, RZ ;  /* 0x000000ffff1d7224 */ /* 0x000fd000078e00ff */
[----:B------:R-:W0:Y:S01]  /*f100*/  @!P0 S2R R3, SR_CgaCtaId ;  /* 0x0000000000038919 */ /* 0x000e220000008800 */
[----:B------:R-:W-:-:S04]  /*f110*/  @!P0 MOV R0, 0x400 ;  /* 0x0000040000008802 */ /* 0x000fc80000000f00 */
[----:B0-----:R-:W-:-:S05]  /*f120*/  @!P0 LEA R0, R3, R0, 0x18 ;  /* 0x0000000003008211 */ /* 0x001fca00078ec0ff */
[----:B------:R0:W-:Y:S01]  /*f130*/  @!P0 STS.128 [R0+0x168d0], R16 ;  /* 0x0168d01000008388 */ /* 0x0001e20000000c00 */
[----:B------:R-:W-:Y:S06]  /*f140*/  BAR.ARV 0x5, 0x1a0 ;  /* 0x0146800000007b1d */ /* 0x000fec0000002000 */
[----:B------:R-:W-:-:S13]  /*f150*/  ISETP.GE.AND P0, PT, R19, UR5, PT ;  /* 0x0000000513007c0c */ /* 0x000fda000bf06270 */
[----:B------:R-:W-:Y:S05]  /*f160*/  @P0 BRA `(.L_x_948) ;  /* 0x0000003400800947 */ /* 0x000fea0003800000 */
[----:B------:R-:W-:Y:S01]  /*f170*/  IMAD.MOV.U32 R24, RZ, RZ, 0x1 ;  /* 0x00000001ff187424 */ /* 0x000fe200078e00ff */
[----:B------:R-:W-:Y:S01]  /*f180*/  ULDC UR37, c[0x0][0xc] ;  /* 0x0000030000257ab9 */ /* 0x000fe20000000800 */
[----:B------:R-:W-:Y:S01]  /*f190*/  IMAD.MOV.U32 R29, RZ, RZ, RZ ;  /* 0x000000ffff1d7224 */ /* 0x000fe200078e00ff */
[----:B------:R-:W-:Y:S01]  /*f1a0*/  ULDC.64 UR38, c[0x0][0x198] ;  /* 0x0000660000267ab9 */ /* 0x000fe20000000a00 */
[----:B------:R-:W-:-:S07]  /*f1b0*/  IMAD.MOV.U32 R22, RZ, RZ, RZ ;  /* 0x000000ffff167224 */ /* 0x000fce00078e00ff */
.L_x_1021:
[----:B------:R-:W-:Y:S05]  /*f1c0*/  YIELD ;  /* 0x0000000000007946 */ /* 0x000fea0003800000 */
[----:B------:R-:W-:Y:S01]  /*f1d0*/  ULDC.64 UR4, c[0x0][0xa28] ;  /* 0x00028a0000047ab9 */ /* 0x000fe20000000a00 */
[----:B0-----:R-:W-:Y:S01]  /*f1e0*/  IMAD.MOV.U32 R0, RZ, RZ, RZ ;  /* 0x000000ffff007224 */ /* 0x001fe200078e00ff */
[----:B------:R-:W-:-:S04]  /*f1f0*/  ISETP.NE.U32.AND P0, PT, RZ, UR4, PT ;  /* 0x00000004ff007c0c */ /* 0x000fc8000bf05070 */
[----:B------:R-:W-:Y:S01]  /*f200*/  ISETP.NE.AND.EX P0, PT, RZ, UR5, PT, P0 ;  /* 0x00000005ff007c0c */ /* 0x000fe2000bf05300 */
[----:B------:R-:W-:-:S12]  /*f210*/  ULDC.64 UR4, c[0x0][0xa00] ;  /* 0x0002800000047ab9 */ /* 0x000fd80000000a00 */
[----:B-1----:R-:W0:Y:S01]  /*f220*/  @P0 LDC.64 R2, c[0x0][0xa28] ;  /* 0x00028a00ff020b82 */ /* 0x002e220000000a00 */
[----:B------:R-:W-:Y:S01]  /*f230*/  ISETP.NE.U32.AND P2, PT, RZ, UR4, PT ;  /* 0x00000004ff007c0c */ /* 0x000fe2000bf45070 */
[----:B0-----:R-:W-:-:S05]  /*f240*/  @P0 IMAD.WIDE R2, R19, 0x4, R2 ;  /* 0x0000000413020825 */ /* 0x001fca00078e0202 */
[----:B------:R0:W5:Y:S01]  /*f250*/  @P0 LDG.E R0, desc[UR46][R2.64] ;  /* 0x0000002e02000981 */ /* 0x000162000c1e1900 */
[----:B------:R-:W-:Y:S01]  /*f260*/  ISETP.NE.AND.EX P2, PT, RZ, UR5, PT, P2 ;  /* 0x00000005ff007c0c */ /* 0x000fe2000bf45320 */
[----:B------:R-:W-:Y:S01]  /*f270*/  IMAD.MOV.U32 R4, RZ, RZ, RZ ;  /* 0x000000ffff047224 */ /* 0x000fe200078e00ff */
[----:B------:R-:W-:Y:S01]  /*f280*/  ULDC.64 UR4, c[0x0][0xa18] ;  /* 0x0002860000047ab9 */ /* 0x000fe20000000a00 */
[----:B0-----:R-:W0:Y:S02]  /*f290*/  LDC.64 R2, c[0x0][0xa00] ;  /* 0x00028000ff027b82 */ /* 0x001e240000000a00 */
[----:B0-----:R-:W-:-:S08]  /*f2a0*/  IMAD.WIDE R2, R19, 0x4, R2 ;  /* 0x0000000413027825 */ /* 0x001fd000078e0202 */
[----:B------:R-:W2:Y:S01]  /*f2b0*/  @P2 LDG.E R4, desc[UR46][R2.64] ;  /* 0x0000002e02042981 */ /* 0x000ea2000c1e1900 */
[----:B------:R-:W-:Y:S01]  /*f2c0*/  ISETP.NE.U32.AND P1, PT, RZ, UR4, PT ;  /* 0x00000004ff007c0c */ /* 0x000fe2000bf25070 */
[----:B------:R-:W-:Y:S02]  /*f2d0*/  ULDC UR6, c[0x0][0x288] ;  /* 0x0000a20000067ab9 */ /* 0x000fe40000000800 */
[----:B------:R-:W-:Y:S01]  /*f2e0*/  IMAD.U32 R6, RZ, RZ, UR6 ;  /* 0x00000006ff067e24 */ /* 0x000fe2000f8e00ff */
[----:B------:R-:W-:Y:S01]  /*f2f0*/  ISETP.NE.AND.EX P1, PT, RZ, UR5, PT, P1 ;  /* 0x00000005ff007c0c */ /* 0x000fe2000bf25310 */
[----:B------:R-:W-:Y:S01]  /*f300*/  ULDC.64 UR4, c[0x0][0x3f8] ;  /* 0x0000fe0000047ab9 */ /* 0x000fe20000000a00 */
[----:B------:R-:W-:Y:S01]  /*f310*/  ULDC.64 UR6, c[0x0][0xa08] ;  /* 0x0002820000067ab9 */ /* 0x000fe20000000a00 */
[----:B------:R-:W-:-:S03]  /*f320*/  UISETP.NE.U32.AND UP0, UPT, UR4, URZ, UPT ;  /* 0x0000003f0400728c */ /* 0x000fc6000bf05070 */
[----:B------:R-:W-:Y:S01]  /*f330*/  ULDC UR4, c[0x0][0x404] ;  /* 0x0001010000047ab9 */ /* 0x000fe20000000800 */
[----:B--2---:R0:W-:Y:S06]  /*f340*/  STL [R1], R4 ;  /* 0x0000000401007387 */ /* 0x0041ec0000100800 */
[----:B0-----:R-:W0:Y:S02]  /*f350*/  @P1 LDC.64 R4, c[0x0][0xa18] ;  /* 0x00028600ff041b82 */ /* 0x001e240000000a00 */
[----:B0-----:R-:W-:-:S05]  /*f360*/  @P1 IMAD.WIDE R4, R19, 0x4, R4 ;  /* 0x0000000413041825 */ /* 0x001fca00078e0204 */
[----:B------:R0:W5:Y:S01]  /*f370*/  @P1 LDG.E R6, desc[UR46][R4.64] ;  /* 0x0000002e04061981 */ /* 0x000162000c1e1900 */
[----:B------:R-:W-:Y:S01]  /*f380*/  UISETP.NE.AND.EX UP0, UPT, UR5, URZ, UPT, UP0 ;  /* 0x0000003f0500728c */ /* 0x000fe2000bf05300 */
[----:B------:R-:W-:Y:S02]  /*f390*/  ISETP.NE.U32.AND P0, PT, RZ, UR6, PT ;  /* 0x00000006ff007c0c */ /* 0x000fe4000bf05070 */
[----:B------:R-:W-:Y:S01]  /*f3a0*/  ULDC UR5, c[0x0][0x2e0] ;  /* 0x0000b80000057ab9 */ /* 0x000fe20000000800 */
[----:B------:R-:W-:Y:S01]  /*f3b0*/  USEL UR4, UR4, 0x1, UP0 ;  /* 0x0000000104047887 */ /* 0x000fe20008000000 */
[----:B------:R-:W-:-:S03]  /*f3c0*/  ISETP.NE.AND.EX P0, PT, RZ, UR7, PT, P0 ;  /* 0x00000007ff007c0c */ /* 0x000fc6000bf05300 */
[----:B------:R-:W-:-:S06]  /*f3d0*/  UIMAD UR4, UR4, UR5, URZ ;  /* 0x00000005040472a4 */ /* 0x000fcc000f8e023f */
[----:B------:R-:W-:Y:S01]  /*f3e0*/  IMAD.U32 R7, RZ, RZ, UR4 ;  /* 0x00000004ff077e24 */ /* 0x000fe2000f8e00ff */
[----:B0--3--:R-:W-:Y:S06]  /*f3f0*/  @P1 BRA `(.L_x_949) ;  /* 0x0000000000101947 */ /* 0x009fec0003800000 */
[----:B------:R-:W-:Y:S05]  /*f400*/  @!P2 BRA `(.L_x_949) ;  /* 0x00000000000ca947 */ /* 0x000fea0003800000 */
[----:B------:R-:W2:Y:S04]  /*f410*/  LDG.E R5, desc[UR46][R2.64] ;  /* 0x0000002e02057981 */ /* 0x000ea8000c1e1900 */
[----:B-----5:R-:W2:Y:S02]  /*f420*/  LDG.E R6, desc[UR46][R2.64+0x4] ;  /* 0x0000042e02067981 */ /* 0x020ea4000c1e1900 */
[----:B--2---:R-:W-:-:S07]  /*f430*/  IMAD.IADD R6, R6, 0x1, -R5 ;  /* 0x0000000106067824 */ /* 0x004fce00078e0a05 */
.L_x_949:
[----:B------:R-:W0:Y:S01]  /*f440*/  LDC.64 R2, c[0x0][0xa08] ;  /* 0x00028200ff027b82 */ /* 0x000e220000000a00 */
[----:B------:R-:W-:Y:S01]  /*f450*/  IMAD.MOV.U32 R23, RZ, RZ, RZ ;  /* 0x000000ffff177224 */ /* 0x000fe200078e00ff */
[----:B------:R-:W-:Y:S01]  /*f460*/  ULDC.64 UR4, c[0x0][0xa20] ;  /* 0x0002880000047ab9 */ /* 0x000fe20000000a00 */
[----:B0-----:R-:W-:-:S05]  /*f470*/  IMAD.WIDE R2, R19, 0x4, R2 ;  /* 0x0000000413027825 */ /* 0x001fca00078e0202 */
[----:B------:R-:W2:Y:S01]  /*f480*/  @P0 LDG.E R23, desc[UR46][R2.64] ;  /* 0x0000002e02170981 */ /* 0x000ea2000c1e1900 */
[----:B------:R-:W-:-:S04]  /*f490*/  ISETP.NE.U32.AND P1, PT, RZ, UR4, PT ;  /* 0x00000004ff007c0c */ /* 0x000fc8000bf25070 */
[----:B------:R-:W-:Y:S01]  /*f4a0*/  ISETP.NE.AND.EX P1, PT, RZ, UR5, PT, P1 ;  /* 0x00000005ff007c0c */ /* 0x000fe2000bf25310 */
[----:B--2--5:R-:W-:-:S12]  /*f4b0*/  IMAD.IADD R23, R23, 0x1, R0 ;  /* 0x0000000117177824 */ /* 0x024fd800078e0200 */
[----:B------:R-:W-:Y:S05]  /*f4c0*/  @!P1 BRA `(.L_x_950) ;  /* 0x0000000000109947 */ /* 0x000fea0003800000 */
[----:B------:R-:W0:Y:S02]  /*f4d0*/  LDC.64 R2, c[0x0][0xa20] ;  /* 0x00028800ff027b82 */ /* 0x000e240000000a00 */
[----:B0-----:R-:W-:-:S05]  /*f4e0*/  IMAD.WIDE R2, R19, 0x4, R2 ;  /* 0x0000000413027825 */ /* 0x001fca00078e0202 */
[----:B------:R0:W5:Y:S01]  /*f4f0*/  LDG.E R7, desc[UR46][R2.64] ;  /* 0x0000002e02077981 */ /* 0x000162000c1e1900 */
[----:B------:R-:W-:Y:S05]  /*f500*/  BRA `(.L_x_951) ;  /* 0x0000000000107947 */ /* 0x000fea0003800000 */
.L_x_950:
[----:B------:R-:W-:Y:S05]  /*f510*/  @!P0 BRA `(.L_x_951) ;  /* 0x00000000000c8947 */ /* 0x000fea0003800000 */
[----:B------:R-:W2:Y:S04]  /*f520*/  LDG.E R4, desc[UR46][R2.64] ;  /* 0x0000002e02047981 */ /* 0x000ea8000c1e1900 */
[----:B------:R-:W2:Y:S02]  /*f530*/  LDG.E R7, desc[UR46][R2.64+0x4] ;  /* 0x0000042e02077981 */ /* 0x000ea4000c1e1900 */
[----:B--2---:R-:W-:-:S07]  /*f540*/  IMAD.IADD R7, R7, 0x1, -R4 ;  /* 0x0000000107077824 */ /* 0x004fce00078e0a04 */
.L_x_951:
[----:B0-----:R-:W0:Y:S01]  /*f550*/  LDC.64 R2, c[0x0][0x9e0] ;  /* 0x00027800ff027b82 */ /* 0x001e220000000a00 */
[----:B------:R-:W-:Y:S02]  /*f560*/  IMAD R5, R17, 0xc0, RZ ;  /* 0x000000c011057824 */ /* 0x000fe400078e02ff */
[----:B-----5:R-:W-:-:S03]  /*f570*/  IMAD.IADD R0, R7, 0x1, -R0 ;  /* 0x0000000107007824 */ /* 0x020fc600078e0a00 */
[----:B------:R-:W-:-:S05]  /*f580*/  IADD3 R5, -R6, 0xc0, R5 ;  /* 0x000000c006057810 */ /* 0x000fca0007ffe105 */
[----:B------:R-:W-:Y:S01]  /*f590*/  IMAD.IADD R9, R0, 0x1, R5 ;  /* 0x0000000100097824 */ /* 0x000fe200078e0205 */
[----:B0-----:R-:W-:-:S03]  /*f5a0*/  ISETP.GE.AND P0, PT, R3, 0x1, PT ;  /* 0x000000010300780c */ /* 0x001fc60003f06270 */
[----:B------:R-:W-:-:S10]  /*f5b0*/  IMAD.IADD R2, R9, 0x1, R2 ;  /* 0x0000000109027824 */ /* 0x000fd400078e0202 */
[----:B------:R-:W-:Y:S05]  /*f5c0*/  @!P0 BRA `(.L_x_952) ;  /* 0x0000000000488947 */ /* 0x000fea0003800000 */
[C---:B------:R-:W-:Y:S01]  /*f5d0*/  ISETP.GT.AND P1, PT, R9.reuse, RZ, PT ;  /* 0x000000ff0900720c */ /* 0x040fe20003f24270 */
[----:B------:R-:W-:Y:S01]  /*f5e0*/  BSSY B0, `(.L_x_953) ;  /* 0x000000e000007945 */ /* 0x000fe20003800000 */
[----:B------:R-:W-:-:S11]  /*f5f0*/  VIADD R7, R9, 0xffffffff ;  /* 0xffffffff09077836 */ /* 0x000fd60000000000 */
        /* <DEDUP_REMOVED lines=8> */
.L_x_954:
[----:B------:R-:W-:-:S13]  /*f680*/  ISETP.NE.AND P1, PT, R3, 0x1, PT ;  /* 0x000000010300780c */ /* 0x000fda0003f25270 */
[----:B------:R-:W0:Y:S02]  /*f690*/  @P1 LDC.64 R4, c[0x0][0x9e8] ;  /* 0x00027a00ff041b82 */ /* 0x000e240000000a00 */
[----:B0-----:R-:W-:-:S05]  /*f6a0*/  @P1 IMAD.HI.U32 R4, R7, R4, RZ ;  /* 0x0000000407041227 */ /* 0x001fca00078e00ff */
[----:B------:R-:W-:-:S07]  /*f6b0*/  @P1 SHF.R.U32.HI R7, RZ, R5, R4 ;  /* 0x00000005ff071219 */ /* 0x000fce0000011604 */
.L_x_955:
[----:B------:R-:W-:Y:S05]  /*f6c0*/  BSYNC B0 ;  /* 0x0000000000007941 */ /* 0x000fea0003800000 */
.L_x_953:
[----:B------:R-:W-:-:S05]  /*f6d0*/  IMAD R7, R7, R3, R3 ;  /* 0x0000000307077224 */ /* 0x000fca00078e0203 */
[----:B------:R-:W-:-:S07]  /*f6e0*/  VIMNMX R2, R2, R7, PT ;  /* 0x0000000702027248 */ /* 0x000fce0003fe0100 */
.L_x_952:
[----:B------:R-:W-:Y:S01]  /*f6f0*/  VIADD R2, R2, 0x7f ;  /* 0x0000007f02027836 */ /* 0x000fe20000000000 */
[----:B------:R-:W-:Y:S01]  /*f700*/  ULDC UR4, c[0x0][0x9dc] ;  /* 0x0002770000047ab9 */ /* 0x000fe20000000800 */
[----:B------:R-:W-:-:S03]  /*f710*/  IMAD R7, R17, 0xc0, -R6 ;  /* 0x000000c011077824 */ /* 0x000fc600078e0a06 */
[----:B------:R-:W-:Y:S01]  /*f720*/  SHF.R.S32.HI R5, RZ, 0x1f, R2 ;  /* 0x0000001fff057819 */ /* 0x000fe20000011402 */
[----:B------:R-:W-:-:S03]  /*f730*/  IMAD.IADD R7, R0, 0x1, R7 ;  /* 0x0000000100077824 */ /* 0x000fc600078e0207 */
[----:B------:R-:W-:Y:S01]  /*f740*/  LEA.HI R4, R5, R2, RZ, 0x7 ;  /* 0x0000000205047211 */ /* 0x000fe200078f38ff */
[----:B------:R-:W-:Y:S02]  /*f750*/  VIADD R2, R0, 0x7f ;  /* 0x0000007f00027836 */ /* 0x000fe40000000000 */
[----:B------:R-:W-:Y:S01]  /*f760*/  VIADD R0, R7, -UR4 ;  /* 0x8000000407007c36 */ /* 0x000fe20008000000 */
[----:B------:R-:W-:Y:S02]  /*f770*/  SHF.R.S32.HI R4, RZ, 0x7, R4 ;  /* 0x00000007ff047819 */ /* 0x000fe40000011404 */
[----:B------:R-:W-:-:S04]  /*f780*/  SHF.R.S32.HI R5, RZ, 0x1f, R2 ;  /* 0x0000001fff057819 */ /* 0x000fc80000011402 */
[----:B------:R-:W-:-:S04]  /*f790*/  LEA.HI R5, R5, R2, RZ, 0x7 ;  /* 0x0000000205057211 */ /* 0x000fc800078f38ff */
[----:B------:R-:W-:-:S04]  /*f7a0*/  SHF.R.S32.HI R5, RZ, 0x7, R5 ;  /* 0x00000007ff057819 */ /* 0x000fc80000011405 */
[----:B------:R-:W-:Y:S01]  /*f7b0*/  VIMNMX R28, R5, R4, PT ;  /* 0x00000004051c7248 */ /* 0x000fe20003fe0100 */
[----:B------:R-:W-:Y:S06]  /*f7c0*/  @!P0 BRA `(.L_x_956) ;  /* 0x0000000000448947 */ /* 0x000fec0003800000 */
[----:B------:R-:W-:Y:S01]  /*f7d0*/  ISETP.GT.AND P0, PT, R7, -0x1, PT ;  /* 0xffffffff0700780c */ /* 0x000fe20003f04270 */
[----:B------:R-:W-:-:S12]  /*f7e0*/  BSSY B0, `(.L_x_957) ;  /* 0x000000d000007945 */ /* 0x000fd80003800000 */
        /* <DEDUP_REMOVED lines=8> */
.L_x_958:
[----:B------:R-:W-:-:S13]  /*f870*/  ISETP.NE.AND P0, PT, R3, 0x1, PT ;  /* 0x000000010300780c */ /* 0x000fda0003f05270 */
[----:B------:R-:W0:Y:S02]  /*f880*/  @P0 LDC.64 R4, c[0x0][0x9e8] ;  /* 0x00027a00ff040b82 */ /* 0x000e240000000a00 */
[----:B0-----:R-:W-:-:S05]  /*f890*/  @P0 IMAD.HI.U32 R4, R7, R4, RZ ;  /* 0x0000000407040227 */ /* 0x001fca00078e00ff */
[----:B------:R-:W-:-:S07]  /*f8a0*/  @P0 SHF.R.U32.HI R7, RZ, R5, R4 ;  /* 0x00000005ff070219 */ /* 0x000fce0000011604 */
.L_x_959:
[----:B------:R-:W-:Y:S05]  /*f8b0*/  BSYNC B0 ;  /* 0x0000000000007941 */ /* 0x000fea0003800000 */
.L_x_957:
[----:B------:R-:W-:-:S05]  /*f8c0*/  IMAD R3, R7, R3, RZ ;  /* 0x0000000307037224 */ /* 0x000fca00078e02ff */
[----:B------:R-:W-:-:S07]  /*f8d0*/  VIMNMX R0, R0, R3, !PT ;  /* 0x0000000300007248 */ /* 0x000fce0007fe0100 */
.L_x_956:
[----:B------:R-:W-:Y:S01]  /*f8e0*/  SHF.R.S32.HI R3, RZ, 0x1f, R0 ;  /* 0x0000001fff037819 */ /* 0x000fe20000011400 */
[----:B------:R-:W-:Y:S03]  /*f8f0*/  BSSY B6, `(.L_x_960) ;  /* 0x000022d000067945 */ /* 0x000fe60003800000 */
[----:B------:R-:W-:-:S04]  /*f900*/  LEA.HI R3, R3, R0, RZ, 0x7 ;  /* 0x0000000003037211 */ /* 0x000fc800078f38ff */
[----:B------:R-:W-:-:S04]  /*f910*/  SHF.R.S32.HI R3, RZ, 0x7, R3 ;  /* 0x00000007ff037819 */ /* 0x000fc80000011403 */
[----:B------:R-:W-:-:S04]  /*f920*/  VIMNMX R26, RZ, R3, !PT ;  /* 0x00000003ff1a7248 */ /* 0x000fc80007fe0100 */
[----:B------:R-:W-:-:S13]  /*f930*/  ISETP.GT.AND P0, PT, R28, R26, PT ;  /* 0x0000001a1c00720c */ /* 0x000fda0003f04270 */
[----:B------:R-:W-:Y:S05]  /*f940*/  @P0 BRA `(.L_x_961) ;  /* 0x00000000003c0947 */ /* 0x000fea0003800000 */
[----:B------:R-:W-:-:S13]  /*f950*/  ISETP.NE.AND P1, PT, R27, RZ, PT ;  /* 0x000000ff1b00720c */ /* 0x000fda0003f25270 */
[----:B------:R-:W-:Y:S05]  /*f960*/  @P1 BRA `(.L_x_962) ;  /* 0x0000002000941947 */ /* 0x000fea0003800000 */
[----:B------:R-:W0:Y:S01]  /*f970*/  S2R R7, SR_LANEID ;  /* 0x0000000000077919 */ /* 0x000e220000000000 */
[----:B------:R-:W-:Y:S01]  /*f980*/  VOTEU.ANY UR4, UPT, PT ;  /* 0x0000000000047886 */ /* 0x000fe200038e0100 */
[----:B------:R-:W1:Y:S01]  /*f990*/  LDC.64 R2, c[0x0][0xc38] ;  /* 0x00030e00ff027b82 */ /* 0x000e620000000a00 */
[----:B------:R-:W0:Y:S08]  /*f9a0*/  FLO.U32 R0, UR4 ;  /* 0x0000000400007d00 */ /* 0x000e3000080e0000 */
[----:B------:R-:W1:Y:S01]  /*f9b0*/  POPC R5, UR4 ;  /* 0x0000000400057d09 */ /* 0x000e620008000000 */
[----:B0-----:R-:W-:-:S13]  /*f9c0*/  ISETP.EQ.U32.AND P0, PT, R0, R7, PT ;  /* 0x000000070000720c */ /* 0x001fda0003f02070 */
[----:B-1----:R-:W2:Y:S01]  /*f9d0*/  @P0 ATOMG.E.ADD.STRONG.GPU PT, R3, desc[UR46][R2.64], R5 ;  /* 0x00000005020309a8 */ /* 0x002ea200081ee1ee */
[----:B------:R-:W0:Y:S02]  /*f9e0*/  S2R R4, SR_LTMASK ;  /* 0x0000000000047919 */ /* 0x000e240000003900 */
[----:B0-----:R-:W-:-:S04]  /*f9f0*/  LOP3.LUT R4, R4, UR4, RZ, 0xc0, !PT ;  /* 0x0000000404047c12 */ /* 0x001fc8000f8ec0ff */
[----:B------:R-:W0:Y:S01]  /*fa00*/  POPC R7, R4 ;  /* 0x0000000400077309 */ /* 0x000e220000000000 */
[----:B--2---:R-:W0:Y:S02]  /*fa10*/  SHFL.IDX PT, R0, R3, R0, 0x1f ;  /* 0x00001f0003007589 */ /* 0x004e2400000e0000 */
[----:B0-----:R-:W-:Y:S01]  /*fa20*/  IADD3 R16, R0, UR37, R7 ;  /* 0x0000002500107c10 */ /* 0x001fe2000fffe007 */
[----:B------:R-:W-:Y:S06]  /*fa30*/  BRA `(.L_x_962) ;  /* 0x0000002000607947 */ /* 0x000fec0003800000 */
.L_x_961:
        /* <DEDUP_REMOVED lines=22> */
.L_x_963:
[----:B------:R-:W-:-:S05]  /*fba0*/  VIADD R0, R25, 0x400 ;  /* 0x0000040019007836 */ /* 0x000fca0000000000 */
[----:B------:R-:W-:-:S13]  /*fbb0*/  LOP3.LUT P0, RZ, R0, 0x3ff, RZ, 0xc0, !PT ;  /* 0x000003ff00ff7812 */ /* 0x000fda000780c0ff */
[----:B------:R-:W-:Y:S05]  /*fbc0*/  @!P0 BRA `(.L_x_964) ;  /* 0x0000000000808947 */ /* 0x000fea0003800000 */
[----:B------:R-:W-:Y:S01]  /*fbd0*/  MOV R0, 0x0 ;  /* 0x0000000000007802 */ /* 0x000fe20000000f00 */
[----:B------:R-:W-:Y:S01]  /*fbe0*/  ULDC.64 UR6, c[0x4][0xa8] ;  /* 0x01002a0000067ab9 */ /* 0x000fe20000000a00 */
[----:B------:R-:W-:Y:S01]  /*fbf0*/  ULDC.64 UR8, c[0x4][0xb0] ;  /* 0x01002c0000087ab9 */ /* 0x000fe20000000a00 */
[----:B------:R-:W-:Y:S01]  /*fc00*/  ULDC.64 UR4, c[0x4][0x10] ;  /* 0x0100040000047ab9 */ /* 0x000fe20000000a00 */
[----:B------:R0:W1:Y:S01]  /*fc10*/  LDC.64 R2, c[0x4][R0] ;  /* 0x0100000000027b82 */ /* 0x0000620000000a00 */
        /* <DEDUP_REMOVED lines=8> */
[----:B0-----:R-:W-:-:S07]  /*fca0*/  IMAD.MOV.U32 R13, RZ, RZ, RZ ;  /* 0x000000ffff0d7224 */ /* 0x001fce00078e00ff */
[----:B------:R-:W-:-:S07]  /*fcb0*/  LEPC R20, `(.L_x_965) ;  /* 0x000000001014794e */ /* 0x000fce0000000000 */
[----:B-1----:R-:W-:Y:S05]  /*fcc0*/  CALL.ABS.NOINC R2 ;  /* 0x0000000002007343 */ /* 0x002fea0003c00000 */
.L_x_965:
        /* <DEDUP_REMOVED lines=16> */
.L_x_964:
[----:B------:R-:W2:Y:S01]  /*fdd0*/  LDL.LU R20, [R1] ;  /* 0x0000000001147983 */ /* 0x000ea20000300800 */
[----:B------:R-:W-:Y:S01]  /*fde0*/  ULDC.64 UR4, c[0x0][0x9f8] ;  /* 0x00027e0000047ab9 */ /* 0x000fe20000000a00 */
[----:B------:R-:W0:Y:S01]  /*fdf0*/  LDC R0, c[0x0][0x428] ;  /* 0x00010a00ff007b82 */ /* 0x000e220000000800 */
[----:B------:R-:W-:Y:S01]  /*fe00*/  ISETP.NE.U32.AND P0, PT, RZ, UR4, PT ;  /* 0x00000004ff007c0c */ /* 0x000fe2000bf05070 */
[----:B------:R-:W-:-:S03]  /*fe10*/  IMAD.MOV.U32 R6, RZ, RZ, R19 ;  /* 0x000000ffff067224 */ /* 0x000fc600078e0013 */
[----:B------:R-:W-:Y:S01]  /*fe20*/  ISETP.NE.AND.EX P0, PT, RZ, UR5, PT, P0 ;  /* 0x00000005ff007c0c */ /* 0x000fe2000bf05300 */
[----:B------:R-:W-:-:S12]  /*fe30*/  ULDC.64 UR4, c[0x0][0xa00] ;  /* 0x0002800000047ab9 */ /* 0x000fd80000000a00 */
[----:B------:R-:W1:Y:S02]  /*fe40*/  @P0 LDC.64 R2, c[0x0][0x9f8] ;  /* 0x00027e00ff020b82 */ /* 0x000e640000000a00 */
[----:B-1----:R-:W-:-:S05]  /*fe50*/  @P0 IMAD.WIDE R2, R19, 0x4, R2 ;  /* 0x0000000413020825 */ /* 0x002fca00078e0202 */
[----:B------:R1:W5:Y:S01]  /*fe60*/  @P0 LDG.E R6, desc[UR46][R2.64] ;  /* 0x0000002e02060981 */ /* 0x000362000c1e1900 */
[----:B0-----:R-:W-:Y:S01]  /*fe70*/  ISETP.NE.AND P0, PT, R0, 0x1, PT ;  /* 0x000000010000780c */ /* 0x001fe20003f05270 */
[----:B------:R-:W-:Y:S01]  /*fe80*/  IMAD.MOV.U32 R0, RZ, RZ, R18 ;  /* 0x000000ffff007224 */ /* 0x000fe200078e0012 */
[----:B------:R-:W-:-:S04]  /*fe90*/  ISETP.NE.AND P6, PT, R27, RZ, PT ;  /* 0x000000ff1b00720c */ /* 0x000fc80003fc5270 */
[----:B------:R-:W-:-:S07]  /*fea0*/  PLOP3.LUT P1, PT, P6, PT, PT, 0x8, 0x0 ;  /* 0x000000000000781c */ /* 0x000fce000372e170 */
[----:B------:R-:W0:Y:S02]  /*feb0*/  @P0 LDC R5, c[0x0][0x42c] ;  /* 0x00010b00ff050b82 */ /* 0x000e240000000800 */
[----:B------:R-:W-:-:S05]  /*fec0*/  VOTEU.ALL UP1, P6 ;  /* 0x00000000003f7886 */ /* 0x000fca0003020000 */
[----:B------:R-:W-:Y:S01]  /*fed0*/  @!UP1 UIADD3 UR8, UP0, UR38, 0x270, URZ ;  /* 0x0000027026089890 */ /* 0x000fe2000ff1e03f */
[----:B------:R-:W3:Y:S03]  /*fee0*/  @P0 LDC R7, c[0x0][0x430] ;  /* 0x00010c00ff070b82 */ /* 0x000ee60000000800 */
[----:B------:R-:W-:-:S03]  /*fef0*/  @!UP1 UIADD3.X UR9, URZ, UR39, URZ, UP0, !UPT ;  /* 0x000000273f099290 */ /* 0x000fc600087fe43f */
[----:B------:R-:W-:Y:S01]  /*ff00*/  VOTEU.ALL UP0, P6 ;  /* 0x00000000003f7886 */ /* 0x000fe20003000000 */
[----:B0-----:R-:W-:-:S05]  /*ff10*/  @P0 IMAD.HI.U32 R4, R18, R5, RZ ;  /* 0x0000000512040227 */ /* 0x001fca00078e00ff */
[----:B---3--:R-:W-:Y:S02]  /*ff20*/  @P0 SHF.R.U32.HI R0, RZ, R7, R4 ;  /* 0x00000007ff000219 */ /* 0x008fe40000011604 */
[----:B------:R-:W-:-:S04]  /*ff30*/  ISETP.NE.U32.AND P0, PT, RZ, UR4, PT ;  /* 0x00000004ff007c0c */ /* 0x000fc8000bf05070 */
[----:B------:R-:W-:-:S04]  /*ff40*/  ISETP.NE.AND.EX P0, PT, RZ, UR5, PT, P0 ;  /* 0x00000005ff007c0c */ /* 0x000fc8000bf05300 */
[----:B------:R-:W-:Y:S01]  /*ff50*/  SEL R10, R19, RZ, !P0 ;  /* 0x000000ff130a7207 */ /* 0x000fe20004000000 */
[----:B-12---:R-:W-:-:S08]  /*ff60*/  IMAD R17, R17, 0xc0, R20 ;  /* 0x000000c011117824 */ /* 0x006fd000078e0214 */
.L_x_966:
        /* <DEDUP_REMOVED lines=11> */
[----:B------:R-:W-:Y:S01]  /*10020*/  ULDC.64 UR4, c[0x0][0xa08] ;  /* 0x0002820000047ab9 */ /* 0x000fe20000000a00 */
[----:B------:R-:W-:Y:S01]  /*10030*/  VIADD R7, R28, 0xffffffff ;  /* 0xffffffff1c077836 */ /* 0x000fe20000000000 */
[----:B0-----:R-:W-:Y:S01]  /*10040*/  LOP3.LUT P0, RZ, R2, UR4, RZ, 0xfc, !PT ;  /* 0x0000000402ff7c12 */ /* 0x001fe2000f80fcff */
[----:B------:R-:W-:-:S03]  /*10050*/  UMOV UR4, 0xffffffff ;  /* 0xffffffff00047882 */ /* 0x000fc60000000000 */
[----:B------:R-:W-:-:S04]  /*10060*/  LOP3.LUT P0, RZ, R3, UR5, RZ, 0xfc, P0 ;  /* 0x0000000503ff7c12 */ /* 0x000fc8000800fcff */
[----:B-----5:R-:W-:Y:S01]  /*10070*/  SEL R8, R6, RZ, !P0 ;  /* 0x000000ff06087207 */ /* 0x020fe20004000000 */
[----:B------:R-:W-:Y:S08]  /*10080*/  BRA.DIV UR4, `(.L_x_967) ;  /* 0x0000002e04707947 */ /* 0x000ff0000b800000 */
.L_x_1037:
[----:B------:R-:W-:Y:S01]  /*10090*/  UMOV UR4, 0xffffffff ;  /* 0xffffffff00047882 */ /* 0x000fe20000000000 */
[----:B------:R-:W-:Y:S02]  /*100a0*/  SHF.R.S32.HI R9, RZ, 0x1f, R6 ;  /* 0x0000001fff097819 */ /* 0x000fe40000011406 */
[----:B------:R-:W-:Y:S05]  /*100b0*/  BRA.DIV UR4, `(.L_x_968) ;  /* 0x0000002e04987947 */ /* 0x000fea000b800000 */
[----:B------:R-:W-:-:S13]  /*100c0*/  ELECT P6, URZ, PT ;  /* 0x00000000003f782f */ /* 0x000fda00038c0000 */
.L_x_1040:
[----:B------:R-:W-:Y:S05]  /*100d0*/  @!P6 BRA `(.L_x_969) ;  /* 0x0000000000cce947 */ /* 0x000fea0003800000 */
[----:B------:R-:W-:-:S04]  /*100e0*/  ISETP.NE.U32.AND P0, PT, R2, RZ, PT ;  /* 0x000000ff0200720c */ /* 0x000fc80003f05070 */
        /* <DEDUP_REMOVED lines=20> */
.L_x_970:
[----:B------:R-:W-:Y:S01]  /*10230*/  IMAD R5, R22, 0x8, R25 ;  /* 0x0000000816057824 */ /* 0x000fe200078e0219 */
[----:B------:R-:W-:-:S04]  /*10240*/  SHF.L.U32 R4, R24, 0x1f, RZ ;  /* 0x0000001f18047819 */ /* 0x000fc800000006ff */
[----:B------:R-:W1:Y:S02]  /*10250*/  SYNCS.PHASECHK.TRANS64.TRYWAIT P0, [R5+URZ+0x16840], R4 ;  /* 0x01684004050075a7 */ /* 0x000e64000800017f */
[----:B-1----:R-:W-:Y:S05]  /*10260*/  @!P0 BRA `(.L_x_971) ;  /* 0x0000002c004c8947 */ /* 0x002fea0003800000 */
.L_x_1041:
[----:B------:R-:W2:Y:S02]  /*10270*/  S2R R11, SR_TID.X ;  /* 0x00000000000b7919 */ /* 0x000ea40000002100 */
[----:B--2---:R-:W-:-:S04]  /*10280*/  LOP3.LUT R11, R11, 0x7f, RZ, 0xc0, !PT ;  /* 0x0000007f0b0b7812 */ /* 0x004fc800078ec0ff */
[----:B------:R-:W-:-:S13]  /*10290*/  ISETP.NE.AND P0, PT, R11, RZ, PT ;  /* 0x000000ff0b00720c */ /* 0x000fda0003f05270 */
[----:B------:R-:W-:Y:S05]  /*102a0*/  @P0 BRA `(.L_x_972) ;  /* 0x0000000000140947 */ /* 0x000fea0003800000 */
[----:B------:R-:W-:Y:S01]  /*102b0*/  ISETP.NE.AND P1, PT, R27, RZ, PT ;  /* 0x000000ff1b00720c */ /* 0x000fe20003f25270 */
[----:B-1----:R-:W-:-:S04]  /*102c0*/  IMAD.MOV.U32 R4, RZ, RZ, 0x4000 ;  /* 0x00004000ff047424 */ /* 0x002fc800078e00ff */
[----:B------:R2:W-:Y:S08]  /*102d0*/  SYNCS.ARRIVE.TRANS64 RZ, [R5+URZ+0x16830], R4 ;  /* 0x0168300405ff79a7 */ /* 0x0005f0000800003f */
[----:B------:R-:W-:Y:S05]  /*102e0*/  @!P1 BRA `(.L_x_972) ;  /* 0x0000000000049947 */ /* 0x000fea0003800000 */
[----:B------:R-:W-:Y:S01]  /*102f0*/  BPT.TRAP 0x1 ;  /* 0x000000040000795c */ /* 0x000fe20000300000 */
.L_x_972:
[----:B-12---:R-:W-:Y:S01]  /*10300*/  IMAD R4, R22, 0x4000, R25 ;  /* 0x0000400016047824 */ /* 0x006fe200078e0219 */
        /* <DEDUP_REMOVED lines=11> */
[----:B------:R-:W-:Y:S02]  /*103c0*/  ULEA UR11, UR11, UR4, 0x7 ;  /* 0x000000040b0b7291 */ /* 0x000fe4000f8e383f */
[----:B------:R-:W-:Y:S01]  /*103d0*/  UIADD3 UR8, UR8, 0xe400, URZ ;  /* 0x0000e40008087890 */ /* 0x000fe2000fffe03f */
[----:B------:R-:W-:-:S08]  /*103e0*/  UMOV UR4, 0x0 ;  /* 0x0000000000047882 */ /* 0x000fd00000000000 */
[----:B------:R1:W-:Y:S02]  /*103f0*/  UTMALDG.4D [UR8], [UR6], desc[UR4] ;  /* 0x00000408060075b4 */ /* 0x0003e40008019000 */
[----:B-1----:R-:W-:Y:S01]  /*10400*/  NOP ;  /* 0x0000000000007918 */ /* 0x002fe20000000000 */
.L_x_969:
[----:B------:R-:W-:Y:S05]  /*10410*/  WARPSYNC.ALL ;  /* 0x0000000000007948 */ /* 0x000fea0003800000 */
[----:B------:R-:W-:Y:S01]  /*10420*/  BAR.SYNC.DEFER_BLOCKING 0x8, 0x1a0 ;  /* 0x0206800000007b1d */ /* 0x000fe20000010000 */
[----:B------:R-:W-:Y:S02]  /*10430*/  ELECT P0, URZ, PT ;  /* 0x00000000003f782f */ /* 0x000fe40003800000 */
[----:B------:R-:W-:Y:S01]  /*10440*/  R2UR UR9, R25 ;  /* 0x00000000190972ca */ /* 0x000fe200000e0000 */
[----:B------:R-:W-:Y:S01]  /*10450*/  VIADD R29, R29, 0x1 ;  /* 0x000000011d1d7836 */ /* 0x000fe20000000000 */
[----:B------:R-:W-:-:S09]  /*10460*/  UIADD3 UR4, UP0, UR38, 0x270, URZ ;  /* 0x0000027026047890 */ /* 0x000fd2000ff1e03f */
[----:B------:R-:W-:Y:S01]  /*10470*/  @P0 R2UR UR13, R10 ;  /* 0x000000000a0d02ca */ /* 0x000fe200000e0000 */
[----:B------:R-:W-:Y:S01]  /*10480*/  UMOV UR6, 0x0 ;  /* 0x0000000000067882 */ /* 0x000fe20000000000 */
[----:B------:R-:W-:Y:S01]  /*10490*/  @P0 R2UR UR12, R18 ;  /* 0x00000000120c02ca */ /* 0x000fe200000e0000 */
[----:B------:R-:W-:Y:S01]  /*104a0*/  UIADD3.X UR5, URZ, UR39, URZ, UP0, !UPT ;  /* 0x000000273f057290 */ /* 0x000fe200087fe43f */
[----:B------:R-:W-:Y:S01]  /*104b0*/  @P0 R2UR UR11, R17 ;  /* 0x00000000110b02ca */ /* 0x000fe200000e0000 */
[----:B------:R-:W-:Y:S01]  /*104c0*/  UMOV UR7, 0x12f00000 ;  /* 0x12f0000000077882 */ /* 0x000fe20000000000 */
[----:B------:R-:W-:Y:S01]  /*104d0*/  UMOV UR10, URZ ;  /* 0x0000003f000a7c82 */ /* 0x000fe20008000000 */
[----:B------:R-:W-:Y:S01]  /*104e0*/  BSSY B0, `(.L_x_973) ;  /* 0x000000c000007945 */ /* 0x000fe20003800000 */
[----:B------:R-:W-:Y:S01]  /*104f0*/  @P0 IMAD.MOV.U32 R4, RZ, RZ, 0x6000 ;  /* 0x00006000ff040424 */ /* 0x000fe200078e00ff */
[----:B------:R-:W-:Y:S02]  /*10500*/  UIADD3 UR8, UR9, 0x8400, URZ ;  /* 0x0000840009087890 */ /* 0x000fe4000fffe03f */
[----:B------:R-:W-:Y:S01]  /*10510*/  UIADD3 UR9, UR9, 0x16800, URZ ;  /* 0x0001680009097890 */ /* 0x000fe2000fffe03f */
[----:B------:R1:W-:Y:S08]  /*10520*/  @P0 SYNCS.ARRIVE.TRANS64 RZ, [R25+URZ+0x16800], R4 ;  /* 0x0168000419ff09a7 */ /* 0x0003f0000800003f */
[----:B------:R2:W-:Y:S01]  /*10530*/  UTMALDG.4D [UR8], [UR4], desc[UR6] ;  /* 0x00000608040075b4 */ /* 0x0005e20008019000 */
[----:B-1----:R-:W-:-:S04]  /*10540*/  LEA.HI R4, R29, R29, RZ, 0x1 ;  /* 0x0000001d1d047211 */ /* 0x002fc800078f08ff */
[----:B------:R-:W-:-:S05]  /*10550*/  LOP3.LUT R4, R4, 0xfffffffe, RZ, 0xc0, !PT ;  /* 0xfffffffe04047812 */ /* 0x000fca00078ec0ff */
[----:B------:R-:W-:-:S05]  /*10560*/  IMAD.IADD R4, R29, 0x1, -R4 ;  /* 0x000000011d047824 */ /* 0x000fca00078e0a04 */
[----:B------:R-:W-:-:S04]  /*10570*/  SHF.L.U32 R4, R4, 0x1f, RZ ;  /* 0x0000001f04047819 */ /* 0x000fc800000006ff */
[----:B------:R-:W1:Y:S02]  /*10580*/  SYNCS.PHASECHK.TRANS64.TRYWAIT P0, [R25+URZ+0x16820], R4 ;  /* 0x01682004190075a7 */ /* 0x000e64000800017f */
[----:B-12---:R-:W-:Y:S05]  /*10590*/  @!P0 BRA `(.L_x_974) ;  /* 0x0000002800948947 */ /* 0x006fea0003800000 */
.L_x_1042:
[----:B------:R-:W-:Y:S05]  /*105a0*/  BSYNC B0 ;  /* 0x0000000000007941 */ /* 0x000fea0003800000 */
.L_x_973:
[----:B------:R-:W-:Y:S01]  /*105b0*/  VIADD R10, R28, 0xfffffffe ;  /* 0xfffffffe1c0a7836 */ /* 0x000fe20000000000 */
[----:B------:R-:W-:Y:S04]  /*105c0*/  BSSY B0, `(.L_x_975) ;  /* 0x0000129000007945 */ /* 0x000fe80003800000 */
[----:B------:R-:W-:-:S13]  /*105d0*/  ISETP.GE.AND P0, PT, R10, R26, PT ;  /* 0x0000001a0a00720c */ /* 0x000fda0003f06270 */
[----:B------:R-:W-:Y:S05]  /*105e0*/  @!P0 BRA `(.L_x_976) ;  /* 0x0000001000988947 */ /* 0x000fea0003800000 */
[----:B-1----:R-:W-:Y:S01]  /*105f0*/  IMAD.MOV R4, RZ, RZ, -R28 ;  /* 0x000000ffff047224 */ /* 0x002fe200078e0a1c */
[----:B------:R-:W-:Y:S01]  /*10600*/  LOP3.LUT R11, RZ, R26, RZ, 0x33, !PT ;  /* 0x0000001aff0b7212 */ /* 0x000fe200078e33ff */
[----:B------:R-:W-:Y:S03]  /*10610*/  BSSY B1, `(.L_x_977) ;  /* 0x0000064000017945 */ /* 0x000fe60003800000 */
[----:B------:R-:W-:-:S05]  /*10620*/  VIADDMNMX R11, R4, 0x1, R11, !PT ;  /* 0x00000001040b7846 */ /* 0x000fca000780010b */
        /* <DEDUP_REMOVED lines=33> */
.L_x_981:
[----:B0-----:R-:W-:Y:S01]  /*10840*/  IMAD R3, R12, 0x8, R25 ;  /* 0x000000080c037824 */ /* 0x001fe200078e0219 */
[----:B------:R-:W-:-:S04]  /*10850*/  SHF.L.U32 R2, R13, 0x1f, RZ ;  /* 0x0000001f0d027819 */ /* 0x000fc800000006ff */
[----:B------:R-:W0:Y:S02]  /*10860*/  SYNCS.PHASECHK.TRANS64.TRYWAIT P0, [R3+URZ+0x16840], R2 ;  /* 0x01684002030075a7 */ /* 0x000e24000800017f */
[----:B0-----:R-:W-:Y:S05]  /*10870*/  @!P0 BRA `(.L_x_982) ;  /* 0x0000002400f08947 */ /* 0x001fea0003800000 */
.L_x_1043:
[----:B------:R-:W1:Y:S02]  /*10880*/  S2R R5, SR_TID.X ;  /* 0x0000000000057919 */ /* 0x000e640000002100 */
[----:B-1----:R-:W-:-:S04]  /*10890*/  LOP3.LUT R5, R5, 0x7f, RZ, 0xc0, !PT ;  /* 0x0000007f05057812 */ /* 0x002fc800078ec0ff */
[----:B------:R-:W-:-:S13]  /*108a0*/  ISETP.NE.AND P1, PT, R5, RZ, PT ;  /* 0x000000ff0500720c */ /* 0x000fda0003f25270 */
[----:B------:R-:W-:Y:S05]  /*108b0*/  @P1 BRA `(.L_x_983) ;  /* 0x0000000000141947 */ /* 0x000fea0003800000 */
[----:B------:R-:W-:Y:S01]  /*108c0*/  ISETP.NE.AND P0, PT, R27, RZ, PT ;  /* 0x000000ff1b00720c */ /* 0x000fe20003f05270 */
[----:B0-----:R-:W-:-:S04]  /*108d0*/  IMAD.MOV.U32 R2, RZ, RZ, 0x4000 ;  /* 0x00004000ff027424 */ /* 0x001fc800078e00ff */
[----:B------:R1:W-:Y:S08]  /*108e0*/  SYNCS.ARRIVE.TRANS64 RZ, [R3+URZ+0x16830], R2 ;  /* 0x0168300203ff79a7 */ /* 0x0003f0000800003f */
[----:B------:R-:W-:Y:S05]  /*108f0*/  @!P0 BRA `(.L_x_983) ;  /* 0x0000000000048947 */ /* 0x000fea0003800000 */
[----:B------:R-:W-:Y:S01]  /*10900*/  BPT.TRAP 0x1 ;  /* 0x000000040000795c */ /* 0x000fe20000300000 */
.L_x_983:
[----:B01----:R-:W-:Y:S01]  /*10910*/  IMAD R2, R12, 0x4000, R25 ;  /* 0x000040000c027824 */ /* 0x003fe200078e0219 */
        /* <DEDUP_REMOVED lines=14> */
[----:B------:R-:W-:Y:S02]  /*10a00*/  ULEA UR11, UR11, UR4, 0x7 ;  /* 0x000000040b0b7291 */ /* 0x000fe4000f8e383f */
[----:B------:R-:W-:Y:S01]  /*10a10*/  UIADD3 UR8, UR8, 0xe400, URZ ;  /* 0x0000e40008087890 */ /* 0x000fe2000fffe03f */
[----:B------:R-:W-:-:S08]  /*10a20*/  UMOV UR4, 0x0 ;  /* 0x0000000000047882 */ /* 0x000fd00000000000 */
[----:B------:R0:W-:Y:S01]  /*10a30*/  UTMALDG.4D [UR8], [UR6], desc[UR4] ;  /* 0x00000408060075b4 */ /* 0x0001e20008019000 */
[----:B------:R-:W1:Y:S02]  /*10a40*/  SYNCS.PHASECHK.TRANS64.TRYWAIT P0, [R2+URZ+0x60], R5 ;  /* 0x00006005020075a7 */ /* 0x000e64000800017f */
[----:B01----:R-:W-:Y:S05]  /*10a50*/  @!P0 BRA `(.L_x_984) ;  /* 0x00000024008c8947 */ /* 0x003fea0003800000 */
.L_x_1044:
[----:B------:R-:W-:Y:S05]  /*10a60*/  @P1 BRA `(.L_x_985) ;  /* 0x0000000000181947 */ /* 0x000fea0003800000 */
[----:B------:R-:W-:Y:S01]  /*10a70*/  ISETP.NE.AND P0, PT, R27, RZ, PT ;  /* 0x000000ff1b00720c */ /* 0x000fe20003f05270 */
[----:B0-----:R-:W-:Y:S02]  /*10a80*/  IMAD R2, R22, 0x8, R25 ;  /* 0x0000000816027824 */ /* 0x001fe400078e0219 */
[----:B------:R-:W-:-:S04]  /*10a90*/  IMAD.MOV.U32 R3, RZ, RZ, 0x4000 ;  /* 0x00004000ff037424 */ /* 0x000fc800078e00ff */
[----:B------:R1:W-:Y:S06]  /*10aa0*/  SYNCS.ARRIVE.TRANS64 RZ, [R2+URZ+0x16850], R3 ;  /* 0x0168500302ff79a7 */ /* 0x0003ec000800003f */
[----:B------:R-:W-:Y:S05]  /*10ab0*/  @!P0 BRA `(.L_x_985) ;  /* 0x0000000000048947 */ /* 0x000fea0003800000 */
[----:B------:R-:W-:Y:S01]  /*10ac0*/  BPT.TRAP 0x1 ;  /* 0x000000040000795c */ /* 0x000fe20000300000 */
.L_x_985:
[C-C-:B01----:R-:W-:Y:S01]  /*10ad0*/  IMAD R2, R22.reuse, 0x8, R25.reuse ;  /* 0x0000000816027824 */ /* 0x143fe200078e0219 */
        /* <DEDUP_REMOVED lines=13> */
[----:B------:R-:W-:Y:S02]  /*10bb0*/  ULEA UR11, UR11, UR4, 0x7 ;  /* 0x000000040b0b7291 */ /* 0x000fe4000f8e383f */
[----:B------:R-:W-:Y:S02]  /*10bc0*/  UIADD3 UR9, UR9, 0x16850, URZ ;  /* 0x0001685009097890 */ /* 0x000fe4000fffe03f */
[----:B------:R-:W-:Y:S01]  /*10bd0*/  UIADD3 UR8, UR8, 0x400, URZ ;  /* 0x0000040008087890 */ /* 0x000fe2000fffe03f */
[----:B------:R-:W-:-:S08]  /*10be0*/  UMOV UR4, 0x0 ;  /* 0x0000000000047882 */ /* 0x000fd00000000000 */
[----:B------:R0:W-:Y:S02]  /*10bf0*/  UTMALDG.4D [UR8], [UR6], desc[UR4] ;  /* 0x00000408060075b4 */ /* 0x0001e40008019000 */
[----:B0-----:R-:W-:Y:S01]  /*10c00*/  NOP ;  /* 0x0000000000007918 */ /* 0x001fe20000000000 */
.L_x_980:
[----:B------:R-:W-:Y:S05]  /*10c10*/  BSYNC B2 ;  /* 0x0000000000027941 */ /* 0x000fea0003800000 */
.L_x_979:
[----:B------:R-:W-:Y:S02]  /*10c20*/  IMAD.MOV.U32 R22, RZ, RZ, R12 ;  /* 0x000000ffff167224 */ /* 0x000fe400078e000c */
[----:B------:R-:W-:Y:S02]  /*10c30*/  IMAD.MOV.U32 R24, RZ, RZ, R13 ;  /* 0x000000ffff187224 */ /* 0x000fe400078e000d */
[----:B------:R-:W-:-:S07]  /*10c40*/  VIADD R10, R28, 0xfffffffd ;  /* 0xfffffffd1c0a7836 */ /* 0x000fce0000000000 */
.L_x_978:
[----:B------:R-:W-:Y:S05]  /*10c50*/  BSYNC B1 ;  /* 0x0000000000017941 */ /* 0x000fea0003800000 */
.L_x_977:
[----:B------:R-:W-:Y:S01]  /*10c60*/  VIADD R11, R11, 0xfffffffe ;  /* 0xfffffffe0b0b7836 */ /* 0x000fe20000000000 */
[----:B------:R-:W-:-:S04]  /*10c70*/  LOP3.LUT R28, RZ, R28, RZ, 0x33, !PT ;  /* 0x0000001cff1c7212 */ /* 0x000fc800078e33ff */
[----:B------:R-:W-:-:S13]  /*10c80*/  ISETP.NE.AND P0, PT, R11, R28, PT ;  /* 0x0000001c0b00720c */ /* 0x000fda0003f05270 */
[----:B------:R-:W-:Y:S05]  /*10c90*/  @!P0 BRA `(.L_x_976) ;  /* 0x0000000800ec8947 */ /* 0x000fea0003800000 */
[----:B------:R-:W-:-:S07]  /*10ca0*/  IMAD.MOV.U32 R4, RZ, RZ, R8 ;  /* 0x000000ffff047224 */ /* 0x000fce00078e0008 */
.L_x_1000:
[----:B------:R-:W-:Y:S01]  /*10cb0*/  VIADD R11, R22, 0x1 ;  /* 0x00000001160b7836 */ /* 0x000fe20000000000 */
[----:B------:R-:W-:Y:S05]  /*10cc0*/  YIELD ;  /* 0x0000000000007946 */ /* 0x000fea0003800000 */
[----:B------:R-:W-:Y:S01]  /*10cd0*/  ISETP.NE.AND P0, PT, R11, 0x2, PT ;  /* 0x000000020b00780c */ /* 0x000fe20003f05270 */
[----:B------:R-:W-:Y:S03]  /*10ce0*/  BSSY B1, `(.L_x_986) ;  /* 0x0000057000017945 */ /* 0x000fe60003800000 */
[----:B01----:R-:W-:-:S02]  /*10cf0*/  SEL R3, RZ, 0x1, P0 ;  /* 0x00000001ff037807 */ /* 0x003fc40000000000 */
[----:B------:R-:W-:Y:S02]  /*10d00*/  SEL R11, R11, RZ, P0 ;  /* 0x000000ff0b0b7207 */ /* 0x000fe40000000000 */
[----:B0-----:R-:W-:Y:S01]  /*10d10*/  LOP3.LUT R12, R24, R3, RZ, 0x3c, !PT ;  /* 0x00000003180c7212 */ /* 0x001fe200078e3cff */
        /* <DEDUP_REMOVED lines=24> */
.L_x_988:
[----:B------:R-:W-:Y:S01]  /*10ea0*/  IMAD R3, R11, 0x8, R25 ;  /* 0x000000080b037824 */ /* 0x000fe200078e0219 */
[----:B------:R-:W-:-:S04]  /*10eb0*/  SHF.L.U32 R2, R12, 0x1f, RZ ;  /* 0x0000001f0c027819 */ /* 0x000fc800000006ff */
[----:B------:R-:W1:Y:S02]  /*10ec0*/  SYNCS.PHASECHK.TRANS64.TRYWAIT P0, [R3+URZ+0x16840], R2 ;  /* 0x01684002030075a7 */ /* 0x000e64000800017f */
[----:B-1----:R-:W-:Y:S05]  /*10ed0*/  @!P0 BRA `(.L_x_989) ;  /* 0x0000002000808947 */ /* 0x002fea0003800000 */
.L_x_1045:
[----:B0-----:R-:W0:Y:S02]  /*10ee0*/  S2R R5, SR_TID.X ;  /* 0x0000000000057919 */ /* 0x001e240000002100 */
[----:B0-----:R-:W-:-:S04]  /*10ef0*/  LOP3.LUT R5, R5, 0x7f, RZ, 0xc0, !PT ;  /* 0x0000007f05057812 */ /* 0x001fc800078ec0ff */
[----:B------:R-:W-:-:S13]  /*10f00*/  ISETP.NE.AND P0, PT, R5, RZ, PT ;  /* 0x000000ff0500720c */ /* 0x000fda0003f05270 */
[----:B------:R-:W-:Y:S05]  /*10f10*/  @P0 BRA `(.L_x_990) ;  /* 0x0000000000140947 */ /* 0x000fea0003800000 */
[----:B------:R-:W-:Y:S01]  /*10f20*/  ISETP.NE.AND P1, PT, R27, RZ, PT ;  /* 0x000000ff1b00720c */ /* 0x000fe20003f25270 */
[----:B-1----:R-:W-:-:S04]  /*10f30*/  IMAD.MOV.U32 R2, RZ, RZ, 0x4000 ;  /* 0x00004000ff027424 */ /* 0x002fc800078e00ff */
[----:B------:R0:W-:Y:S08]  /*10f40*/  SYNCS.ARRIVE.TRANS64 RZ, [R3+URZ+0x16830], R2 ;  /* 0x0168300203ff79a7 */ /* 0x0001f0000800003f */
[----:B------:R-:W-:Y:S05]  /*10f50*/  @!P1 BRA `(.L_x_990) ;  /* 0x0000000000049947 */ /* 0x000fea0003800000 */
[----:B------:R-:W-:Y:S01]  /*10f60*/  BPT.TRAP 0x1 ;  /* 0x000000040000795c */ /* 0x000fe20000300000 */
.L_x_990:
        /* <DEDUP_REMOVED lines=21> */
.L_x_1046:
[----:B------:R-:W-:Y:S05]  /*110c0*/  @P0 BRA `(.L_x_992) ;  /* 0x0000000000140947 */ /* 0x000fea0003800000 */
[----:B------:R-:W-:Y:S01]  /*110d0*/  ISETP.NE.AND P1, PT, R27, RZ, PT ;  /* 0x000000ff1b00720c */ /* 0x000fe20003f25270 */
[----:B------:R-:W-:-:S04]  /*110e0*/  IMAD.MOV.U32 R2, RZ, RZ, 0x4000 ;  /* 0x00004000ff027424 */ /* 0x000fc800078e00ff */
[----:B------:R1:W-:Y:S08]  /*110f0*/  SYNCS.ARRIVE.TRANS64 RZ, [R3+URZ+0x50], R2 ;  /* 0x0000500203ff79a7 */ /* 0x0003f0000800003f */
[----:B------:R-:W-:Y:S05]  /*11100*/  @!P1 BRA `(.L_x_992) ;  /* 0x0000000000049947 */ /* 0x000fea0003800000 */
[----:B------:R-:W-:Y:S01]  /*11110*/  BPT.TRAP 0x1 ;  /* 0x000000040000795c */ /* 0x000fe20000300000 */
.L_x_992:
        /* <DEDUP_REMOVED lines=15> */
[----:B------:R-:W-:-:S03]  /*11210*/  ULEA UR11, UR11, UR4, 0x7 ;  /* 0x000000040b0b7291 */ /* 0x000fc6000f8e383f */
[----:B------:R-:W-:-:S06]  /*11220*/  UMOV UR4, 0x0 ;  /* 0x0000000000047882 */ /* 0x000fcc0000000000 */
[----:B------:R2:W-:Y:S02]  /*11230*/  UTMALDG.4D [UR8], [UR6], desc[UR4] ;  /* 0x00000408060075b4 */ /* 0x0005e40008019000 */
[----:B--2---:R-:W-:Y:S01]  /*11240*/  NOP ;  /* 0x0000000000007918 */ /* 0x004fe20000000000 */
.L_x_987:
[----:B------:R-:W-:Y:S05]  /*11250*/  BSYNC B1 ;  /* 0x0000000000017941 */ /* 0x000fea0003800000 */
.L_x_986:
[----:B------:R-:W-:Y:S01]  /*11260*/  VIADD R22, R11, 0x1 ;  /* 0x000000010b167836 */ /* 0x000fe20000000000 */
[----:B------:R-:W-:Y:S01]  /*11270*/  BSSY B1, `(.L_x_993) ;  /* 0x000005a000017945 */ /* 0x000fe20003800000 */
[----:B------:R-:W-:-:S03]  /*11280*/  VIADD R13, R10, 0xffffffff ;  /* 0xffffffff0a0d7836 */ /* 0x000fc60000000000 */
[----:B------:R-:W-:-:S04]  /*11290*/  ISETP.NE.AND P0, PT, R22, 0x2, PT ;  /* 0x000000021600780c */ /* 0x000fc80003f05270 */
[----:B01----:R-:W-:Y:S02]  /*112a0*/  SEL R3, RZ, 0x1, P0 ;  /* 0x00000001ff037807 */ /* 0x003fe40000000000 */
        /* <DEDUP_REMOVED lines=26> */
.L_x_995:
[----:B------:R-:W-:Y:S01]  /*11450*/  IMAD R2, R22, 0x8, R25 ;  /* 0x0000000816027824 */ /* 0x000fe200078e0219 */
[----:B------:R-:W-:-:S04]  /*11460*/  SHF.L.U32 R3, R24, 0x1f, RZ ;  /* 0x0000001f18037819 */ /* 0x000fc800000006ff */
[----:B------:R-:W1:Y:S02]  /*11470*/  SYNCS.PHASECHK.TRANS64.TRYWAIT P0, [R2+URZ+0x16840], R3 ;  /* 0x01684003020075a7 */ /* 0x000e64000800017f */
[----:B-1----:R-:W-:Y:S05]  /*11480*/  @!P0 BRA `(.L_x_996) ;  /* 0x0000001c003c8947 */ /* 0x002fea0003800000 */
.L_x_1047:
        /* <DEDUP_REMOVED lines=9> */
.L_x_997:
[----:B01----:R-:W-:Y:S01]  /*11520*/  IMAD R2, R22, 0x4000, R25 ;  /* 0x0000400016027824 */ /* 0x003fe200078e0219 */
        /* <DEDUP_REMOVED lines=13> */
[----:B------:R-:W-:Y:S01]  /*11600*/  ULEA UR11, UR11, UR4, 0x7 ;  /* 0x000000040b0b7291 */ /* 0x000fe2000f8e383f */
[----:B------:R-:W-:Y:S01]  /*11610*/  SHF.L.U32 R3, R12, 0x1f, RZ ;  /* 0x0000001f0c037819 */ /* 0x000fe200000006ff */
[----:B------:R-:W-:Y:S01]  /*11620*/  UIADD3 UR8, UR8, 0xe400, URZ ;  /* 0x0000e40008087890 */ /* 0x000fe2000fffe03f */
[----:B------:R-:W-:-:S09]  /*11630*/  UMOV UR4, 0x0 ;  /* 0x0000000000047882 */ /* 0x000fd20000000000 */
[----:B------:R-:W-:-:S09]  /*11640*/  UIADD3 UR9, UR9, 0x30, URZ ;  /* 0x0000003009097890 */ /* 0x000fd2000fffe03f */
[----:B------:R0:W-:Y:S01]  /*11650*/  UTMALDG.4D [UR8], [UR6], desc[UR4] ;  /* 0x00000408060075b4 */ /* 0x0001e20008019000 */
[----:B------:R-:W1:Y:S02]  /*11660*/  SYNCS.PHASECHK.TRANS64.TRYWAIT P1, [R2+URZ+0x60], R3 ;  /* 0x00006003020075a7 */ /* 0x000e64000802017f */
[----:B01----:R-:W-:Y:S05]  /*11670*/  @!P1 BRA `(.L_x_998) ;  /* 0x0000001800d49947 */ /* 0x003fea0003800000 */
.L_x_1048:
[----:B------:R-:W-:Y:S05]  /*11680*/  @P0 BRA `(.L_x_999) ;  /* 0x0000000000140947 */ /* 0x000fea0003800000 */
[----:B------:R-:W-:Y:S01]  /*11690*/  ISETP.NE.AND P1, PT, R27, RZ, PT ;  /* 0x000000ff1b00720c */ /* 0x000fe20003f25270 */
[----:B0-----:R-:W-:-:S04]  /*116a0*/  IMAD.MOV.U32 R3, RZ, RZ, 0x4000 ;  /* 0x00004000ff037424 */ /* 0x001fc800078e00ff */
[----:B------:R1:W-:Y:S08]  /*116b0*/  SYNCS.ARRIVE.TRANS64 RZ, [R2+URZ+0x50], R3 ;  /* 0x0000500302ff79a7 */ /* 0x0003f0000800003f */
[----:B------:R-:W-:Y:S05]  /*116c0*/  @!P1 BRA `(.L_x_999) ;  /* 0x0000000000049947 */ /* 0x000fea0003800000 */
[----:B------:R-:W-:Y:S01]  /*116d0*/  BPT.TRAP 0x1 ;  /* 0x000000040000795c */ /* 0x000fe20000300000 */
.L_x_999:
        /* <DEDUP_REMOVED lines=19> */
.L_x_994:
[----:B------:R-:W-:Y:S05]  /*11810*/  BSYNC B1 ;  /* 0x0000000000017941 */ /* 0x000fea0003800000 */
.L_x_993:
[----:B------:R-:W-:Y:S01]  /*11820*/  ISETP.GT.AND P0, PT, R13, R26, PT ;  /* 0x0000001a0d00720c */ /* 0x000fe20003f04270 */
[----:B------:R-:W-:-:S12]  /*11830*/  VIADD R10, R10, 0xfffffffe ;  /* 0xfffffffe0a0a7836 */ /* 0x000fd80000000000 */
[----:B------:R-:W-:Y:S05]  /*11840*/  @P0 BRA `(.L_x_1000) ;  /* 0xfffffff400180947 */ /* 0x000fea000383ffff */
.L_x_976:
[----:B------:R-:W-:Y:S05]  /*11850*/  BSYNC B0 ;  /* 0x0000000000007941 */ /* 0x000fea0003800000 */
.L_x_975:
[----:B------:R-:W-:Y:S01]  /*11860*/  ISETP.NE.AND P0, PT, R27, RZ, PT ;  /* 0x000000ff1b00720c */ /* 0x000fe20003f05270 */
[----:B------:R-:W-:-:S12]  /*11870*/  BSSY B0, `(.L_x_1001) ;  /* 0x000000e000007945 */ /* 0x000fd80003800000 */
[----:B------:R-:W-:Y:S05]  /*11880*/  @P0 BRA `(.L_x_1002) ;  /* 0x0000000000300947 */ /* 0x000fea0003800000 */
[----:B------:R-:W2:Y:S01]  /*11890*/  S2R R9, SR_LANEID ;  /* 0x0000000000097919 */ /* 0x000ea20000000000 */
[----:B------:R-:W-:Y:S01]  /*118a0*/  VOTEU.ANY UR4, UPT, PT ;  /* 0x0000000000047886 */ /* 0x000fe200038e0100 */
[----:B01----:R-:W0:Y:S01]  /*118b0*/  LDC.64 R2, c[0x0][0xc38] ;  /* 0x00030e00ff027b82 */ /* 0x003e220000000a00 */
[----:B------:R-:W2:Y:S08]  /*118c0*/  FLO.U32 R4, UR4 ;  /* 0x0000000400047d00 */ /* 0x000eb000080e0000 */
[----:B------:R-:W0:Y:S01]  /*118d0*/  POPC R5, UR4 ;  /* 0x0000000400057d09 */ /* 0x000e220008000000 */
[----:B--2---:R-:W-:-:S13]  /*118e0*/  ISETP.EQ.U32.AND P0, PT, R4, R9, PT ;  /* 0x000000090400720c */ /* 0x004fda0003f02070 */
[----:B0-----:R-:W2:Y:S01]  /*118f0*/  @P0 ATOMG.E.ADD.STRONG.GPU PT, R3, desc[UR46][R2.64], R5 ;  /* 0x00000005020309a8 */ /* 0x001ea200081ee1ee */
[----:B------:R-:W0:Y:S02]  /*11900*/  S2R R6, SR_LTMASK ;  /* 0x0000000000067919 */ /* 0x000e240000003900 */
[----:B0-----:R-:W-:-:S04]  /*11910*/  LOP3.LUT R6, R6, UR4, RZ, 0xc0, !PT ;  /* 0x0000000406067c12 */ /* 0x001fc8000f8ec0ff */
[----:B------:R-:W0:Y:S01]  /*11920*/  POPC R9, R6 ;  /* 0x0000000600097309 */ /* 0x000e220000000000 */
[----:B--2---:R-:W0:Y:S02]  /*11930*/  SHFL.IDX PT, R4, R3, R4, 0x1f ;  /* 0x00001f0403047589 */ /* 0x004e2400000e0000 */
[----:B0-----:R-:W-:-:S07]  /*11940*/  IADD3 R16, R4, UR37, R9 ;  /* 0x0000002504107c10 */ /* 0x001fce000fffe009 */
.L_x_1002:
[----:B------:R-:W-:Y:S05]  /*11950*/  BSYNC B0 ;  /* 0x0000000000007941 */ /* 0x000fea0003800000 */
.L_x_1001:
[----:B------:R-:W-:Y:S04]  /*11960*/  BSSY B0, `(.L_x_1003) ;  /* 0x0000020000007945 */ /* 0x000fe80003800000 */
[----:B------:R-:W-:Y:S05]  /*11970*/  @!P6 BRA `(.L_x_1004) ;  /* 0x000000000078e947 */ /* 0x000fea0003800000 */
[----:B01----:R-:W-:Y:S01]  /*11980*/  IMAD R3, R22, 0x8, R25 ;  /* 0x0000000816037824 */ /* 0x003fe200078e0219 */
[----:B------:R-:W-:-:S04]  /*11990*/  SHF.L.U32 R2, R24, 0x1f, RZ ;  /* 0x0000001f18027819 */ /* 0x000fc800000006ff */
[----:B------:R-:W0:Y:S02]  /*119a0*/  SYNCS.PHASECHK.TRANS64.TRYWAIT P0, [R3+URZ+0x16860], R2 ;  /* 0x01686002030075a7 */ /* 0x000e24000800017f */
[----:B0-----:R-:W-:Y:S05]  /*119b0*/  @!P0 BRA `(.L_x_1005) ;  /* 0x0000001800188947 */ /* 0x001fea0003800000 */
.L_x_1049:
        /* <DEDUP_REMOVED lines=9> */
.L_x_1006:
        /* <DEDUP_REMOVED lines=11> */
[----:B------:R-:W-:Y:S02]  /*11b00*/  ULEA UR11, UR11, UR4, 0x7 ;  /* 0x000000040b0b7291 */ /* 0x000fe4000f8e383f */
[----:B------:R-:W-:Y:S02]  /*11b10*/  UIADD3 UR9, UR9, 0x16850, URZ ;  /* 0x0001685009097890 */ /* 0x000fe4000fffe03f */
[----:B------:R-:W-:Y:S01]  /*11b20*/  UIADD3 UR8, UR8, 0x400, URZ ;  /* 0x0000040008087890 */ /* 0x000fe2000fffe03f */
[----:B------:R-:W-:-:S08]  /*11b30*/  UMOV UR4, 0x0 ;  /* 0x0000000000047882 */ /* 0x000fd00000000000 */
[----:B------:R2:W-:Y:S02]  /*11b40*/  UTMALDG.4D [UR8], [UR6], desc[UR4] ;  /* 0x00000408060075b4 */ /* 0x0005e40008019000 */
[----:B--2---:R-:W-:Y:S01]  /*11b50*/  NOP ;  /* 0x0000000000007918 */ /* 0x004fe20000000000 */
.L_x_1004:
[----:B------:R-:W-:Y:S05]  /*11b60*/  BSYNC B0 ;  /* 0x0000000000007941 */ /* 0x000fea0003800000 */
.L_x_1003:
[----:B------:R-:W-:-:S05]  /*11b70*/  VIADD R22, R22, 0x1 ;  /* 0x0000000116167836 */ /* 0x000fca0000000000 */
[----:B------:R-:W-:-:S04]  /*11b80*/  ISETP.NE.AND P0, PT, R22, 0x2, PT ;  /* 0x000000021600780c */ /* 0x000fc80003f05270 */
[----:B01----:R-:W-:Y:S02]  /*11b90*/  SEL R3, RZ, 0x1, P0 ;  /* 0x00000001ff037807 */ /* 0x003fe40000000000 */
[----:B------:R-:W-:Y:S02]  /*11ba0*/  SEL R22, R22, RZ, P0 ;  /* 0x000000ff16167207 */ /* 0x000fe40000000000 */
[----:B------:R-:W-:-:S07]  /*11bb0*/  LOP3.LUT R24, R24, R3, RZ, 0x3c, !PT ;  /* 0x0000000318187212 */ /* 0x000fce00078e3cff */
.L_x_962:
[----:B------:R-:W-:Y:S05]  /*11bc0*/  BSYNC B6 ;  /* 0x0000000000067941 */ /* 0x000fea0003800000 */
.L_x_960:
[----:B------:R-:W-:-:S03]  /*11bd0*/  UMOV UR4, 0xffffffff ;  /* 0xffffffff00047882 */ /* 0x000fc60000000000 */
[----:B------:R-:W-:Y:S05]  /*11be0*/  BRA.DIV UR4, `(.L_x_1007) ;  /* 0x0000001604a07947 */ /* 0x000fea000b800000 */
[----:B------:R0:W1:Y:S04]  /*11bf0*/  SHFL.IDX PT, R5, R16, RZ, 0x1f ;  /* 0x00001fff10057589 */ /* 0x00006800000e0000 */
[----:B------:R0:W2:Y:S02]  /*11c00*/  SHFL.IDX PT, R4, R16, 0x1, 0x1f ;  /* 0x00201f0010047f89 */ /* 0x0000a400000e0000 */
.L_x_1053:
        /* <DEDUP_REMOVED lines=8> */
[----:B------:R-:W3:Y:S02]  /*11c90*/  LDC.64 R2, c[0x0][0xc58] ;  /* 0x00031600ff027b82 */ /* 0x000ee40000000a00 */
[----:B---3--:R-:W-:-:S06]  /*11ca0*/  IMAD.WIDE R2, R7, 0x4, R2 ;  /* 0x0000000407027825 */ /* 0x008fcc00078e0202 */
[----:B------:R3:W5:Y:S02]  /*11cb0*/  LDG.E R2, desc[UR46][R2.64] ;  /* 0x0000002e02027981 */ /* 0x000764000c1e1900 */
.L_x_1009:
[----:B------:R-:W-:Y:S05]  /*11cc0*/  BSYNC B0 ;  /* 0x0000000000007941 */ /* 0x000fea0003800000 */
.L_x_1008:
[----:B------:R-:W-:-:S03]  /*11cd0*/  UMOV UR4, 0xffffffff ;  /* 0xffffffff00047882 */ /* 0x000fc60000000000 */
[----:B------:R-:W-:Y:S05]  /*11ce0*/  BRA.DIV UR4, `(.L_x_1010) ;  /* 0x0000001604ac7947 */ /* 0x000fea000b800000 */
[----:B-----5:R-:W4:Y:S01]  /*11cf0*/  SHFL.UP PT, R14, R2, 0x1, RZ ;  /* 0x04200000020e7989 */ /* 0x020f2200000e00ff */
[C---:B------:R-:W-:Y:S02]  /*11d00*/  ISETP.NE.AND P0, PT, R27.reuse, RZ, PT ;  /* 0x000000ff1b00720c */ /* 0x040fe40003f05270 */
[C---:B------:R-:W-:Y:S02]  /*11d10*/  ISETP.GE.U32.AND P1, PT, R27.reuse, 0x2, PT ;  /* 0x000000021b00780c */ /* 0x040fe40003f26070 */
[----:B----4-:R-:W-:Y:S02]  /*11d20*/  SEL R13, R14, RZ, P0 ;  /* 0x000000ff0e0d7207 */ /* 0x010fe40000000000 */
[----:B------:R-:W-:-:S03]  /*11d30*/  ISETP.GE.U32.AND P0, PT, R27, 0x4, PT ;  /* 0x000000041b00780c */ /* 0x000fc60003f06070 */
[----:B------:R-:W-:-:S05]  /*11d40*/  IMAD.IADD R13, R2, 0x1, R13 ;  /* 0x00000001020d7824 */ /* 0x000fca00078e020d */
[----:B------:R-:W4:Y:S02]  /*11d50*/  SHFL.UP PT, R14, R13, 0x2, RZ ;  /* 0x044000000d0e7989 */ /* 0x000f2400000e00ff */
[----:B----4-:R-:W-:Y:S02]  /*11d60*/  SEL R14, R14, RZ, P1 ;  /* 0x000000ff0e0e7207 */ /* 0x010fe40000800000 */
[----:B------:R-:W-:-:S03]  /*11d70*/  ISETP.GE.U32.AND P1, PT, R27, 0x8, PT ;  /* 0x000000081b00780c */ /* 0x000fc60003f26070 */
[----:B---3--:R-:W-:-:S05]  /*11d80*/  IMAD.IADD R3, R13, 0x1, R14 ;  /* 0x000000010d037824 */ /* 0x008fca00078e020e */
[----:B------:R-:W3:Y:S02]  /*11d90*/  SHFL.UP PT, R14, R3, 0x4, RZ ;  /* 0x04800000030e7989 */ /* 0x000ee400000e00ff */
[----:B---3--:R-:W-:Y:S02]  /*11da0*/  SEL R6, R14, RZ, P0 ;  /* 0x000000ff0e067207 */ /* 0x008fe40000000000 */
[----:B------:R-:W-:-:S03]  /*11db0*/  ISETP.GE.U32.AND P0, PT, R27, 0x10, PT ;  /* 0x000000101b00780c */ /* 0x000fc60003f06070 */
[----:B------:R-:W-:-:S05]  /*11dc0*/  IMAD.IADD R6, R3, 0x1, R6 ;  /* 0x0000000103067824 */ /* 0x000fca00078e0206 */
[----:B------:R-:W3:Y:S02]  /*11dd0*/  SHFL.UP PT, R14, R6, 0x8, RZ ;  /* 0x05000000060e7989 */ /* 0x000ee400000e00ff */
[----:B---3--:R-:W-:-:S05]  /*11de0*/  SEL R7, R14, RZ, P1 ;  /* 0x000000ff0e077207 */ /* 0x008fca0000800000 */
[----:B------:R-:W-:-:S05]  /*11df0*/  IMAD.IADD R7, R6, 0x1, R7 ;  /* 0x0000000106077824 */ /* 0x000fca00078e0207 */
[----:B------:R-:W3:Y:S02]  /*11e00*/  SHFL.UP PT, R14, R7, 0x10, RZ ;  /* 0x06000000070e7989 */ /* 0x000ee400000e00ff */
[----:B---3--:R-:W-:-:S05]  /*11e10*/  SEL R8, R14, RZ, P0 ;  /* 0x000000ff0e087207 */ /* 0x008fca0000000000 */
[----:B------:R-:W-:-:S05]  /*11e20*/  IMAD.IADD R8, R7, 0x1, R8 ;  /* 0x0000000107087824 */ /* 0x000fca00078e0208 */
[----:B------:R3:W4:Y:S02]  /*11e30*/  SHFL.IDX PT, R14, R8, 0x1f, 0x1f ;  /* 0x03e01f00080e7f89 */ /* 0x00072400000e0000 */
.L_x_1061:
[----:B------:R-:W-:Y:S02]  /*11e40*/  ULDC UR4, c[0x0][0xc10] ;  /* 0x0003040000047ab9 */ /* 0x000fe40000000800 */
[----:B------:R-:W-:-:S04]  /*11e50*/  IMAD.U32 R6, RZ, RZ, UR4 ;  /* 0x00000004ff067e24 */ /* 0x000fc8000f8e00ff */
[----:B----4-:R-:W-:-:S04]  /*11e60*/  IMAD R7, R14, R6, RZ ;  /* 0x000000060e077224 */ /* 0x010fc800078e02ff */
[----:B--2---:R-:W-:-:S05]  /*11e70*/  IMAD.IADD R4, R4, 0x1, R7 ;  /* 0x0000000104047824 */ /* 0x004fca00078e0207 */
[----:B-1----:R-:W-:-:S13]  /*11e80*/  ISETP.GT.AND P0, PT, R4, R5, PT ;  /* 0x000000050400720c */ /* 0x002fda0003f04270 */
[----:B------:R-:W-:Y:S05]  /*11e90*/  @P0 BRA `(.L_x_1011) ;  /* 0x0000000000ac0947 */ /* 0x000fea0003800000 */
[----:B------:R-:W1:Y:S02]  /*11ea0*/  LDC R0, c[0x0][0xc14] ;  /* 0x00030500ff007b82 */ /* 0x000e640000000800 */
.L_x_1016:
[----:B------:R-:W-:-:S05]  /*11eb0*/  VIADD R19, R19, 0x1f ;  /* 0x0000001f13137836 */ /* 0x000fca0000000000 */
[----:B-1----:R-:W-:-:S13]  /*11ec0*/  ISETP.GE.AND P0, PT, R19, R0, PT ;  /* 0x000000001300720c */ /* 0x002fda0003f06270 */
[----:B------:R-:W-:Y:S05]  /*11ed0*/  @P0 BRA `(.L_x_1012) ;  /* 0x0000000400e00947 */ /* 0x000fea0003800000 */
[C---:B------:R-:W-:Y:S01]  /*11ee0*/  IMAD.IADD R7, R27.reuse, 0x1, R19 ;  /* 0x000000011b077824 */ /* 0x040fe200078e0213 */
[----:B------:R-:W-:Y:S01]  /*11ef0*/  ISETP.NE.AND P1, PT, R27, 0x1f, PT ;  /* 0x0000001f1b00780c */ /* 0x000fe20003f25270 */
[----:B------:R-:W-:Y:S01]  /*11f00*/  BSSY B0, `(.L_x_1013) ;  /* 0x0000007000007945 */ /* 0x000fe20003800000 */
[----:B------:R-:W-:Y:S02]  /*11f10*/  IMAD.MOV.U32 R2, RZ, RZ, RZ ;  /* 0x000000ffff027224 */ /* 0x000fe400078e00ff */
[----:B------:R-:W-:-:S13]  /*11f20*/  ISETP.GE.OR P0, PT, R7, R0, !P1 ;  /* 0x000000000700720c */ /* 0x000fda0004f06670 */
[----:B------:R-:W-:Y:S05]  /*11f30*/  @P0 BRA `(.L_x_1014) ;  /* 0x00000000000c0947 */ /* 0x000fea0003800000 */
[----:B------:R-:W1:Y:S02]  /*11f40*/  LDC.64 R2, c[0x0][0xc58] ;  /* 0x00031600ff027b82 */ /* 0x000e640000000a00 */
[----:B-1----:R-:W-:-:S06]  /*11f50*/  IMAD.WIDE R2, R7, 0x4, R2 ;  /* 0x0000000407027825 */ /* 0x002fcc00078e0202 */
[----:B------:R1:W5:Y:S02]  /*11f60*/  LDG.E R2, desc[UR46][R2.64] ;  /* 0x0000002e02027981 */ /* 0x000364000c1e1900 */
.L_x_1014:
[----:B------:R-:W-:Y:S05]  /*11f70*/  BSYNC B0 ;  /* 0x0000000000007941 */ /* 0x000fea0003800000 */
.L_x_1013:
[----:B------:R-:W-:-:S03]  /*11f80*/  UMOV UR4, 0xffffffff ;  /* 0xffffffff00047882 */ /* 0x000fc60000000000 */
[----:B------:R-:W-:Y:S05]  /*11f90*/  BRA.DIV UR4, `(.L_x_1015) ;  /* 0x0000001604d07947 */ /* 0x000fea000b800000 */
[----:B-----5:R-:W2:Y:S01]  /*11fa0*/  SHFL.UP PT, R14, R2, 0x1, RZ ;  /* 0x04200000020e7989 */ /* 0x020ea200000e00ff */
[C---:B------:R-:W-:Y:S02]  /*11fb0*/  ISETP.NE.AND P0, PT, R27.reuse, RZ, PT ;  /* 0x000000ff1b00720c */ /* 0x040fe40003f05270 */
[C---:B------:R-:W-:Y:S02]  /*11fc0*/  ISETP.GE.U32.AND P1, PT, R27.reuse, 0x2, PT ;  /* 0x000000021b00780c */ /* 0x040fe40003f26070 */
[----:B--2---:R-:W-:Y:S02]  /*11fd0*/  SEL R13, R14, RZ, P0 ;  /* 0x000000ff0e0d7207 */ /* 0x004fe40000000000 */
[----:B------:R-:W-:-:S03]  /*11fe0*/  ISETP.GE.U32.AND P0, PT, R27, 0x4, PT ;  /* 0x000000041b00780c */ /* 0x000fc60003f06070 */
[----:B------:R-:W-:-:S05]  /*11ff0*/  IMAD.IADD R13, R2, 0x1, R13 ;  /* 0x00000001020d7824 */ /* 0x000fca00078e020d */
[----:B------:R-:W2:Y:S02]  /*12000*/  SHFL.UP PT, R14, R13, 0x2, RZ ;  /* 0x044000000d0e7989 */ /* 0x000ea400000e00ff */
[----:B--2---:R-:W-:Y:S02]  /*12010*/  SEL R14, R14, RZ, P1 ;  /* 0x000000ff0e0e7207 */ /* 0x004fe40000800000 */
[----:B------:R-:W-:-:S03]  /*12020*/  ISETP.GE.U32.AND P1, PT, R27, 0x8, PT ;  /* 0x000000081b00780c */ /* 0x000fc60003f26070 */
[----:B-1----:R-:W-:-:S05]  /*12030*/  IMAD.IADD R3, R13, 0x1, R14 ;  /* 0x000000010d037824 */ /* 0x002fca00078e020e */
[----:B------:R-:W1:Y:S02]  /*12040*/  SHFL.UP PT, R14, R3, 0x4, RZ ;  /* 0x04800000030e7989 */ /* 0x000e6400000e00ff */
[----:B-1----:R-:W-:Y:S02]  /*12050*/  SEL R6, R14, RZ, P0 ;  /* 0x000000ff0e067207 */ /* 0x002fe40000000000 */
[----:B------:R-:W-:-:S03]  /*12060*/  ISETP.GE.U32.AND P0, PT, R27, 0x10, PT ;  /* 0x000000101b00780c */ /* 0x000fc60003f06070 */
[----:B------:R-:W-:-:S05]  /*12070*/  IMAD.IADD R6, R3, 0x1, R6 ;  /* 0x0000000103067824 */ /* 0x000fca00078e0206 */
[----:B------:R-:W1:Y:S02]  /*12080*/  SHFL.UP PT, R14, R6, 0x8, RZ ;  /* 0x05000000060e7989 */ /* 0x000e6400000e00ff */
[----:B-1----:R-:W-:-:S05]  /*12090*/  SEL R7, R14, RZ, P1 ;  /* 0x000000ff0e077207 */ /* 0x002fca0000800000 */
[----:B------:R-:W-:-:S05]  /*120a0*/  IMAD.IADD R7, R6, 0x1, R7 ;  /* 0x0000000106077824 */ /* 0x000fca00078e0207 */
[----:B------:R-:W3:Y:S02]  /*120b0*/  SHFL.UP PT, R14, R7, 0x10, RZ ;  /* 0x06000000070e7989 */ /* 0x000ee400000e00ff */
[----:B---3--:R-:W-:-:S05]  /*120c0*/  SEL R8, R14, RZ, P0 ;  /* 0x000000ff0e087207 */ /* 0x008fca0000000000 */
[----:B------:R-:W-:-:S05]  /*120d0*/  IMAD.IADD R8, R7, 0x1, R8 ;  /* 0x0000000107087824 */ /* 0x000fca00078e0208 */
[----:B------:R1:W2:Y:S02]  /*120e0*/  SHFL.IDX PT, R14, R8, 0x1f, 0x1f ;  /* 0x03e01f00080e7f89 */ /* 0x0002a400000e0000 */
.L_x_1069:
[----:B------:R-:W-:Y:S02]  /*120f0*/  ULDC UR4, c[0x0][0xc10] ;  /* 0x0003040000047ab9 */ /* 0x000fe40000000800 */
[----:B------:R-:W-:-:S04]  /*12100*/  IMAD.U32 R6, RZ, RZ, UR4 ;  /* 0x00000004ff067e24 */ /* 0x000fc8000f8e00ff */
[----:B--2---:R-:W-:-:S04]  /*12110*/  IMAD R7, R14, R6, RZ ;  /* 0x000000060e077224 */ /* 0x004fc800078e02ff */
[----:B------:R-:W-:-:S05]  /*12120*/  IMAD.IADD R4, R7, 0x1, R4 ;  /* 0x0000000107047824 */ /* 0x000fca00078e0204 */
[----:B------:R-:W-:-:S13]  /*12130*/  ISETP.GT.AND P0, PT, R4, R5, PT ;  /* 0x000000050400720c */ /* 0x000fda0003f04270 */
[----:B------:R-:W-:Y:S05]  /*12140*/  @!P0 BRA `(.L_x_1016) ;  /* 0xfffffffc00588947 */ /* 0x000fea000383ffff */
.L_x_1011:
[----:B------:R-:W-:Y:S01]  /*12150*/  IMAD.IADD R7, R4, 0x1, -R7 ;  /* 0x0000000104077824 */ /* 0x000fe200078e0a07 */
[----:B------:R-:W-:-:S03]  /*12160*/  UMOV UR4, 0xffffffff ;  /* 0xffffffff00047882 */ /* 0x000fc60000000000 */
[----:B------:R-:W-:-:S05]  /*12170*/  IMAD R4, R8, R6, R7 ;  /* 0x0000000608047224 */ /* 0x000fca00078e0207 */
[----:B------:R-:W-:Y:S01]  /*12180*/  ISETP.GT.AND P6, PT, R4, R5, PT ;  /* 0x000000050400720c */ /* 0x000fe20003fc4270 */
[----:B------:R-:W-:-:S12]  /*12190*/  BRA.DIV UR4, `(.L_x_1017) ;  /* 0x0000001a04207947 */ /* 0x000fd8000b800000 */
[----:B------:R-:W-:-:S04]  /*121a0*/  VOTE.ANY R3, PT, !P6 ;  /* 0x0000000000037806 */ /* 0x000fc800070e0100 */
[----:B------:R-:W2:Y:S02]  /*121b0*/  POPC R4, R3 ;  /* 0x0000000300047309 */ /* 0x000ea40000000000 */
[----:B--2---:R2:W4:Y:S02]  /*121c0*/  SHFL.IDX PT, R17, R2, R4, 0x1f ;  /* 0x00001f0402117589 */ /* 0x00452400000e0000 */
.L_x_1073:
[----:B------:R-:W-:Y:S01]  /*121d0*/  ISETP.NE.AND P0, PT, R3, RZ, PT ;  /* 0x000000ff0300720c */ /* 0x000fe20003f05270 */
[----:B------:R-:W-:-:S12]  /*121e0*/  IMAD.MOV.U32 R14, RZ, RZ, RZ ;  /* 0x000000ffff0e7224 */ /* 0x000fd800078e00ff */
[----:B------:R-:W-:Y:S05]  /*121f0*/  @!P0 BRA `(.L_x_1018) ;  /* 0x0000000000108947 */ /* 0x000fea0003800000 */
[----:B------:R-:W-:Y:S01]  /*12200*/  UMOV UR4, 0xffffffff ;  /* 0xffffffff00047882 */ /* 0x000fe20000000000 */
[----:B------:R-:W-:Y:S02]  /*12210*/  VIADD R12, R4, 0xffffffff ;  /* 0xffffffff040c7836 */ /* 0x000fe40000000000 */
[----:B------:R-:W-:Y:S05]  /*12220*/  BRA.DIV UR4, `(.L_x_1019) ;  /* 0x0000001a04447947 */ /* 0x000fea000b800000 */
[----:B------:R0:W0:Y:S02]  /*12230*/  SHFL.IDX PT, R14, R8, R12, 0x1f ;  /* 0x00001f0c080e7589 */ /* 0x00002400000e0000 */
.L_x_1018:
[----:B--2---:R-:W2:Y:S01]  /*12240*/  LDC.64 R2, c[0x0][0xc68] ;  /* 0x00031a00ff027b82 */ /* 0x004ea20000000a00 */
[----:B------:R-:W-:-:S04]  /*12250*/  IMAD.IADD R19, R4, 0x1, R19 ;  /* 0x0000000104137824 */ /* 0x000fc800078e0213 */
[----:B--2---:R-:W-:-:S05]  /*12260*/  IMAD.WIDE R2, R19, 0x4, R2 ;  /* 0x0000000413027825 */ /* 0x004fca00078e0202 */
[----:B01-3--:R0:W4:Y:S01]  /*12270*/  LDG.E R8, desc[UR46][R2.64] ;  /* 0x0000002e02087981 */ /* 0x00b122000c1e1900 */
[----:B------:R-:W-:-:S04]  /*12280*/  IMAD R16, R14, R6, R7 ;  /* 0x000000060e107224 */ /* 0x000fc800078e0207 */
[----:B------:R-:W-:Y:S02]  /*12290*/  IMAD.IADD R5, R5, 0x1, -R16 ;  /* 0x0000000105057824 */ /* 0x000fe400078e0a10 */
[----:B0-----:R-:W-:Y:S02]  /*122a0*/  IMAD.MOV.U32 R2, RZ, RZ, RZ ;  /* 0x000000ffff027224 */ /* 0x001fe400078e00ff */
[----:B----4-:R-:W-:-:S05]  /*122b0*/  IMAD R4, R17, R8, RZ ;  /* 0x0000000811047224 */ /* 0x010fca00078e02ff */
[----:B------:R-:W-:-:S04]  /*122c0*/  IABS R9, R4 ;  /* 0x0000000400097213 */ /* 0x000fc80000000000 */
[----:B------:R-:W0:Y:S08]  /*122d0*/  I2F.RP R10, R9 ;  /* 0x00000009000a7306 */ /* 0x000e300000209400 */
[----:B0-----:R-:W0:Y:S02]  /*122e0*/  MUFU.RCP R10, R10 ;  /* 0x0000000a000a7308 */ /* 0x001e240000001000 */
[----:B0-----:R-:W-:-:S06]  /*122f0*/  VIADD R11, R10, 0xffffffe ;  /* 0x0ffffffe0a0b7836 */ /* 0x001fcc0000000000 */
[----:B------:R-:W0:Y:S02]  /*12300*/  F2I.FTZ.U32.TRUNC.NTZ R3, R11 ;  /* 0x0000000b00037305 */ /* 0x000e24000021f000 */
[----:B0-----:R-:W-:-:S04]  /*12310*/  IMAD.MOV R12, RZ, RZ, -R3 ;  /* 0x000000ffff0c7224 */ /* 0x001fc800078e0a03 */
[----:B------:R-:W-:-:S04]  /*12320*/  IMAD R7, R12, R9, RZ ;  /* 0x000000090c077224 */ /* 0x000fc800078e02ff */
[----:B------:R-:W-:Y:S01]  /*12330*/  IMAD.HI.U32 R2, R3, R7, R2 ;  /* 0x0000000703027227 */ /* 0x000fe200078e0002 */
[----:B------:R-:W-:Y:S02]  /*12340*/  IABS R3, R5 ;  /* 0x0000000500037213 */ /* 0x000fe40000000000 */
[----:B------:R-:W-:-:S03]  /*12350*/  IABS R7, R4 ;  /* 0x0000000400077213 */ /* 0x000fc60000000000 */
[----:B------:R-:W-:-:S04]  /*12360*/  IMAD.HI.U32 R2, R2, R3, RZ ;  /* 0x0000000302027227 */ /* 0x000fc800078e00ff */
[----:B------:R-:W-:-:S04]  /*12370*/  IMAD.MOV R10, RZ, RZ, -R7 ;  /* 0x000000ffff0a7224 */ /* 0x000fc800078e0a07 */
        /* <DEDUP_REMOVED lines=16> */
[----:B------:R-:W-:Y:S01]  /*12480*/  VIADDMNMX R6, R3, R6, R8, PT ;  /* 0x0000000603067246 */ /* 0x000fe20003800108 */
[----:B------:R-:W-:-:S03]  /*12490*/  IMAD.IADD R7, R4, 0x1, R7 ;  /* 0x0000000104077824 */ /* 0x000fc600078e0207 */
[----:B------:R-:W-:-:S04]  /*124a0*/  IABS R8, R6 ;  /* 0x0000000600087213 */ /* 0x000fc80000000000 */
[----:B------:R-:W0:Y:S08]  /*124b0*/  I2F.RP R9, R8 ;  /* 0x0000000800097306 */ /* 0x000e300000209400 */
[----:B0-----:R-:W0:Y:S02]  /*124c0*/  MUFU.RCP R9, R9 ;  /* 0x0000000900097308 */ /* 0x001e240000001000 */
[----:B0-----:R-:W-:Y:S01]  /*124d0*/  VIADD R3, R9, 0xffffffe ;  /* 0x0ffffffe09037836 */ /* 0x001fe20000000000 */
[----:B------:R-:W-:-:S05]  /*124e0*/  IABS R9, R6 ;  /* 0x0000000600097213 */ /* 0x000fca0000000000 */
[----:B------:R-:W0:Y:S02]  /*124f0*/  F2I.FTZ.U32.TRUNC.NTZ R3, R3 ;  /* 0x0000000300037305 */ /* 0x000e24000021f000 */
[----:B0-----:R-:W-:-:S04]  /*12500*/  IMAD.MOV R11, RZ, RZ, -R3 ;  /* 0x000000ffff0b7224 */ /* 0x001fc800078e0a03 */
[----:B------:R-:W-:-:S04]  /*12510*/  IMAD R5, R11, R8, RZ ;  /* 0x000000080b057224 */ /* 0x000fc800078e02ff */
[----:B------:R-:W-:Y:S01]  /*12520*/  IMAD.HI.U32 R2, R3, R5, R2 ;  /* 0x0000000503027227 */ /* 0x000fe200078e0002 */
[----:B------:R-:W-:-:S03]  /*12530*/  IABS R5, R4 ;  /* 0x0000000400057213 */ /* 0x000fc60000000000 */
        /* <DEDUP_REMOVED lines=18> */
.L_x_1012:
[----:B------:R-:W-:Y:S01]  /*12660*/  UMOV UR4, URZ ;  /* 0x0000003f00047c82 */ /* 0x000fe20008000000 */
[----:B------:R-:W-:Y:S01]  /*12670*/  UMOV UR5, URZ ;  /* 0x0000003f00057c82 */ /* 0x000fe20008000000 */
[----:B------:R-:W-:Y:S01]  /*12680*/  ULDC UR6, c[0x0][0xc14] ;  /* 0x0003050000067ab9 */ /* 0x000fe20000000800 */
[----:B0-----:R-:W-:Y:S02]  /*12690*/  IMAD.MOV.U32 R16, RZ, RZ, R5 ;  /* 0x000000ffff107224 */ /* 0x001fe400078e0005 */
[----:B------:R-:W-:Y:S02]  /*126a0*/  IMAD.U32 R17, RZ, RZ, UR4 ;  /* 0x00000004ff117e24 */ /* 0x000fe4000f8e00ff */
[----:B------:R-:W-:Y:S02]  /*126b0*/  IMAD.U32 R18, RZ, RZ, UR5 ;  /* 0x00000005ff127e24 */ /* 0x000fe4000f8e00ff */
[----:B------:R-:W-:-:S07]  /*126c0*/  IMAD.U32 R19, RZ, RZ, UR6 ;  /* 0x00000006ff137e24 */ /* 0x000fce000f8e00ff */
.L_x_1020:
        /* <DEDUP_REMOVED lines=10> */
.L_x_948:
[----:B------:R-:W2:Y:S01]  /*12770*/  S2R R3, SR_CgaCtaId ;  /* 0x0000000000037919 */ /* 0x000ea20000008800 */
[----:B------:R-:W-:Y:S01]  /*12780*/  VIADD R29, R29, 0x1 ;  /* 0x000000011d1d7836 */ /* 0x000fe20000000000 */
[----:B-1----:R-:W-:Y:S01]  /*12790*/  MOV R2, 0x400 ;  /* 0x0000040000027802 */ /* 0x002fe20000000f00 */
[----:B------:R-:W-:Y:S03]  /*127a0*/  BSSY B0, `(.L_x_1022) ;  /* 0x0000008000007945 */ /* 0x000fe60003800000 */
[----:B0-----:R-:W-:-:S04]  /*127b0*/  LEA.HI R0, R29, R29, RZ, 0x1 ;  /* 0x0000001d1d007211 */ /* 0x001fc800078f08ff */
[----:B------:R-:W-:-:S05]  /*127c0*/  LOP3.LUT R0, R0, 0xfffffffe, RZ, 0xc0, !PT ;  /* 0xfffffffe00007812 */ /* 0x000fca00078ec0ff */
[----:B------:R-:W-:-:S05]  /*127d0*/  IMAD.IADD R0, R29, 0x1, -R0 ;  /* 0x000000011d007824 */ /* 0x000fca00078e0a00 */
[----:B------:R-:W-:Y:S02]  /*127e0*/  SHF.L.U32 R0, R0, 0x1f, RZ ;  /* 0x0000001f00007819 */ /* 0x000fe400000006ff */
[----:B--2---:R-:W-:-:S04]  /*127f0*/  LEA R9, R3, R2, 0x18 ;  /* 0x0000000203097211 */ /* 0x004fc800078ec0ff */
[----:B------:R-:W0:Y:S02]  /*12800*/  SYNCS.PHASECHK.TRANS64.TRYWAIT P0, [R9+URZ+0x16820], R0 ;  /* 0x01682000090075a7 */ /* 0x000e24000800017f */
[----:B0-----:R-:W-:Y:S05]  /*12810*/  @!P0 BRA `(.L_x_1023) ;  /* 0x0000001000ec8947 */ /* 0x001fea0003800000 */
.L_x_1076:
[----:B------:R-:W-:Y:S05]  /*12820*/  BSYNC B0 ;  /* 0x0000000000007941 */ /* 0x000fea0003800000 */
.L_x_1022:
[----:B------:R-:W-:-:S03]  /*12830*/  UMOV UR4, 0xffffffff ;  /* 0xffffffff00047882 */ /* 0x000fc60000000000 */
[----:B------:R-:W-:Y:S05]  /*12840*/  BRA.DIV UR4, `(.L_x_1024) ;  /* 0x0000001204f47947 */ /* 0x000fea000b800000 */
[----:B0-----:R-:W0:Y:S02]  /*12850*/  S2R R0, SR_TID.X ;  /* 0x0000000000007919 */ /* 0x001e240000002100 */
[----:B0-----:R-:W-:-:S04]  /*12860*/  SHF.R.U32.HI R0, RZ, 0x5, R0 ;  /* 0x00000005ff007819 */ /* 0x001fc80000011600 */
[----:B------:R-:W-:-:S05]  /*12870*/  LOP3.LUT R0, R0, 0x3, RZ, 0xc0, !PT ;  /* 0x0000000300007812 */ /* 0x000fca00078ec0ff */
[----:B------:R0:W1:Y:S02]  /*12880*/  SHFL.IDX PT, R14, R0, RZ, 0x1f ;  /* 0x00001fff000e7589 */ /* 0x00006400000e0000 */
.L_x_1079:
[----:B-1----:R-:W-:Y:S01]  /*12890*/  ISETP.NE.AND P0, PT, R14, RZ, PT ;  /* 0x000000ff0e00720c */ /* 0x002fe20003f05270 */
[----:B------:R-:W-:-:S12]  /*128a0*/  BSSY B0, `(.L_x_1025) ;  /* 0x0000024000007945 */ /* 0x000fd80003800000 */
[----:B------:R-:W-:Y:S05]  /*128b0*/  @P0 BRA `(.L_x_1026) ;  /* 0x0000000000880947 */ /* 0x000fea0003800000 */
[----:B------:R-:W-:-:S03]  /*128c0*/  UMOV UR4, 0xffffffff ;  /* 0xffffffff00047882 */ /* 0x000fc60000000000 */
[----:B------:R-:W-:Y:S05]  /*128d0*/  BRA.DIV UR4, `(.L_x_1027) ;  /* 0x0000001604047947 */ /* 0x000fea000b800000 */
[----:B------:R-:W-:-:S13]  /*128e0*/  ELECT P6, URZ, PT ;  /* 0x00000000003f782f */ /* 0x000fda00038c0000 */
.L_x_1082:
[----:B------:R-:W-:Y:S05]  /*128f0*/  @!P6 BRA `(.L_x_1026) ;  /* 0x000000000078e947 */ /* 0x000fea0003800000 */
[----:B------:R-:W-:-:S06]  /*12900*/  ULOP3.LUT UR4, UR36, 0x2, URZ, 0xfc, !UPT ;  /* 0x0000000224047892 */ /* 0x000fcc000f8efc3f */
[----:B0-----:R-:W-:-:S05]  /*12910*/  IMAD.U32 R0, RZ, RZ, UR4 ;  /* 0x00000004ff007e24 */ /* 0x001fca000f8e00ff */
[----:B------:R-:W-:-:S13]  /*12920*/  ISETP.NE.AND P2, PT, R0, 0x3, PT ;  /* 0x000000030000780c */ /* 0x000fda0003f45270 */
[----:B------:R-:W-:Y:S05]  /*12930*/  @!P2 BRA `(.L_x_1028) ;  /* 0x000000000004a947 */ /* 0x000fea0003800000 */
[----:B------:R-:W-:Y:S01]  /*12940*/  BPT.TRAP 0x1 ;  /* 0x000000040000795c */ /* 0x000fe20000300000 */
.L_x_1028:
        /* <DEDUP_REMOVED lines=12> */
.L_x_1083:
[----:B------:R-:W1:Y:S02]  /*12a10*/  SYNCS.PHASECHK.TRANS64.TRYWAIT P0, [R3+URZ], R0 ;  /* 0x00000000030075a7 */ /* 0x000e64000800017f */
[----:B-1----:R-:W-:Y:S05]  /*12a20*/  @!P0 BRA `(.L_x_1030) ;  /* 0x0000001000e48947 */ /* 0x002fea0003800000 */
.L_x_1084:
[----:B------:R-:W-:Y:S05]  /*12a30*/  @!P2 BRA `(.L_x_1031) ;  /* 0x000000000004a947 */ /* 0x000fea0003800000 */
[----:B------:R-:W-:Y:S01]  /*12a40*/  BPT.TRAP 0x1 ;  /* 0x000000040000795c */ /* 0x000fe20000300000 */
.L_x_1031:
[----:B-1----:R-:W-:-:S04]  /*12a50*/  VIADD R3, R9, 0x16860 ;  /* 0x0001686009037836 */ /* 0x002fc80000000000 */
[----:B------:R-:W-:-:S04]  /*12a60*/  IMAD R5, R22, 0x8, R3 ;  /* 0x0000000816057824 */ /* 0x000fc800078e0203 */
[----:B------:R-:W1:Y:S02]  /*12a70*/  SYNCS.PHASECHK.TRANS64.TRYWAIT P0, [R5+URZ], R2 ;  /* 0x00000002050075a7 */ /* 0x000e64000800017f */
[----:B-1----:R-:W-:Y:S05]  /*12a80*/  @!P0 BRA `(.L_x_1032) ;  /* 0x0000001000e08947 */ /* 0x002fea0003800000 */
.L_x_1085:
[----:B------:R-:W-:-:S07]  /*12a90*/  IMAD R3, R4, 0x8, R3 ;  /* 0x0000000804037824 */ /* 0x000fce00078e0203 */
.L_x_1033:
[----:B--2---:R2:W4:Y:S02]  /*12aa0*/  SYNCS.PHASECHK.TRANS64.TRYWAIT P0, [R3+URZ], R0 ;  /* 0x00000000030075a7 */ /* 0x004524000800017f */
[----:B----4-:R-:W-:Y:S05]  /*12ab0*/  @!P0 NANOSLEEP.SYNCS 0x989680 ;  /* 0x009896800000895d */ /* 0x010fea0003900000 */
[----:B------:R-:W4:Y:S02]  /*12ac0*/  @!P0 SYNCS.PHASECHK.TRANS64 P0, [R3+URZ], R0 ;  /* 0x00000000030085a7 */ /* 0x000f24000800007f */
[----:B----4-:R-:W-:Y:S05]  /*12ad0*/  @!P0 BRA `(.L_x_1033) ;  /* 0xfffffffc00f08947 */ /* 0x010fea000383ffff */
.L_x_1026:
[----:B------:R-:W-:Y:S05]  /*12ae0*/  BSYNC B0 ;  /* 0x0000000000007941 */ /* 0x000fea0003800000 */
.L_x_1025:
[----:B------:R-:W-:Y:S05]  /*12af0*/  EXIT ;  /* 0x000000000000794d */ /* 0x000fea0003800000 */
.L_x_852:
[----:B0-----:R-:W-:-:S04]  /*12b00*/  IMAD.U32 R3, RZ, RZ, UR45 ;  /* 0x0000002dff037e24 */ /* 0x001fc8000f8e00ff */
[----:B------:R0:W1:Y:S03]  /*12b10*/  SYNCS.PHASECHK.TRANS64.TRYWAIT P1, [R3+URZ+0x16800], R0 ;  /* 0x01680000030075a7 */ /* 0x000066000802017f */
[----:B-1----:R-:W-:Y:S05]  /*12b20*/  @!P1 NANOSLEEP.SYNCS 0x989680 ;  /* 0x009896800000995d */ /* 0x002fea0003900000 */
[----:B------:R-:W1:Y:S02]  /*12b30*/  @!P1 SYNCS.PHASECHK.TRANS64 P1, [R3+URZ+0x16800], R0 ;  /* 0x01680000030095a7 */ /* 0x000e64000802007f */
[----:B-1----:R-:W-:Y:S05]  /*12b40*/  @!P1 BRA `(.L_x_852) ;  /* 0xfffffffc00ec9947 */ /* 0x002fea000383ffff */
[----:B------:R-:W-:Y:S05]  /*12b50*/  BRA `(.L_x_1034) ;  /* 0xfffffeec00907947 */ /* 0x000fea000383ffff */
.L_x_856:
[----:B-1----:R1:W2:Y:S02]  /*12b60*/  SYNCS.PHASECHK.TRANS64.TRYWAIT P2, [R5+URZ+0x16830], R0 ;  /* 0x01683000050075a7 */ /* 0x0022a4000804017f */
[----:B--2---:R-:W-:Y:S05]  /*12b70*/  @!P2 NANOSLEEP.SYNCS 0x989680 ;  /* 0x009896800000a95d */ /* 0x004fea0003900000 */
[----:B------:R-:W2:Y:S02]  /*12b80*/  @!P2 SYNCS.PHASECHK.TRANS64 P2, [R5+URZ+0x16830], R0 ;  /* 0x016830000500a5a7 */ /* 0x000ea4000804007f */
[----:B--2---:R-:W-:Y:S05]  /*12b90*/  @!P2 BRA `(.L_x_856) ;  /* 0xfffffffc00f0a947 */ /* 0x004fea000383ffff */
[----:B------:R-:W-:Y:S05]  /*12ba0*/  BRA `(.L_x_855) ;  /* 0xfffffeec00b47947 */ /* 0x000fea000383ffff */
.L_x_872:
[----:B-1----:R-:W-:-:S04]  /*12bb0*/  IMAD.U32 R15, RZ, RZ, UR6 ;  /* 0x00000006ff0f7e24 */ /* 0x002fc8000f8e00ff */
[----:B------:R1:W2:Y:S03]  /*12bc0*/  SYNCS.PHASECHK.TRANS64.TRYWAIT P2, [R15+URZ+0x16830], R8 ;  /* 0x016830080f0075a7 */ /* 0x0002a6000804017f */
[----:B--2---:R-:W-:Y:S05]  /*12bd0*/  @!P2 NANOSLEEP.SYNCS 0x989680 ;  /* 0x009896800000a95d */ /* 0x004fea0003900000 */
[----:B------:R-:W2:Y:S02]  /*12be0*/  @!P2 SYNCS.PHASECHK.TRANS64 P2, [R15+URZ+0x16830], R8 ;  /* 0x016830080f00a5a7 */ /* 0x000ea4000804007f */
[----:B--2---:R-:W-:Y:S05]  /*12bf0*/  @!P2 BRA `(.L_x_872) ;  /* 0xfffffffc00eca947 */ /* 0x004fea000383ffff */
[----:B------:R-:W-:Y:S05]  /*12c00*/  BRA `(.L_x_869) ;  /* 0xffffff1c00f07947 */ /* 0x000fea000383ffff */
.L_x_876:
[----:B-1----:R-:W-:-:S04]  /*12c10*/  IMAD.U32 R15, RZ, RZ, UR6 ;  /* 0x00000006ff0f7e24 */ /* 0x002fc8000f8e00ff */
[----:B------:R1:W2:Y:S03]  /*12c20*/  SYNCS.PHASECHK.TRANS64.TRYWAIT P2, [R15+URZ+0x16850], R8 ;  /* 0x016850080f0075a7 */ /* 0x0002a6000804017f */
[----:B--2---:R-:W-:Y:S05]  /*12c30*/  @!P2 NANOSLEEP.SYNCS 0x989680 ;  /* 0x009896800000a95d */ /* 0x004fea0003900000 */
[----:B------:R-:W2:Y:S02]  /*12c40*/  @!P2 SYNCS.PHASECHK.TRANS64 P2, [R15+URZ+0x16850], R8 ;  /* 0x016850080f00a5a7 */ /* 0x000ea4000804007f */
[----:B--2---:R-:W-:Y:S05]  /*12c50*/  @!P2 BRA `(.L_x_876) ;  /* 0xfffffffc00eca947 */ /* 0x004fea000383ffff */
[----:B------:R-:W-:Y:S05]  /*12c60*/  BRA `(.L_x_873) ;  /* 0xffffff2000687947 */ /* 0x000fea000383ffff */
.L_x_893:
[----:B-1----:R-:W-:-:S04]  /*12c70*/  IMAD.U32 R11, RZ, RZ, UR6 ;  /* 0x00000006ff0b7e24 */ /* 0x002fc8000f8e00ff */
[----:B------:R1:W2:Y:S03]  /*12c80*/  SYNCS.PHASECHK.TRANS64.TRYWAIT P2, [R11+URZ+0x16830], R0 ;  /* 0x016830000b0075a7 */ /* 0x0002a6000804017f */
[----:B--2---:R-:W-:Y:S05]  /*12c90*/  @!P2 NANOSLEEP.SYNCS 0x989680 ;  /* 0x009896800000a95d */ /* 0x004fea0003900000 */
[----:B------:R-:W2:Y:S02]  /*12ca0*/  @!P2 SYNCS.PHASECHK.TRANS64 P2, [R11+URZ+0x16830], R0 ;  /* 0x016830000b00a5a7 */ /* 0x000ea4000804007f */
[----:B--2---:R-:W-:Y:S05]  /*12cb0*/  @!P2 BRA `(.L_x_893) ;  /* 0xfffffffc00eca947 */ /* 0x004fea000383ffff */
[----:B------:R-:W-:Y:S05]  /*12cc0*/  BRA `(.L_x_890) ;  /* 0xffffff4c00947947 */ /* 0x000fea000383ffff */
.L_x_897:
[----:B-1----:R-:W-:-:S04]  /*12cd0*/  IMAD.U32 R11, RZ, RZ, UR6 ;  /* 0x00000006ff0b7e24 */ /* 0x002fc8000f8e00ff */
[----:B------:R1:W2:Y:S03]  /*12ce0*/  SYNCS.PHASECHK.TRANS64.TRYWAIT P2, [R11+URZ+0x16850], R0 ;  /* 0x016850000b0075a7 */ /* 0x0002a6000804017f */
[----:B--2---:R-:W-:Y:S05]  /*12cf0*/  @!P2 NANOSLEEP.SYNCS 0x989680 ;  /* 0x009896800000a95d */ /* 0x004fea0003900000 */
[----:B------:R-:W2:Y:S02]  /*12d00*/  @!P2 SYNCS.PHASECHK.TRANS64 P2, [R11+URZ+0x16850], R0 ;  /* 0x016850000b00a5a7 */ /* 0x000ea4000804007f */
[----:B--2---:R-:W-:Y:S05]  /*12d10*/  @!P2 BRA `(.L_x_897) ;  /* 0xfffffffc00eca947 */ /* 0x004fea000383ffff */
[----:B------:R-:W-:Y:S05]  /*12d20*/  BRA `(.L_x_894) ;  /* 0xffffff50000c7947 */ /* 0x000fea000383ffff */
.L_x_903:
[----:B-1----:R-:W-:-:S04]  /*12d30*/  IMAD.U32 R21, RZ, RZ, UR6 ;  /* 0x00000006ff157e24 */ /* 0x002fc8000f8e00ff */
[----:B------:R1:W2:Y:S03]  /*12d40*/  SYNCS.PHASECHK.TRANS64.TRYWAIT P2, [R21+URZ+0x16830], R0 ;  /* 0x01683000150075a7 */ /* 0x0002a6000804017f */
[----:B--2---:R-:W-:Y:S05]  /*12d50*/  @!P2 NANOSLEEP.SYNCS 0x989680 ;  /* 0x009896800000a95d */ /* 0x004fea0003900000 */
[----:B------:R-:W2:Y:S02]  /*12d60*/  @!P2 SYNCS.PHASECHK.TRANS64 P2, [R21+URZ+0x16830], R0 ;  /* 0x016830001500a5a7 */ /* 0x000ea4000804007f */
[----:B--2---:R-:W-:Y:S05]  /*12d70*/  @!P2 BRA `(.L_x_903) ;  /* 0xfffffffc00eca947 */ /* 0x004fea000383ffff */
[----:B------:R-:W-:Y:S05]  /*12d80*/  BRA `(.L_x_900) ;  /* 0xffffff6800c47947 */ /* 0x000fea000383ffff */
.L_x_907:
[----:B-1----:R-:W-:-:S04]  /*12d90*/  IMAD.U32 R21, RZ, RZ, UR6 ;  /* 0x00000006ff157e24 */ /* 0x002fc8000f8e00ff */
[----:B------:R1:W2:Y:S03]  /*12da0*/  SYNCS.PHASECHK.TRANS64.TRYWAIT P2, [R21+URZ+0x16850], R0 ;  /* 0x01685000150075a7 */ /* 0x0002a6000804017f */
[----:B--2---:R-:W-:Y:S05]  /*12db0*/  @!P2 NANOSLEEP.SYNCS 0x989680 ;  /* 0x009896800000a95d */ /* 0x004fea0003900000 */
[----:B------:R-:W2:Y:S02]  /*12dc0*/  @!P2 SYNCS.PHASECHK.TRANS64 P2, [R21+URZ+0x16850], R0 ;  /* 0x016850001500a5a7 */ /* 0x000ea4000804007f */
[----:B--2---:R-:W-:Y:S05]  /*12dd0*/  @!P2 BRA `(.L_x_907) ;  /* 0xfffffffc00eca947 */ /* 0x004fea000383ffff */
[----:B------:R-:W-:Y:S05]  /*12de0*/  BRA `(.L_x_904) ;  /* 0xffffff6c003c7947 */ /* 0x000fea000383ffff */
.L_x_920:
[----:B-1----:R-:W-:-:S04]  /*12df0*/  IMAD.U32 R4, RZ, RZ, UR5 ;  /* 0x00000005ff047e24 */ /* 0x002fc8000f8e00ff */
[----:B------:R1:W2:Y:S03]  /*12e00*/  SYNCS.PHASECHK.TRANS64.TRYWAIT P0, [R4+URZ+0x16850], R3 ;  /* 0x01685003040075a7 */ /* 0x0002a6000800017f */
[----:B--2---:R-:W-:Y:S05]  /*12e10*/  @!P0 NANOSLEEP.SYNCS 0x989680 ;  /* 0x009896800000895d */ /* 0x004fea0003900000 */
[----:B------:R-:W2:Y:S02]  /*12e20*/  @!P0 SYNCS.PHASECHK.TRANS64 P0, [R4+URZ+0x16850], R3 ;  /* 0x01685003040085a7 */ /* 0x000ea4000800007f */
[----:B--2---:R-:W-:Y:S05]  /*12e30*/  @!P0 BRA `(.L_x_920) ;  /* 0xfffffffc00ec8947 */ /* 0x004fea000383ffff */
[----:B------:R-:W-:Y:S05]  /*12e40*/  BRA `(.L_x_919) ;  /* 0xffffff9400a07947 */ /* 0x000fea000383ffff */
.L_x_967:
        /* <DEDUP_REMOVED lines=8> */
[----:B------:R-:W-:Y:S05]  /*12ed0*/  WARPSYNC.COLLECTIVE R15, `(.L_x_1036) ;  /* 0x000000000f087348 */ /* 0x000fea0003c00000 */
[----:B------:R0:W1:Y:S02]  /*12ee0*/  SHFL.IDX P6, R14, R13, R12, R11 ;  /* 0x0000000c0d0e7389 */ /* 0x00006400000c000b */
[----:B01----:R-:W-:Y:S01]  /*12ef0*/  ENDCOLLECTIVE ;  /* 0x000000000000791b */ /* 0x003fe20003800000 */
.L_x_1036:
[----:B------:R-:W-:Y:S05]  /*12f00*/  BSYNC B0 ;  /* 0x0000000000007941 */ /* 0x000fea0003800000 */
.L_x_1035:
[----:B------:R-:W-:Y:S05]  /*12f10*/  BRA `(.L_x_1037) ;  /* 0xffffffd0005c7947 */ /* 0x000fea000383ffff */
.L_x_968:
[----:B------:R-:W-:Y:S01]  /*12f20*/  BSSY B0, `(.L_x_1038) ;  /* 0x0000006000007945 */ /* 0x000fe20003800000 */
[----:B------:R-:W-:-:S07]  /*12f30*/  IMAD.MOV.U32 R15, RZ, RZ, -0x1 ;  /* 0xffffffffff0f7424 */ /* 0x000fce00078e00ff */
[----:B------:R-:W-:Y:S05]  /*12f40*/  WARPSYNC.COLLECTIVE R15, `(.L_x_1039) ;  /* 0x000000000f0c7348 */ /* 0x000fea0003c00000 */
[----:B------:R-:W-:Y:S02]  /*12f50*/  ELECT P6, UR62, PT ;  /* 0x00000000003e782f */ /* 0x000fe400038c0000 */
[----:B------:R-:W-:Y:S01]  /*12f60*/  MOV R14, UR62 ;  /* 0x0000003e000e7c02 */ /* 0x000fe20008000f00 */
[----:B------:R-:W-:Y:S10]  /*12f70*/  ENDCOLLECTIVE ;  /* 0x000000000000791b */ /* 0x000ff40003800000 */
.L_x_1039:
[----:B------:R-:W-:Y:S05]  /*12f80*/  BSYNC B0 ;  /* 0x0000000000007941 */ /* 0x000fea0003800000 */
.L_x_1038:
[----:B------:R-:W-:Y:S05]  /*12f90*/  BRA `(.L_x_1040) ;  /* 0xffffffd0004c7947 */ /* 0x000fea000383ffff */
.L_x_971:
[----:B-1----:R1:W2:Y:S02]  /*12fa0*/  SYNCS.PHASECHK.TRANS64.TRYWAIT P0, [R5+URZ+0x16840], R4 ;  /* 0x01684004050075a7 */ /* 0x0022a4000800017f */
[----:B--2---:R-:W-:Y:S05]  /*12fb0*/  @!P0 NANOSLEEP.SYNCS 0x989680 ;  /* 0x009896800000895d */ /* 0x004fea0003900000 */
[----:B------:R-:W2:Y:S02]  /*12fc0*/  @!P0 SYNCS.PHASECHK.TRANS64 P0, [R5+URZ+0x16840], R4 ;  /* 0x01684004050085a7 */ /* 0x000ea4000800007f */
[----:B--2---:R-:W-:Y:S05]  /*12fd0*/  @!P0 BRA `(.L_x_971) ;  /* 0xfffffffc00f08947 */ /* 0x004fea000383ffff */
[----:B------:R-:W-:Y:S05]  /*12fe0*/  BRA `(.L_x_1041) ;  /* 0xffffffd000a07947 */ /* 0x000fea000383ffff */
.L_x_974:
[----:B-1----:R1:W2:Y:S02]  /*12ff0*/  SYNCS.PHASECHK.TRANS64.TRYWAIT P0, [R25+URZ+0x16820], R4 ;  /* 0x01682004190075a7 */ /* 0x0022a4000800017f */
[----:B--2---:R-:W-:Y:S05]  /*13000*/  @!P0 NANOSLEEP.SYNCS 0x989680 ;  /* 0x009896800000895d */ /* 0x004fea0003900000 */
[----:B------:R-:W2:Y:S02]  /*13010*/  @!P0 SYNCS.PHASECHK.TRANS64 P0, [R25+URZ+0x16820], R4 ;  /* 0x01682004190085a7 */ /* 0x000ea4000800007f */
[----:B--2---:R-:W-:Y:S05]  /*13020*/  @!P0 BRA `(.L_x_974) ;  /* 0xfffffffc00f08947 */ /* 0x004fea000383ffff */
[----:B------:R-:W-:Y:S05]  /*13030*/  BRA `(.L_x_1042) ;  /* 0xffffffd400587947 */ /* 0x000fea000383ffff */
.L_x_982:
[----:B0-----:R0:W1:Y:S02]  /*13040*/  SYNCS.PHASECHK.TRANS64.TRYWAIT P0, [R3+URZ+0x16840], R2 ;  /* 0x01684002030075a7 */ /* 0x001064000800017f */
[----:B-1----:R-:W-:Y:S05]  /*13050*/  @!P0 NANOSLEEP.SYNCS 0x989680 ;  /* 0x009896800000895d */ /* 0x002fea0003900000 */
[----:B------:R-:W1:Y:S02]  /*13060*/  @!P0 SYNCS.PHASECHK.TRANS64 P0, [R3+URZ+0x16840], R2 ;  /* 0x01684002030085a7 */ /* 0x000e64000800007f */
[----:B-1----:R-:W-:Y:S05]  /*13070*/  @!P0 BRA `(.L_x_982) ;  /* 0xfffffffc00f08947 */ /* 0x002fea000383ffff */
[----:B------:R-:W-:Y:S05]  /*13080*/  BRA `(.L_x_1043) ;  /* 0xffffffd400fc7947 */ /* 0x000fea000383ffff */
.L_x_984:
[----:B0-----:R0:W1:Y:S02]  /*13090*/  SYNCS.PHASECHK.TRANS64.TRYWAIT P0, [R2+URZ+0x60], R5 ;  /* 0x00006005020075a7 */ /* 0x001064000800017f */
[----:B-1----:R-:W-:Y:S05]  /*130a0*/  @!P0 NANOSLEEP.SYNCS 0x989680 ;  /* 0x009896800000895d */ /* 0x002fea0003900000 */
[----:B------:R-:W1:Y:S02]  /*130b0*/  @!P0 SYNCS.PHASECHK.TRANS64 P0, [R2+URZ+0x60], R5 ;  /* 0x00006005020085a7 */ /* 0x000e64000800007f */
[----:B-1----:R-:W-:Y:S05]  /*130c0*/  @!P0 BRA `(.L_x_984) ;  /* 0xfffffffc00f08947 */ /* 0x002fea000383ffff */
[----:B------:R-:W-:Y:S05]  /*130d0*/  BRA `(.L_x_1044) ;  /* 0xffffffd800607947 */ /* 0x000fea000383ffff */
.L_x_989:
[----:B-1----:R1:W2:Y:S02]  /*130e0*/  SYNCS.PHASECHK.TRANS64.TRYWAIT P0, [R3+URZ+0x16840], R2 ;  /* 0x01684002030075a7 */ /* 0x0022a4000800017f */
[----:B--2---:R-:W-:Y:S05]  /*130f0*/  @!P0 NANOSLEEP.SYNCS 0x989680 ;  /* 0x009896800000895d */ /* 0x004fea0003900000 */
[----:B------:R-:W2:Y:S02]  /*13100*/  @!P0 SYNCS.PHASECHK.TRANS64 P0, [R3+URZ+0x16840], R2 ;  /* 0x01684002030085a7 */ /* 0x000ea4000800007f */
[----:B--2---:R-:W-:Y:S05]  /*13110*/  @!P0 BRA `(.L_x_989) ;  /* 0xfffffffc00f08947 */ /* 0x004fea000383ffff */
[----:B------:R-:W-:Y:S05]  /*13120*/  BRA `(.L_x_1045) ;  /* 0xffffffdc006c7947 */ /* 0x000fea000383ffff */
.L_x_991:
[----:B0-----:R0:W1:Y:S02]  /*13130*/  SYNCS.PHASECHK.TRANS64.TRYWAIT P1, [R3+URZ+0x60], R24 ;  /* 0x00006018030075a7 */ /* 0x001064000802017f */
[----:B-1----:R-:W-:Y:S05]  /*13140*/  @!P1 NANOSLEEP.SYNCS 0x989680 ;  /* 0x009896800000995d */ /* 0x002fea0003900000 */
[----:B------:R-:W1:Y:S02]  /*13150*/  @!P1 SYNCS.PHASECHK.TRANS64 P1, [R3+URZ+0x60], R24 ;  /* 0x00006018030095a7 */ /* 0x000e64000802007f */
[----:B-1----:R-:W-:Y:S05]  /*13160*/  @!P1 BRA `(.L_x_991) ;  /* 0xfffffffc00f09947 */ /* 0x002fea000383ffff */
[----:B------:R-:W-:Y:S05]  /*13170*/  BRA `(.L_x_1046) ;  /* 0xffffffdc00d07947 */ /* 0x000fea000383ffff */
.L_x_996:
[----:B-1----:R1:W2:Y:S02]  /*13180*/  SYNCS.PHASECHK.TRANS64.TRYWAIT P0, [R2+URZ+0x16840], R3 ;  /* 0x01684003020075a7 */ /* 0x0022a4000800017f */
[----:B--2---:R-:W-:Y:S05]  /*13190*/  @!P0 NANOSLEEP.SYNCS 0x989680 ;  /* 0x009896800000895d */ /* 0x004fea0003900000 */
[----:B------:R-:W2:Y:S02]  /*131a0*/  @!P0 SYNCS.PHASECHK.TRANS64 P0, [R2+URZ+0x16840], R3 ;  /* 0x01684003020085a7 */ /* 0x000ea4000800007f */
[----:B--2---:R-:W-:Y:S05]  /*131b0*/  @!P0 BRA `(.L_x_996) ;  /* 0xfffffffc00f08947 */ /* 0x004fea000383ffff */
[----:B------:R-:W-:Y:S05]  /*131c0*/  BRA `(.L_x_1047) ;  /* 0xffffffe000b07947 */ /* 0x000fea000383ffff */
.L_x_998:
[----:B0-----:R0:W1:Y:S02]  /*131d0*/  SYNCS.PHASECHK.TRANS64.TRYWAIT P1, [R2+URZ+0x60], R3 ;  /* 0x00006003020075a7 */ /* 0x001064000802017f */
[----:B-1----:R-:W-:Y:S05]  /*131e0*/  @!P1 NANOSLEEP.SYNCS 0x989680 ;  /* 0x009896800000995d */ /* 0x002fea0003900000 */
[----:B------:R-:W1:Y:S02]  /*131f0*/  @!P1 SYNCS.PHASECHK.TRANS64 P1, [R2+URZ+0x60], R3 ;  /* 0x00006003020095a7 */ /* 0x000e64000802007f */
[----:B-1----:R-:W-:Y:S05]  /*13200*/  @!P1 BRA `(.L_x_998) ;  /* 0xfffffffc00f09947 */ /* 0x002fea000383ffff */
[----:B------:R-:W-:Y:S05]  /*13210*/  BRA `(.L_x_1048) ;  /* 0xffffffe400187947 */ /* 0x000fea000383ffff */
.L_x_1005:
[----:B0-----:R0:W1:Y:S02]  /*13220*/  SYNCS.PHASECHK.TRANS64.TRYWAIT P0, [R3+URZ+0x16860], R2 ;  /* 0x01686002030075a7 */ /* 0x001064000800017f */
[----:B-1----:R-:W-:Y:S05]  /*13230*/  @!P0 NANOSLEEP.SYNCS 0x989680 ;  /* 0x009896800000895d */ /* 0x002fea0003900000 */
[----:B------:R-:W1:Y:S02]  /*13240*/  @!P0 SYNCS.PHASECHK.TRANS64 P0, [R3+URZ+0x16860], R2 ;  /* 0x01686002030085a7 */ /* 0x000e64000800007f */
[----:B-1----:R-:W-:Y:S05]  /*13250*/  @!P0 BRA `(.L_x_1005) ;  /* 0xfffffffc00f08947 */ /* 0x002fea000383ffff */
[----:B------:R-:W-:Y:S05]  /*13260*/  BRA `(.L_x_1049) ;  /* 0xffffffe400d47947 */ /* 0x000fea000383ffff */
.L_x_1007:
[----:B------:R-:W-:Y:S01]  /*13270*/  BSSY B0, `(.L_x_1050) ;  /* 0x0000008000007945 */ /* 0x000fe20003800000 */
[----:B------:R-:W-:Y:S02]  /*13280*/  IMAD.MOV.U32 R13, RZ, RZ, R16 ;  /* 0x000000ffff0d7224 */ /* 0x000fe400078e0010 */
[----:B------:R-:W-:Y:S02]  /*13290*/  IMAD.MOV.U32 R12, RZ, RZ, RZ ;  /* 0x000000ffff0c7224 */ /* 0x000fe400078e00ff */
[----:B------:R-:W-:Y:S02]  /*132a0*/  IMAD.MOV.U32 R11, RZ, RZ, 0x1f ;  /* 0x0000001fff0b7424 */ /* 0x000fe400078e00ff */
[----:B------:R-:W-:-:S07]  /*132b0*/  IMAD.MOV.U32 R15, RZ, RZ, -0x1 ;  /* 0xffffffffff0f7424 */ /* 0x000fce00078e00ff */
[----:B------:R-:W-:Y:S05]  /*132c0*/  WARPSYNC.COLLECTIVE R15, `(.L_x_1051) ;  /* 0x000000000f087348 */ /* 0x000fea0003c00000 */
[----:B------:R0:W1:Y:S02]  /*132d0*/  SHFL.IDX P6, R14, R13, R12, R11 ;  /* 0x0000000c0d0e7389 */ /* 0x00006400000c000b */
[----:B01----:R-:W-:Y:S01]  /*132e0*/  ENDCOLLECTIVE ;  /* 0x000000000000791b */ /* 0x003fe20003800000 */
.L_x_1051:
[----:B------:R-:W-:Y:S05]  /*132f0*/  BSYNC B0 ;  /* 0x0000000000007941 */ /* 0x000fea0003800000 */
.L_x_1050:
        /* <DEDUP_REMOVED lines=8> */
.L_x_1052:
[----:B------:R-:W-:Y:S01]  /*13380*/  IMAD.MOV.U32 R4, RZ, RZ, R14 ;  /* 0x000000ffff047224 */ /* 0x000fe200078e000e */
[----:B------:R-:W-:Y:S06]  /*13390*/  BRA `(.L_x_1053) ;  /* 0xffffffe8001c7947 */ /* 0x000fec000383ffff */
.L_x_1010:
[----:B------:R-:W-:Y:S01]  /*133a0*/  BSSY B0, `(.L_x_1054) ;  /* 0x0000008000007945 */ /* 0x000fe20003800000 */
[----:B-----5:R-:W-:Y:S02]  /*133b0*/  IMAD.MOV.U32 R13, RZ, RZ, R2 ;  /* 0x000000ffff0d7224 */ /* 0x020fe400078e0002 */
[----:B------:R-:W-:Y:S02]  /*133c0*/  IMAD.MOV.U32 R12, RZ, RZ, 0x1 ;  /* 0x00000001ff0c7424 */ /* 0x000fe400078e00ff */
[----:B------:R-:W-:Y:S02]  /*133d0*/  IMAD.MOV.U32 R11, RZ, RZ, RZ ;  /* 0x000000ffff0b7224 */ /* 0x000fe400078e00ff */
[----:B------:R-:W-:-:S07]  /*133e0*/  IMAD.MOV.U32 R15, RZ, RZ, -0x1 ;  /* 0xffffffffff0f7424 */ /* 0x000fce00078e00ff */
[----:B0123--:R-:W-:Y:S05]  /*133f0*/  WARPSYNC.COLLECTIVE R15, `(.L_x_1055) ;  /* 0x000000000f087348 */ /* 0x00ffea0003c00000 */
[----:B------:R4:W0:Y:S02]  /*13400*/  SHFL.UP P6, R14, R13, R12, R11 ;  /* 0x0400000c0d0e7389 */ /* 0x00082400000c000b */
[----:B01234-:R-:W-:Y:S01]  /*13410*/  ENDCOLLECTIVE ;  /* 0x000000000000791b */ /* 0x01ffe20003800000 */
.L_x_1055:
[----:B------:R-:W-:Y:S05]  /*13420*/  BSYNC B0 ;  /* 0x0000000000007941 */ /* 0x000fea0003800000 */
.L_x_1054:
        /* <DEDUP_REMOVED lines=10> */
.L_x_1056:
        /* <DEDUP_REMOVED lines=8> */
.L_x_1057:
        /* <DEDUP_REMOVED lines=8> */
.L_x_1058:
        /* <DEDUP_REMOVED lines=8> */
.L_x_1059:
        /* <DEDUP_REMOVED lines=8> */
.L_x_1060:
[----:B------:R-:W-:Y:S05]  /*136d0*/  BRA `(.L_x_1061) ;  /* 0xffffffe400d87947 */ /* 0x000fea000383ffff */
.L_x_1015:
[----:B------:R-:W-:Y:S01]  /*136e0*/  BSSY B0, `(.L_x_1062) ;  /* 0x0000008000007945 */ /* 0x000fe20003800000 */
[----:B-----5:R-:W-:Y:S02]  /*136f0*/  IMAD.MOV.U32 R13, RZ, RZ, R2 ;  /* 0x000000ffff0d7224 */ /* 0x020fe400078e0002 */
[----:B------:R-:W-:Y:S02]  /*13700*/  IMAD.MOV.U32 R12, RZ, RZ, 0x1 ;  /* 0x00000001ff0c7424 */ /* 0x000fe400078e00ff */
[----:B------:R-:W-:Y:S02]  /*13710*/  IMAD.MOV.U32 R11, RZ, RZ, RZ ;  /* 0x000000ffff0b7224 */ /* 0x000fe400078e00ff */
[----:B------:R-:W-:-:S07]  /*13720*/  IMAD.MOV.U32 R15, RZ, RZ, -0x1 ;  /* 0xffffffffff0f7424 */ /* 0x000fce00078e00ff */
[----:B01-3--:R-:W-:Y:S05]  /*13730*/  WARPSYNC.COLLECTIVE R15, `(.L_x_1063) ;  /* 0x000000000f087348 */ /* 0x00bfea0003c00000 */
[----:B------:R2:W4:Y:S02]  /*13740*/  SHFL.UP P6, R14, R13, R12, R11 ;  /* 0x0400000c0d0e7389 */ /* 0x00052400000c000b */
[----:B01234-:R-:W-:Y:S01]  /*13750*/  ENDCOLLECTIVE ;  /* 0x000000000000791b */ /* 0x01ffe20003800000 */
.L_x_1063:
[----:B------:R-:W-:Y:S05]  /*13760*/  BSYNC B0 ;  /* 0x0000000000007941 */ /* 0x000fea0003800000 */
.L_x_1062:
        /* <DEDUP_REMOVED lines=10> */
.L_x_1064:
        /* <DEDUP_REMOVED lines=8> */
.L_x_1065:
        /* <DEDUP_REMOVED lines=8> */
.L_x_1066:
        /* <DEDUP_REMOVED lines=8> */
.L_x_1067:
        /* <DEDUP_REMOVED lines=8> */
.L_x_1068:
[----:B------:R-:W-:Y:S05]  /*13a10*/  BRA `(.L_x_1069) ;  /* 0xffffffe400b47947 */ /* 0x000fea000383ffff */
.L_x_1017:
[----:B------:R-:W-:Y:S01]  /*13a20*/  BSSY B0, `(.L_x_1070) ;  /* 0x0000006000007945 */ /* 0x000fe20003800000 */
[----:B------:R-:W-:Y:S01]  /*13a30*/  PLOP3.LUT P6, PT, P6, PT, PT, 0x8, 0x0 ;  /* 0x000000000000781c */ /* 0x000fe200037ce170 */
[----:B------:R-:W-:-:S12]  /*13a40*/  IMAD.MOV.U32 R15, RZ, RZ, -0x1 ;  /* 0xffffffffff0f7424 */ /* 0x000fd800078e00ff */
[----:B01-3--:R-:W-:Y:S05]  /*13a50*/  WARPSYNC.COLLECTIVE R15, `(.L_x_1071) ;  /* 0x000000000f087348 */ /* 0x00bfea0003c00000 */
[----:B------:R-:W-:Y:S01]  /*13a60*/  VOTE.ANY R14, PT, P6 ;  /* 0x00000000000e7806 */ /* 0x000fe200030e0100 */
[----:B01-3--:R-:W-:Y:S06]  /*13a70*/  ENDCOLLECTIVE ;  /* 0x000000000000791b */ /* 0x00bfec0003800000 */
.L_x_1071:
[----:B------:R-:W-:Y:S05]  /*13a80*/  BSYNC B0 ;  /* 0x0000000000007941 */ /* 0x000fea0003800000 */
.L_x_1070:
        /* <DEDUP_REMOVED lines=9> */
.L_x_1072:
[----:B------:R-:W-:Y:S01]  /*13b20*/  IMAD.MOV.U32 R17, RZ, RZ, R14 ;  /* 0x000000ffff117224 */ /* 0x000fe200078e000e */
[----:B------:R-:W-:Y:S06]  /*13b30*/  BRA `(.L_x_1073) ;  /* 0xffffffe400a47947 */ /* 0x000fec000383ffff */
.L_x_1019:
[----:B------:R-:W-:Y:S01]  /*13b40*/  BSSY B0, `(.L_x_1074) ;  /* 0x0000007000007945 */ /* 0x000fe20003800000 */
[----:B------:R-:W-:Y:S02]  /*13b50*/  IMAD.MOV.U32 R13, RZ, RZ, R8 ;  /* 0x000000ffff0d7224 */ /* 0x000fe400078e0008 */
[----:B------:R-:W-:Y:S02]  /*13b60*/  IMAD.MOV.U32 R11, RZ, RZ, 0x1f ;  /* 0x0000001fff0b7424 */ /* 0x000fe400078e00ff */
[----:B------:R-:W-:-:S07]  /*13b70*/  IMAD.MOV.U32 R15, RZ, RZ, -0x1 ;  /* 0xffffffffff0f7424 */ /* 0x000fce00078e00ff */
[----:B01234-:R-:W-:Y:S05]  /*13b80*/  WARPSYNC.COLLECTIVE R15, `(.L_x_1075) ;  /* 0x000000000f087348 */ /* 0x01ffea0003c00000 */
[----:B------:R0:W0:Y:S02]  /*13b90*/  SHFL.IDX P6, R14, R13, R12, R11 ;  /* 0x0000000c0d0e7389 */ /* 0x00002400000c000b */
[----:B01234-:R-:W-:Y:S01]  /*13ba0*/  ENDCOLLECTIVE ;  /* 0x000000000000791b */ /* 0x01ffe20003800000 */
.L_x_1075:
[----:B------:R-:W-:Y:S05]  /*13bb0*/  BSYNC B0 ;  /* 0x0000000000007941 */ /* 0x000fea0003800000 */
.L_x_1074:
[----:B------:R-:W-:Y:S05]  /*13bc0*/  BRA `(.L_x_1018) ;  /* 0xffffffe4009c7947 */ /* 0x000fea000383ffff */
.L_x_1023:
[----:B0-----:R0:W1:Y:S02]  /*13bd0*/  SYNCS.PHASECHK.TRANS64.TRYWAIT P0, [R9+URZ+0x16820], R0 ;  /* 0x01682000090075a7 */ /* 0x001064000800017f */
[----:B-1----:R-:W-:Y:S05]  /*13be0*/  @!P0 NANOSLEEP.SYNCS 0x989680 ;  /* 0x009896800000895d */ /* 0x002fea0003900000 */
[----:B------:R-:W1:Y:S02]  /*13bf0*/  @!P0 SYNCS.PHASECHK.TRANS64 P0, [R9+URZ+0x16820], R0 ;  /* 0x01682000090085a7 */ /* 0x000e64000800007f */
[----:B-1----:R-:W-:Y:S05]  /*13c00*/  @!P0 BRA `(.L_x_1023) ;  /* 0xfffffffc00f08947 */ /* 0x002fea000383ffff */
[----:B------:R-:W-:Y:S05]  /*13c10*/  BRA `(.L_x_1076) ;  /* 0xffffffec00007947 */ /* 0x000fea000383ffff */
.L_x_1024:
        /* <DEDUP_REMOVED lines=8> */
[----:B0--3--:R-:W-:Y:S05]  /*13ca0*/  WARPSYNC.COLLECTIVE R15, `(.L_x_1078) ;  /* 0x000000000f087348 */ /* 0x009fea0003c00000 */
[----:B------:R1:W2:Y:S02]  /*13cb0*/  SHFL.IDX P6, R14, R13, R12, R11 ;  /* 0x0000000c0d0e7389 */ /* 0x0002a400000c000b */
[----:B0123--:R-:W-:Y:S01]  /*13cc0*/  ENDCOLLECTIVE ;  /* 0x000000000000791b */ /* 0x00ffe20003800000 */
.L_x_1078:
[----:B------:R-:W-:Y:S05]  /*13cd0*/  BSYNC B0 ;  /* 0x0000000000007941 */ /* 0x000fea0003800000 */
.L_x_1077:
[----:B------:R-:W-:Y:S05]  /*13ce0*/  BRA `(.L_x_1079) ;  /* 0xffffffe800e87947 */ /* 0x000fea000383ffff */
.L_x_1027:
[----:B------:R-:W-:Y:S01]  /*13cf0*/  BSSY B1, `(.L_x_1080) ;  /* 0x0000006000017945 */ /* 0x000fe20003800000 */
[----:B------:R-:W-:-:S07]  /*13d00*/  IMAD.MOV.U32 R15, RZ, RZ, -0x1 ;  /* 0xffffffffff0f7424 */ /* 0x000fce00078e00ff */
[----:B0--3--:R-:W-:Y:S05]  /*13d10*/  WARPSYNC.COLLECTIVE R15, `(.L_x_1081) ;  /* 0x000000000f0c7348 */ /* 0x009fea0003c00000 */
[----:B------:R-:W-:Y:S02]  /*13d20*/  ELECT P6, UR62, PT ;  /* 0x00000000003e782f */ /* 0x000fe400038c0000 */
[----:B------:R-:W-:Y:S01]  /*13d30*/  MOV R14, UR62 ;  /* 0x0000003e000e7c02 */ /* 0x000fe20008000f00 */
[----:B0--3--:R-:W-:Y:S10]  /*13d40*/  ENDCOLLECTIVE ;  /* 0x000000000000791b */ /* 0x009ff40003800000 */
.L_x_1081:
[----:B------:R-:W-:Y:S05]  /*13d50*/  BSYNC B1 ;  /* 0x0000000000017941 */ /* 0x000fea0003800000 */
.L_x_1080:
[----:B------:R-:W-:Y:S05]  /*13d60*/  BRA `(.L_x_1082) ;  /* 0xffffffe800e07947 */ /* 0x000fea000383ffff */
.L_x_1029:
[----:B0-----:R0:W1:Y:S02]  /*13d70*/  SYNCS.PHASECHK.TRANS64.TRYWAIT P0, [R7+URZ], R2 ;  /* 0x00000002070075a7 */ /* 0x001064000800017f */
[----:B-1----:R-:W-:Y:S05]  /*13d80*/  @!P0 NANOSLEEP.SYNCS 0x989680 ;  /* 0x009896800000895d */ /* 0x002fea0003900000 */
[----:B------:R-:W1:Y:S02]  /*13d90*/  @!P0 SYNCS.PHASECHK.TRANS64 P0, [R7+URZ], R2 ;  /* 0x00000002070085a7 */ /* 0x000e64000800007f */
[----:B-1----:R-:W-:Y:S05]  /*13da0*/  @!P0 BRA `(.L_x_1029) ;  /* 0xfffffffc00f08947 */ /* 0x002fea000383ffff */
[----:B------:R-:W-:Y:S05]  /*13db0*/  BRA `(.L_x_1083) ;  /* 0xffffffec00147947 */ /* 0x000fea000383ffff */
.L_x_1030:
[----:B-1----:R1:W2:Y:S02]  /*13dc0*/  SYNCS.PHASECHK.TRANS64.TRYWAIT P0, [R3+URZ], R0 ;  /* 0x00000000030075a7 */ /* 0x0022a4000800017f */
[----:B--2---:R-:W-:Y:S05]  /*13dd0*/  @!P0 NANOSLEEP.SYNCS 0x989680 ;  /* 0x009896800000895d */ /* 0x004fea0003900000 */
[----:B------:R-:W2:Y:S02]  /*13de0*/  @!P0 SYNCS.PHASECHK.TRANS64 P0, [R3+URZ], R0 ;  /* 0x00000000030085a7 */ /* 0x000ea4000800007f */
[----:B--2---:R-:W-:Y:S05]  /*13df0*/  @!P0 BRA `(.L_x_1030) ;  /* 0xfffffffc00f08947 */ /* 0x004fea000383ffff */
[----:B------:R-:W-:Y:S05]  /*13e00*/  BRA `(.L_x_1084) ;  /* 0xffffffec00087947 */ /* 0x000fea000383ffff */
.L_x_1032:
[----:B-1----:R1:W2:Y:S02]  /*13e10*/  SYNCS.PHASECHK.TRANS64.TRYWAIT P0, [R5+URZ], R2 ;  /* 0x00000002050075a7 */ /* 0x0022a4000800017f */
[----:B--2---:R-:W-:Y:S05]  /*13e20*/  @!P0 NANOSLEEP.SYNCS 0x989680 ;  /* 0x009896800000895d */ /* 0x004fea0003900000 */
[----:B------:R-:W2:Y:S02]  /*13e30*/  @!P0 SYNCS.PHASECHK.TRANS64 P0, [R5+URZ], R2 ;  /* 0x00000002050085a7 */ /* 0x000ea4000800007f */
[----:B--2---:R-:W-:Y:S05]  /*13e40*/  @!P0 BRA `(.L_x_1032) ;  /* 0xfffffffc00f08947 */ /* 0x004fea000383ffff */
[----:B------:R-:W-:Y:S05]  /*13e50*/  BRA `(.L_x_1085) ;  /* 0xffffffec000c7947 */ /* 0x000fea000383ffff */
.L_x_1086:
        /* <DEDUP_REMOVED lines=10> */
.L_x_2280:


//--------------------- .text._ZN7cutlass13device_kernelIN5flash11enable_sm90INS1_16FlashAttnFwdSm90INS1_25CollectiveMainloopFwdSm90ILi2EN4cute5tupleIJNS5_1CILi1EEES8_S8_EEENS6_IJNS7_ILi192EEENS7_ILi128EEENS7_ILi64EEEEEELi64ENS_6half_tEfNS_4arch4Sm90ELb0ELb1ELb0ELb1ELb0ELb1ELb0ELb1ELb1ELb0ELb0ELb0EEENS1_21CollectiveEpilogueFwdINS6_IJSA_SC_SB_EEES9_SE_SG_Li384ELb1ELb0ELb0ELb0EEENS1_36VarlenDynamicPersistentTileSchedulerILi192ELi128ELi384ELi32ELb0ELb0ELb1ELb1ELb0ELb1EEEEEEEEEvNT_6ParamsE --------------------------
	.section	.text._ZN7cutlass13device_kernelIN5flash11enable_sm90INS1_16FlashAttnFwdSm90INS1_25CollectiveMainloopFwdSm90ILi2EN4cute5tupleIJNS5_1CILi1EEES8_S8_EEENS6_IJNS7_ILi192EEENS7_ILi128EEENS7_ILi64EEEEEELi64ENS_6half_tEfNS_4arch4Sm90ELb0ELb1ELb0ELb1ELb0ELb1ELb0ELb1ELb1ELb0ELb0ELb0EEENS1_21CollectiveEpilogueFwdINS6_IJSA_SC_SB_EEES9_SE_SG_Li384ELb1ELb0ELb0ELb0EEENS1_36VarlenDynamicPersistentTileSchedulerILi192ELi128ELi384ELi32ELb0ELb0ELb1ELb1ELb0ELb1EEEEEEEEEvNT_6ParamsE,"ax",@progbits
	.align	128
.text._ZN7cutlass13device_kernelIN5flash11enable_sm90INS1_16FlashAttnFwdSm90INS1_25CollectiveMainloopFwdSm90ILi2EN4cute5tupleIJNS5_1CILi1EEES8_S8_EEENS6_IJNS7_ILi192EEENS7_ILi128EEENS7_ILi64EEEEEELi64ENS_6half_tEfNS_4arch4Sm90ELb0ELb1ELb0ELb1ELb0ELb1ELb0ELb1ELb1ELb0ELb0ELb0EEENS1_21CollectiveEpilogueFwdINS6_IJSA_SC_SB_EEES9_SE_SG_Li384ELb1ELb0ELb0ELb0EEENS1_36VarlenDynamicPersistentTileSchedulerILi192ELi128ELi384ELi32ELb0ELb0ELb1ELb1ELb0ELb1EEEEEEEEEvNT_6ParamsE:
        .type           _ZN7cutlass13device_kernelIN5flash11enable_sm90INS1_16FlashAttnFwdSm90INS1_25CollectiveMainloopFwdSm90ILi2EN4cute5tupleIJNS5_1CILi1EEES8_S8_EEENS6_IJNS7_ILi192EEENS7_ILi128EEENS7_ILi64EEEEEELi64ENS_6half_tEfNS_4arch4Sm90ELb0ELb1ELb0ELb1ELb0ELb1ELb0ELb1ELb1ELb0ELb0ELb0EEENS1_21CollectiveEpilogueFwdINS6_IJSA_SC_SB_EEES9_SE_SG_Li384ELb1ELb0ELb0ELb0EEENS1_36VarlenDynamicPersistentTileSchedulerILi192ELi128ELi384ELi32ELb0ELb0ELb1ELb1ELb0ELb1EEEEEEEEEvNT_6ParamsE,@function
        .size           _ZN7cutlass13device_kernelIN5flash11enable_sm90INS1_16FlashAttnFwdSm90INS1_25CollectiveMainloopFwdSm90ILi2EN4cute5tupleIJNS5_1CILi1EEES8_S8_EEENS6_IJNS7_ILi192EEENS7_ILi128EEENS7_ILi64EEEEEELi64ENS_6half_tEfNS_4arch4Sm90ELb0ELb1ELb0ELb1ELb0ELb1ELb0ELb1ELb1ELb0ELb0ELb0EEENS1_21CollectiveEpilogueFwdINS6_IJSA_SC_SB_EEES9_SE_SG_Li384ELb1ELb0ELb0ELb0EEENS1_36VarlenDynamicPersistentTileSchedulerILi192ELi128ELi384ELi32ELb0ELb0ELb1ELb1ELb0ELb1EEEEEEEEEvNT_6ParamsE,(.L_x_2281 - _ZN7cutlass13device_kernelIN5flash11enable_sm90INS1_16FlashAttnFwdSm90INS1_25CollectiveMainloopFwdSm90ILi2EN4cute5tupleIJNS5_1CILi1EEES8_S8_EEENS6_IJNS7_ILi192EEENS7_ILi128EEENS7_ILi64EEEEEELi64ENS_6half_tEfNS_4arch4Sm90ELb0ELb1ELb0ELb1ELb0ELb1ELb0ELb1ELb1ELb0ELb0ELb0EEENS1_21CollectiveEpilogueFwdINS6_IJSA_SC_SB_EEES9_SE_SG_Li384ELb1ELb0ELb0ELb0EEENS1_36VarlenDynamicPersistentTileSchedulerILi192ELi128ELi384ELi32ELb0ELb0ELb1ELb1ELb0ELb1EEEEEEEEEvNT_6ParamsE)
        .other          _ZN7cutlass13device_kernelIN5flash11enable_sm90INS1_16FlashAttnFwdSm90INS1_25CollectiveMainloopFwdSm90ILi2EN4cute5tupleIJNS5_1CILi1EEES8_S8_EEENS6_IJNS7_ILi192EEENS7_ILi128EEENS7_ILi64EEEEEELi64ENS_6half_tEfNS_4arch4Sm90ELb0ELb1ELb0ELb1ELb0ELb1ELb0ELb1ELb1ELb0ELb0ELb0EEENS1_21CollectiveEpilogueFwdINS6_IJSA_SC_SB_EEES9_SE_SG_Li384ELb1ELb0ELb0ELb0EEENS1_36VarlenDynamicPersistentTileSchedulerILi192ELi128ELi384ELi32ELb0ELb0ELb1ELb1ELb0ELb1EEEEEEEEEvNT_6ParamsE,@"STO_CUDA_ENTRY STV_DEFAULT"
_ZN7cutlass13device_kernelIN5flash11enable_sm90INS1_16FlashAttnFwdSm90INS1_25CollectiveMainloopFwdSm90ILi2EN4cute5tupleIJNS5_1CILi1EEES8_S8_EEENS6_IJNS7_ILi192EEENS7_ILi128EEENS7_ILi64EEEEEELi64ENS_6half_tEfNS_4arch4Sm90ELb0ELb1ELb0ELb1ELb0ELb1ELb0ELb1ELb1ELb0ELb0ELb0EEENS1_21CollectiveEpilogueFwdINS6_IJSA_SC_SB_EEES9_SE_SG_Li384ELb1ELb0ELb0ELb0EEENS1_36VarlenDynamicPersistentTileSchedulerILi192ELi128ELi384ELi32ELb0ELb0ELb1ELb1ELb0ELb1EEEEEEEEEvNT_6ParamsE:
        /* <DEDUP_REMOVED lines=27> */
.L_x_1088:
[----:B------:R-:W-:Y:S05]  /*01b0*/  BSYNC B0 ;  /* 0x0000000000007941 */ /* 0x000fea0003800000 */
.L_x_1087:
        /* <DEDUP_REMOVED lines=41> */
.L_x_1089:
        /* <DEDUP_REMOVED lines=22> */
.L_x_1090:
        /* <DEDUP_REMOVED lines=18> */
.L_x_1091:
        /* <DEDUP_REMOVED lines=22> */
.L_x_1092:
        /* <DEDUP_REMOVED lines=22> */
.L_x_1093:
[----:B------:R-:W-:Y:S01]  /*0990*/  PLOP3.LUT P0, PT, PT, PT, UP0, 0x80, 0x0 ;  /* 0x000000000000781c */ /* 0x000fe20003f0f008 */
[----:B------:R-:W-:Y:S01]  /*09a0*/  UMOV UR36, 0x1 ;  /* 0x0000000100247882 */ /* 0x000fe20000000000 */
[----:B------:R-:W-:Y:S01]  /*09b0*/  NOP ;  /* 0x0000000000007918 */ /* 0x000fe20000000000 */
[----:B------:R-:W-:Y:S01]  /*09c0*/  USEL UR36, UR36, 0x2, !UP0 ;  /* 0x0000000224247887 */ /* 0x000fe2000c000000 */
[----:B------:R-:W-:Y:S01]  /*09d0*/  BSSY B7, `(.L_x_1094) ;  /* 0x0001b2d000077945 */ /* 0x000fe20003800000 */
[----:B------:R-:W-:Y:S01]  /*09e0*/  ULDC.64 UR38, c[0x0][0x208] ;  /* 0x0000820000267ab9 */ /* 0x000fe20000000a00 */
[----:B012-4-:R-:W-:Y:S07]  /*09f0*/  BAR.SYNC.DEFER_BLOCKING 0x0 ;  /* 0x0000000000007b1d */ /* 0x017fee0000010000 */
[----:B------:R-:W-:Y:S05]  /*0a00*/  @!P0 BRA `(.L_x_1095) ;  /* 0x0000015c00648947 */ /* 0x000fea0003800000 */
.L_x_1096:
[----:B------:R-:W-:-:S08]  /*0a10*/  NOP ;  /* 0x0000000000007918 */ /* 0x000fd00000000000 */
[----:B------:R-:W0:Y:S02]  /*0a20*/  USETMAXREG.TRY_ALLOC.CTAPOOL UP0, 0xa0 ;  /* 0x000000a0000079c8 */ /* 0x000e240008000600 */
[----:B0-----:R-:W-:-:S13]  /*0a30*/  PLOP3.LUT P0, PT, PT, PT, UP0, 0x80, 0x0 ;  /* 0x000000000000781c */ /* 0x001fda0003f0f008 */
[----:B------:R-:W-:Y:S05]  /*0a40*/  @!P0 BRA `(.L_x_1096) ;  /* 0xfffffffc00f08947 */ /* 0x000fea000383ffff */
[----:B------:R-:W0:Y:S01]  /*0a50*/  S2R R0, SR_TID.X ;  /* 0x0000000000007919 */ /* 0x000e220000002100 */
[----:B------:R-:W1:Y:S01]  /*0a60*/  S2UR UR5, SR_CgaCtaId ;  /* 0x00000000000579c3 */ /* 0x000e620000008800 */
[----:B------:R-:W-:Y:S01]  /*0a70*/  UMOV UR4, 0x400 ;  /* 0x0000040000047882 */ /* 0x000fe20000000000 */
[----:B------:R-:W-:-:S06]  /*0a80*/  LOP3.LUT R22, R22, 0xefffffff, RZ, 0xc0, !PT ;  /* 0xefffffff16167812 */ /* 0x000fcc00078ec0ff */
[----:B------:R-:W-:Y:S06]  /*0a90*/  BAR.ARV 0x8, 0x1a0 ;  /* 0x0206800000007b1d */ /* 0x000fec0000002000 */
[----:B-1----:R-:W-:-:S06]  /*0aa0*/  ULEA UR4, UR5, UR4, 0x18 ;  /* 0x0000000405047291 */ /* 0x002fcc000f8ec03f */
[----:B------:R-:W-:Y:S01]  /*0ab0*/  IMAD.U32 R2, RZ, RZ, UR4 ;  /* 0x00000004ff027e24 */ /* 0x000fe2000f8e00ff */
[----:B0-----:R-:W-:Y:S01]  /*0ac0*/  SHF.R.U32.HI R0, RZ, 0x7, R0 ;  /* 0x00000007ff007819 */ /* 0x001fe20000011600 */
[----:B------:R-:W-:-:S03]  /*0ad0*/  ULDC UR4, c[0x0][0xc14] ;  /* 0x0003050000047ab9 */ /* 0x000fc60000000800 */
[----:B------:R-:W-:-:S13]  /*0ae0*/  ISETP.NE.AND P0, PT, R0, 0x1, PT ;  /* 0x000000010000780c */ /* 0x000fda0003f05270 */
[----:B------:R-:W-:Y:S01]  /*0af0*/  @P0 LOP3.LUT R22, R22, 0x10000000, RZ, 0xfc, !PT ;  /* 0x1000000016160812 */ /* 0x000fe200078efcff */
[----:B------:R-:W-:Y:S08]  /*0b00*/  @!P0 BAR.ARV 0x9, 0x100 ;  /* 0x0244000000008b1d */ /* 0x000ff00000002000 */
[----:B------:R-:W-:Y:S06]  /*0b10*/  BAR.SYNC.DEFER_BLOCKING 0x5, 0x1a0 ;  /* 0x0146800000007b1d */ /* 0x000fec0000010000 */
[----:B------:R-:W0:Y:S02]  /*0b20*/  LDS.128 R12, [R2+0x168d0] ;  /* 0x0168d000020c7984 */ /* 0x000e240000000c00 */
[----:B------:R-:W-:Y:S06]  /*0b30*/  BAR.ARV 0x4, 0x1a0 ;  /* 0x0106800000007b1d */ /* 0x000fec0000002000 */
[----:B0-----:R-:W-:-:S13]  /*0b40*/  ISETP.GE.AND P0, PT, R15, UR4, PT ;  /* 0x000000040f007c0c */ /* 0x001fda000bf06270 */
[----:B------:R-:W-:Y:S05]  /*0b50*/  @P0 BRA `(.L_x_1097) ;  /* 0x000001b000500947 */ /* 0x000fea0003800000 */
[----:B------:R-:W0:Y:S01]  /*0b60*/  S2R R0, SR_TID.X ;  /* 0x0000000000007919 */ /* 0x000e220000002100 */
[----:B------:R-:W-:Y:S01]  /*0b70*/  CS2R R18, SRZ ;  /* 0x0000000000127805 */ /* 0x000fe2000001ff00 */
[----:B------:R-:W-:Y:S01]  /*0b80*/  IMAD.MOV.U32 R16, RZ, RZ, RZ ;  /* 0x000000ffff107224 */ /* 0x000fe200078e00ff */
[----:B------:R-:W-:Y:S01]  /*0b90*/  ULOP3.LUT UR37, UR36, 0x1, URZ, 0xfc, !UPT ;  /* 0x0000000124257892 */ /* 0x000fe2000f8efc3f */
[----:B------:R1:W-:Y:S01]  /*0ba0*/  STL [R1+0x4], R13 ;  /* 0x0000040d01007387 */ /* 0x0003e20000100800 */
[----:B0-----:R-:W-:-:S05]  /*0bb0*/  VIADD R10, R0, 0xffffff80 ;  /* 0xffffff80000a7836 */ /* 0x001fca0000000000 */
[----:B------:R-:W-:-:S04]  /*0bc0*/  SHF.R.S32.HI R0, RZ, 0x1f, R10 ;  /* 0x0000001fff007819 */ /* 0x000fc8000001140a */
[CC--:B------:R-:W-:Y:S02]  /*0bd0*/  LEA.HI R4, R0.reuse, R10.reuse, RZ, 0x2 ;  /* 0x0000000a00047211 */ /* 0x0c0fe400078f10ff */
[-C--:B------:R-:W-:Y:S02]  /*0be0*/  LEA.HI R3, R0, R10.reuse, RZ, 0x7 ;  /* 0x0000000a00037211 */ /* 0x080fe400078f38ff */
[--C-:B------:R-:W-:Y:S02]  /*0bf0*/  SHF.R.S32.HI R17, RZ, 0x2, R4.reuse ;  /* 0x00000002ff117819 */ /* 0x100fe40000011404 */
[----:B------:R-:W-:Y:S02]  /*0c00*/  LOP3.LUT R5, R3, 0xffffff80, RZ, 0xc0, !PT ;  /* 0xffffff8003057812 */ /* 0x000fe400078ec0ff */
[----:B------:R-:W-:Y:S01]  /*0c10*/  LOP3.LUT R3, R4, 0xfffffffc, RZ, 0xc0, !PT ;  /* 0xfffffffc04037812 */ /* 0x000fe200078ec0ff */
[----:B------:R-:W-:Y:S01]  /*0c20*/  VIADD R9, R17, 0x60 ;  /* 0x0000006011097836 */ /* 0x000fe20000000000 */
[----:B------:R-:W-:Y:S01]  /*0c30*/  SHF.R.S32.HI R4, RZ, 0x1f, R4 ;  /* 0x0000001fff047819 */ /* 0x000fe20000011404 */
[----:B------:R-:W-:Y:S01]  /*0c40*/  IMAD.IADD R5, R10, 0x1, -R5 ;  /* 0x000000010a057824 */ /* 0x000fe200078e0a05 */
[----:B------:R-:W-:Y:S01]  /*0c50*/  LEA.HI R0, R0, R10, RZ, 0x5 ;  /* 0x0000000a00007211 */ /* 0x000fe200078f28ff */
[----:B------:R-:W-:Y:S01]  /*0c60*/  IMAD.SHL.U32 R7, R9, 0x40, RZ ;  /* 0x0000004009077824 */ /* 0x000fe200078e00ff */
[----:B------:R-:W-:Y:S01]  /*0c70*/  SHF.R.S32.HI R8, RZ, 0x1f, R9 ;  /* 0x0000001fff087819 */ /* 0x000fe20000011409 */
[----:B------:R-:W-:Y:S01]  /*0c80*/  IMAD.IADD R11, R10, 0x1, -R3 ;  /* 0x000000010a0b7824 */ /* 0x000fe200078e0a03 */
[----:B------:R-:W-:-:S02]  /*0c90*/  SHF.R.S32.HI R6, RZ, 0x1f, R5 ;  /* 0x0000001fff067819 */ /* 0x000fc40000011405 */
[----:B------:R-:W-:Y:S01]  /*0ca0*/  LEA.HI R9, R8, R9, RZ, 0x3 ;  /* 0x0000000908097211 */ /* 0x000fe200078f18ff */
[----:B------:R-:W-:Y:S01]  /*0cb0*/  IMAD.SHL.U32 R3, R11, 0x8, RZ ;  /* 0x000000080b037824 */ /* 0x000fe200078e00ff */
[----:B------:R-:W-:Y:S02]  /*0cc0*/  LOP3.LUT R8, R7, 0x1c0, RZ, 0xc0, !PT ;  /* 0x000001c007087812 */ /* 0x000fe400078ec0ff */
[----:B------:R-:W-:Y:S01]  /*0cd0*/  LEA.HI R6, R6, R5, RZ, 0x2 ;  /* 0x0000000506067211 */ /* 0x000fe200078f10ff */
[----:B------:R-:W-:Y:S01]  /*0ce0*/  IMAD.SHL.U32 R9, R9, 0x40, RZ ;  /* 0x0000004009097824 */ /* 0x000fe200078e00ff */
[----:B------:R-:W-:Y:S02]  /*0cf0*/  LOP3.LUT R3, R8, 0x38, R3, 0xf8, !PT ;  /* 0x0000003808037812 */ /* 0x000fe400078ef803 */
[----:B------:R-:W-:Y:S02]  /*0d00*/  SHF.R.U32.HI R8, RZ, 0x3, R8 ;  /* 0x00000003ff087819 */ /* 0x000fe40000011608 */
[----:B------:R-:W-:-:S02]  /*0d10*/  LOP3.LUT R11, R9, 0xfffffe00, RZ, 0xc0, !PT ;  /* 0xfffffe00090b7812 */ /* 0x000fc400078ec0ff */
[----:B------:R-:W-:Y:S02]  /*0d20*/  LEA.HI R4, R4, R17, RZ, 0x3 ;  /* 0x0000001104047211 */ /* 0x000fe400078f18ff */
[----:B------:R-:W-:Y:S01]  /*0d30*/  LOP3.LUT R6, R6, 0x7ffffffc, RZ, 0xc0, !PT ;  /* 0x7ffffffc06067812 */ /* 0x000fe200078ec0ff */
[----:B------:R1:W-:Y:S01]  /*0d40*/  STL [R1+0x2c], R11 ;  /* 0x00002c0b01007387 */ /* 0x0003e20000100800 */
[----:B------:R-:W-:Y:S02]  /*0d50*/  LOP3.LUT R3, R11, R3, R8, 0xf6, !PT ;  /* 0x000000030b037212 */ /* 0x000fe400078ef608 */
[----:B------:R-:W-:Y:S01]  /*0d60*/  LOP3.LUT R4, R4, 0xfffffff8, RZ, 0xc0, !PT ;  /* 0xfffffff804047812 */ /* 0x000fe200078ec0ff */
[----:B------:R-:W-:Y:S01]  /*0d70*/  IMAD.IADD R155, R5, 0x1, -R6 ;  /* 0x00000001059b7824 */ /* 0x000fe200078e0a06 */
[----:B------:R-:W-:Y:S01]  /*0d80*/  SHF.R.S32.HI R5, RZ, 0x5, R0 ;  /* 0x00000005ff057819 */ /* 0x000fe20000011400 */
[----:B------:R-:W-:Y:S01]  /*0d90*/  IMAD R0, R3, 0x2, R2 ;  /* 0x0000000203007824 */ /* 0x000fe200078e0202 */
[----:B------:R1:W-:Y:S01]  /*0da0*/  STL [R1+0x8], R14 ;  /* 0x0000080e01007387 */ /* 0x0003e20000100800 */
[----:B------:R-:W-:-:S03]  /*0db0*/  IMAD.IADD R4, R17, 0x1, -R4 ;  /* 0x0000000111047824 */ /* 0x000fc600078e0a04 */
[----:B------:R1:W-:Y:S04]  /*0dc0*/  STL [R1+0xc], R15 ;  /* 0x00000c0f01007387 */ /* 0x0003e80000100800 */
[----:B------:R1:W-:Y:S04]  /*0dd0*/  STL [R1+0x38], RZ ;  /* 0x000038ff01007387 */ /* 0x0003e80000100800 */
[----:B------:R1:W-:Y:S04]  /*0de0*/  STL [R1+0x10], RZ ;  /* 0x000010ff01007387 */ /* 0x0003e80000100800 */
[----:B------:R1:W-:Y:S04]  /*0df0*/  STL [R1+0x40], R0 ;  /* 0x0000400001007387 */ /* 0x0003e80000100800 */
[----:B------:R1:W-:Y:S02]  /*0e00*/  STL [R1+0x28], R4 ;  /* 0x0000280401007387 */ /* 0x0003e40000100800 */
.L_x_1311:
[----:B------:R-:W2:Y:S01]  /*0e10*/  LDL R34, [R1+0xc] ;  /* 0x00000c0001227983 */ /* 0x000ea20000100800 */
[----:B------:R-:W-:Y:S05]  /*0e20*/  YIELD ;  /* 0x0000000000007946 */ /* 0x000fea0003800000 */
[----:B------:R-:W-:Y:S01]  /*0e30*/  ULDC.64 UR4, c[0x0][0xa28] ;  /* 0x00028a0000047ab9 */ /* 0x000fe20000000a00 */
[----:B01-345:R-:W2:Y:S01]  /*0e40*/  LDC.64 R6, c[0x0][0xa08] ;  /* 0x00028200ff067b82 */ /* 0x03bea20000000a00 */
[----:B------:R-:W-:Y:S01]  /*0e50*/  ISETP.NE.U32.AND P1, PT, RZ, UR4, PT ;  /* 0x00000004ff007c0c */ /* 0x000fe2000bf25070 */
[----:B-1----:R-:W-:Y:S02]  /*0e60*/  IMAD.MOV.U32 R0, RZ, RZ, RZ ;  /* 0x000000ffff007224 */ /* 0x002fe400078e00ff */
[----:B------:R-:W-:Y:S01]  /*0e70*/  IMAD.MOV.U32 R32, RZ, RZ, RZ ;  /* 0x000000ffff207224 */ /* 0x000fe200078e00ff */
[----:B------:R-:W-:Y:S01]  /*0e80*/  ISETP.NE.AND.EX P1, PT, RZ, UR5, PT, P1 ;  /* 0x00000005ff007c0c */ /* 0x000fe2000bf25310 */
[----:B------:R-:W-:-:S02]  /*0e90*/  ULDC.64 UR4, c[0x0][0xa18] ;  /* 0x0002860000047ab9 */ /* 0x000fc40000000a00 */
[----:B------:R-:W-:-:S04]  /*0ea0*/  ISETP.NE.U32.AND P2, PT, RZ, UR4, PT ;  /* 0x00000004ff007c0c */ /* 0x000fc8000bf45070 */
[----:B------:R-:W-:Y:S01]  /*0eb0*/  ISETP.NE.AND.EX P2, PT, RZ, UR5, PT, P2 ;  /* 0x00000005ff007c0c */ /* 0x000fe2000bf45320 */
[----:B------:R-:W-:Y:S02]  /*0ec0*/  ULDC.64 UR4, c[0x0][0xa08] ;  /* 0x0002820000047ab9 */ /* 0x000fe40000000a00 */
[----:B------:R-:W-:-:S03]  /*0ed0*/  ISETP.NE.U32.AND P0, PT, RZ, UR4, PT ;  /* 0x00000004ff007c0c */ /* 0x000fc6000bf05070 */
[----:B------:R-:W0:Y:S08]  /*0ee0*/  @P1 LDC.64 R4, c[0x0][0xa28] ;  /* 0x00028a00ff041b82 */ /* 0x000e300000000a00 */
[----:B------:R-:W1:Y:S01]  /*0ef0*/  @P2 LDC.64 R8, c[0x0][0xa18] ;  /* 0x00028600ff082b82 */ /* 0x000e620000000a00 */
[----:B------:R-:W-:Y:S01]  /*0f00*/  ULDC UR4, c[0x0][0x288] ;  /* 0x0000a20000047ab9 */ /* 0x000fe20000000800 */
[----:B------:R-:W-:Y:S01]  /*0f10*/  ISETP.NE.AND.EX P0, PT, RZ, UR5, PT, P0 ;  /* 0x00000005ff007c0c */ /* 0x000fe2000bf05300 */
[----:B------:R-:W-:Y:S01]  /*0f20*/  IMAD.U32 R3, RZ, RZ, UR4 ;  /* 0x00000004ff037e24 */ /* 0x000fe2000f8e00ff */
[----:B------:R-:W-:Y:S01]  /*0f30*/  ULDC.64 UR4, c[0x0][0x3f8] ;  /* 0x0000fe0000047ab9 */ /* 0x000fe20000000a00 */
[----:B--2---:R-:W-:-:S04]  /*0f40*/  IMAD.WIDE R10, R34, 0x4, R6 ;  /* 0x00000004220a7825 */ /* 0x004fc800078e0206 */
[----:B-1----:R-:W-:-:S06]  /*0f50*/  @P2 IMAD.WIDE R6, R34, 0x4, R8 ;  /* 0x0000000422062825 */ /* 0x002fcc00078e0208 */
[----:B------:R1:W5:Y:S01]  /*0f60*/  @P0 LDG.E R32, desc[UR38][R10.64] ;  /* 0x000000260a200981 */ /* 0x000362000c1e1900 */
[----:B0-----:R-:W-:-:S03]  /*0f70*/  @P1 IMAD.WIDE R4, R34, 0x4, R4 ;  /* 0x0000000422041825 */ /* 0x001fc600078e0204 */
[----:B------:R-:W2:Y:S04]  /*0f80*/  @P2 LDG.E R3, desc[UR38][R6.64] ;  /* 0x0000002606032981 */ /* 0x000ea8000c1e1900 */
        /* <DEDUP_REMOVED lines=10> */
[----:B--2---:R1:W-:Y:S01]  /*1030*/  STL [R1+0x20], R3 ;  /* 0x0000200301007387 */ /* 0x0043e20000100800 */
[----:B------:R-:W-:Y:S01]  /*1040*/  IMAD.MOV.U32 R14, RZ, RZ, R3 ;  /* 0x000000ffff0e7224 */ /* 0x000fe200078e0003 */
[----:B------:R-:W-:Y:S06]  /*1050*/  @P2 BRA `(.L_x_1098) ;  /* 0x0000000000282947 */ /* 0x000fec0003800000 */
[----:B------:R-:W-:Y:S02]  /*1060*/  ULDC.64 UR4, c[0x0][0xa00] ;  /* 0x0002800000047ab9 */ /* 0x000fe40000000a00 */
[----:B------:R-:W-:-:S04]  /*1070*/  ISETP.NE.U32.AND P1, PT, RZ, UR4, PT ;  /* 0x00000004ff007c0c */ /* 0x000fc8000bf25070 */
[----:B------:R-:W-:-:S13]  /*1080*/  ISETP.NE.AND.EX P1, PT, RZ, UR5, PT, P1 ;  /* 0x00000005ff007c0c */ /* 0x000fda000bf25310 */
[----:B------:R-:W-:Y:S05]  /*1090*/  @!P1 BRA `(.L_x_1098) ;  /* 0x0000000000189947 */ /* 0x000fea0003800000 */
[----:B-1----:R-:W0:Y:S02]  /*10a0*/  LDC.64 R4, c[0x0][0xa00] ;  /* 0x00028000ff047b82 */ /* 0x002e240000000a00 */
[----:B0-----:R-:W-:-:S05]  /*10b0*/  IMAD.WIDE R4, R34, 0x4, R4 ;  /* 0x0000000422047825 */ /* 0x001fca00078e0204 */
[----:B------:R-:W2:Y:S04]  /*10c0*/  LDG.E R3, desc[UR38][R4.64] ;  /* 0x0000002604037981 */ /* 0x000ea8000c1e1900 */
[----:B------:R-:W2:Y:S02]  /*10d0*/  LDG.E R6, desc[UR38][R4.64+0x4] ;  /* 0x0000042604067981 */ /* 0x000ea4000c1e1900 */
[----:B--2---:R-:W-:-:S05]  /*10e0*/  IMAD.IADD R14, R6, 0x1, -R3 ;  /* 0x00000001060e7824 */ /* 0x004fca00078e0a03 */
[----:B------:R0:W-:Y:S02]  /*10f0*/  STL [R1+0x20], R14 ;  /* 0x0000200e01007387 */ /* 0x0001e40000100800 */
.L_x_1098:
[----:B------:R-:W2:Y:S01]  /*1100*/  LDL R13, [R1+0x4] ;  /* 0x00000400010d7983 */ /* 0x000ea20000100800 */
[----:B------:R-:W-:-:S03]  /*1110*/  ULDC.64 UR4, c[0x0][0xa20] ;  /* 0x0002880000047ab9 */ /* 0x000fc60000000a00 */
[----:B------:R-:W3:Y:S01]  /*1120*/  LDL R33, [R1+0x8] ;  /* 0x0000080001217983 */ /* 0x000ee20000100800 */
[----:B------:R-:W-:-:S04]  /*1130*/  ISETP.NE.U32.AND P1, PT, RZ, UR4, PT ;  /* 0x00000004ff007c0c */ /* 0x000fc8000bf25070 */
[----:B------:R-:W-:Y:S01]  /*1140*/  ISETP.NE.AND.EX P1, PT, RZ, UR5, PT, P1 ;  /* 0x00000005ff007c0c */ /* 0x000fe2000bf25310 */
[----:B--2---:R2:W-:Y:S04]  /*1150*/  STL [R1+0x3c], R13 ;  /* 0x00003c0d01007387 */ /* 0x0045e80000100800 */
[----:B---3--:R2:W-:Y:S04]  /*1160*/  STL [R1+0x30], R33 ;  /* 0x0000302101007387 */ /* 0x0085e80000100800 */
[----:B------:R2:W-:Y:S04]  /*1170*/  STL [R1+0x34], R34 ;  /* 0x0000342201007387 */ /* 0x0005e80000100800 */
[----:B------:R-:W-:Y:S05]  /*1180*/  @!P1 BRA `(.L_x_1099) ;  /* 0x0000000000109947 */ /* 0x000fea0003800000 */
[----:B-1----:R-:W1:Y:S02]  /*1190*/  LDC.64 R4, c[0x0][0xa20] ;  /* 0x00028800ff047b82 */ /* 0x002e640000000a00 */
[----:B-1----:R-:W-:-:S05]  /*11a0*/  IMAD.WIDE R4, R34, 0x4, R4 ;  /* 0x0000000422047825 */ /* 0x002fca00078e0204 */
[----:B------:R3:W5:Y:S01]  /*11b0*/  LDG.E R31, desc[UR38][R4.64] ;  /* 0x00000026041f7981 */ /* 0x000762000c1e1900 */
[----:B------:R-:W-:Y:S05]  /*11c0*/  BRA `(.L_x_1100) ;  /* 0x0000000000107947 */ /* 0x000fea0003800000 */
.L_x_1099:
[----:B------:R-:W-:Y:S05]  /*11d0*/  @!P0 BRA `(.L_x_1100) ;  /* 0x00000000000c8947 */ /* 0x000fea0003800000 */
[----:B-1----:R-:W3:Y:S04]  /*11e0*/  LDG.E R4, desc[UR38][R10.64] ;  /* 0x000000260a047981 */ /* 0x002ee8000c1e1900 */
[----:B------:R-:W3:Y:S02]  /*11f0*/  LDG.E R31, desc[UR38][R10.64+0x4] ;  /* 0x000004260a1f7981 */ /* 0x000ee4000c1e1900 */
[----:B---3--:R-:W-:-:S07]  /*1200*/  IMAD.IADD R31, R31, 0x1, -R4 ;  /* 0x000000011f1f7824 */ /* 0x008fce00078e0a04 */
.L_x_1100:
[----:B------:R-:W-:Y:S01]  /*1210*/  ULDC.64 UR4, c[0x0][0xa10] ;  /* 0x0002840000047ab9 */ /* 0x000fe20000000a00 */
[----:B-1----:R-:W1:Y:S01]  /*1220*/  LDC.64 R10, c[0x0][0x9e0] ;  /* 0x00027800ff0a7b82 */ /* 0x002e620000000a00 */
[----:B------:R-:W-:-:S04]  /*1230*/  ISETP.NE.U32.AND P0, PT, RZ, UR4, PT ;  /* 0x00000004ff007c0c */ /* 0x000fc8000bf05070 */
[----:B------:R-:W-:Y:S01]  /*1240*/  ISETP.NE.AND.EX P0, PT, RZ, UR5, PT, P0 ;  /* 0x00000005ff007c0c */ /* 0x000fe2000bf05300 */
[----:B------:R-:W-:Y:S02]  /*1250*/  ULDC.64 UR4, c[0x0][0xa30] ;  /* 0x00028c0000047ab9 */ /* 0x000fe40000000a00 */
[----:B------:R-:W-:-:S04]  /*1260*/  ISETP.NE.U32.AND P1, PT, RZ, UR4, PT ;  /* 0x00000004ff007c0c */ /* 0x000fc8000bf25070 */
[----:B------:R-:W-:-:S06]  /*1270*/  ISETP.NE.AND.EX P1, PT, RZ, UR5, PT, P1 ;  /* 0x00000005ff007c0c */ /* 0x000fcc000bf25310 */
[----:B---3--:R-:W3:Y:S08]  /*1280*/  @P0 LDC.64 R4, c[0x0][0xa10] ;  /* 0x00028400ff040b82 */ /* 0x008ef00000000a00 */
[----:B------:R-:W4:Y:S01]  /*1290*/  @P1 LDC.64 R6, c[0x0][0xa30] ;  /* 0x00028c00ff061b82 */ /* 0x000f220000000a00 */
[----:B---3--:R-:W-:-:S05]  /*12a0*/  @P0 IMAD.WIDE R4, R34, 0x4, R4 ;  /* 0x0000000422040825 */ /* 0x008fca00078e0204 */
[----:B------:R-:W3:Y:S04]  /*12b0*/  @P0 LDG.E R3, desc[UR38][R4.64] ;  /* 0x0000002604030981 */ /* 0x000ee8000c1e1900 */
[----:B------:R-:W3:Y:S01]  /*12c0*/  @P0 LDG.E R8, desc[UR38][R4.64+0x4] ;  /* 0x0000042604080981 */ /* 0x000ee2000c1e1900 */
[----:B-----5:R-:W-:Y:S02]  /*12d0*/  IMAD.IADD R9, R31, 0x1, -R0 ;  /* 0x000000011f097824 */ /* 0x020fe400078e0a00 */
[----:B------:R-:W-:Y:S02]  /*12e0*/  IMAD.MOV.U32 R23, RZ, RZ, R31 ;  /* 0x000000ffff177224 */ /* 0x000fe400078e001f */
[----:B----4-:R-:W-:-:S05]  /*12f0*/  @P1 IMAD.WIDE R6, R34, 0x4, R6 ;  /* 0x0000000422061825 */ /* 0x010fca00078e0206 */
[----:B------:R4:W5:Y:S01]  /*1300*/  @P1 LDG.E R23, desc[UR38][R6.64] ;  /* 0x0000002606171981 */ /* 0x000962000c1e1900 */
[----:B-1----:R-:W-:Y:S01]  /*1310*/  ISETP.GE.AND P1, PT, R11, 0x1, PT ;  /* 0x000000010b00780c */ /* 0x002fe20003f26270 */
[----:B---3--:R-:W-:Y:S02]  /*1320*/  @P0 IMAD.IADD R30, R8, 0x1, -R3 ;  /* 0x00000001081e0824 */ /* 0x008fe400078e0a03 */
[----:B------:R-:W-:Y:S02]  /*1330*/  IMAD R3, R13, 0xc0, RZ ;  /* 0x000000c00d037824 */ /* 0x000fe400078e02ff */
[----:B------:R-:W-:-:S03]  /*1340*/  IMAD.IADD R12, R9, 0x1, R30 ;  /* 0x00000001090c7824 */ /* 0x000fc600078e021e */
[----:B------:R-:W-:Y:S01]  /*1350*/  IADD3 R29, -R14, 0xc0, R3 ;  /* 0x000000c00e1d7810 */ /* 0x000fe20007ffe103 */
[C---:B------:R-:W-:Y:S01]  /*1360*/  VIADD R0, R12.reuse, 0x7f ;  /* 0x0000007f0c007836 */ /* 0x040fe20000000000 */
[----:B------:R4:W-:Y:S03]  /*1370*/  STL [R1+0x1c], R12 ;  /* 0x00001c0c01007387 */ /* 0x0009e60000100800 */
[----:B------:R-:W-:Y:S01]  /*1380*/  IMAD.IADD R29, R12, 0x1, R29 ;  /* 0x000000010c1d7824 */ /* 0x000fe200078e021d */
[----:B------:R-:W-:-:S04]  /*1390*/  SHF.R.S32.HI R3, RZ, 0x1f, R0 ;  /* 0x0000001fff037819 */ /* 0x000fc80000011400 */
[----:B------:R-:W-:Y:S01]  /*13a0*/  LEA.HI R3, R3, R0, RZ, 0x7 ;  /* 0x0000000003037211 */ /* 0x000fe200078f38ff */
[----:B------:R-:W-:-:S03]  /*13b0*/  IMAD.IADD R0, R29, 0x1, R10 ;  /* 0x000000011d007824 */ /* 0x000fc600078e020a */
[----:B------:R-:W-:Y:S01]  /*13c0*/  SHF.R.S32.HI R28, RZ, 0x7, R3 ;  /* 0x00000007ff1c7819 */ /* 0x000fe20000011403 */
[----:B----4-:R-:W-:Y:S06]  /*13d0*/  @!P1 BRA `(.L_x_1101) ;  /* 0x0000000000489947 */ /* 0x010fec0003800000 */
[C---:B------:R-:W-:Y:S01]  /*13e0*/  ISETP.GT.AND P0, PT, R29.reuse, RZ, PT ;  /* 0x000000ff1d00720c */ /* 0x040fe20003f04270 */
[----:B------:R-:W-:Y:S01]  /*13f0*/  BSSY B0, `(.L_x_1102) ;  /* 0x000000e000007945 */ /* 0x000fe20003800000 */
[----:B------:R-:W-:-:S11]  /*1400*/  VIADD R3, R29, 0xffffffff ;  /* 0xffffffff1d037836 */ /* 0x000fd60000000000 */
[----:B------:R-:W-:Y:S05]  /*1410*/  @P0 BRA `(.L_x_1103) ;  /* 0x00000000001c0947 */ /* 0x000fea0003800000 */
[----:B------:R-:W-:Y:S01]  /*1420*/  ISETP.NE.AND P0, PT, R11, 0x1, PT ;  /* 0x000000010b00780c */ /* 0x000fe20003f05270 */
[----:B------:R-:W-:-:S12]  /*1430*/  IMAD.MOV R3, RZ, RZ, -R29 ;  /* 0x000000ffff037224 */ /* 0x000fd800078e0a1d */
[----:B------:R-:W1:Y:S02]  /*1440*/  @P0 LDC.64 R4, c[0x0][0x9e8] ;  /* 0x00027a00ff040b82 */ /* 0x000e640000000a00 */
[----:B-1----:R-:W-:-:S05]  /*1450*/  @P0 IMAD.HI.U32 R4, R3, R4, RZ ;  /* 0x0000000403040227 */ /* 0x002fca00078e00ff */
[----:B------:R-:W-:-:S04]  /*1460*/  @P0 SHF.R.U32.HI R3, RZ, R5, R4 ;  /* 0x00000005ff030219 */ /* 0x000fc80000011604 */
[----:B------:R-:W-:Y:S01]  /*1470*/  LOP3.LUT R3, RZ, R3, RZ, 0x33, !PT ;  /* 0x00000003ff037212 */ /* 0x000fe200078e33ff */
[----:B------:R-:W-:Y:S06]  /*1480*/  BRA `(.L_x_1104) ;  /* 0x0000000000107947 */ /* 0x000fec0003800000 */
.L_x_1103:
[----:B------:R-:W-:-:S13]  /*1490*/  ISETP.NE.AND P0, PT, R11, 0x1, PT ;  /* 0x000000010b00780c */ /* 0x000fda0003f05270 */
[----:B------:R-:W1:Y:S02]  /*14a0*/  @P0 LDC.64 R4, c[0x0][0x9e8] ;  /* 0x00027a00ff040b82 */ /* 0x000e640000000a00 */
[----:B-1----:R-:W-:-:S05]  /*14b0*/  @P0 IMAD.HI.U32 R4, R3, R4, RZ ;  /* 0x0000000403040227 */ /* 0x002fca00078e00ff */
[----:B------:R-:W-:-:S07]  /*14c0*/  @P0 SHF.R.U32.HI R3, RZ, R5, R4 ;  /* 0x00000005ff030219 */ /* 0x000fce0000011604 */
.L_x_1104:
[----:B------:R-:W-:Y:S05]  /*14d0*/  BSYNC B0 ;  /* 0x0000000000007941 */ /* 0x000fea0003800000 */
.L_x_1102:
[----:B------:R-:W-:-:S05]  /*14e0*/  IMAD R3, R3, R11, R11 ;  /* 0x0000000b03037224 */ /* 0x000fca00078e020b */
[----:B------:R-:W-:-:S07]  /*14f0*/  VIMNMX R0, R0, R3, PT ;  /* 0x0000000300007248 */ /* 0x000fce0003fe0100 */
.L_x_1101:
[----:B------:R-:W-:Y:S01]  /*1500*/  IMAD R27, R13, 0xc0, -R14 ;  /* 0x000000c00d1b7824 */ /* 0x000fe200078e0a0e */
[----:B------:R-:W-:-:S03]  /*1510*/  ULDC UR4, c[0x0][0x9dc] ;  /* 0x0002770000047ab9 */ /* 0x000fc60000000800 */
[----:B------:R-:W-:-:S04]  /*1520*/  IMAD.IADD R27, R12, 0x1, R27 ;  /* 0x000000010c1b7824 */ /* 0x000fc800078e021b */
[----:B------:R-:W-:Y:S01]  /*1530*/  VIADD R3, R27, -UR4 ;  /* 0x800000041b037c36 */ /* 0x000fe20008000000 */
[----:B------:R-:W-:Y:S06]  /*1540*/  @!P1 BRA `(.L_x_1105) ;  /* 0x0000000000489947 */ /* 0x000fec0003800000 */
[----:B------:R-:W-:Y:S01]  /*1550*/  ISETP.GT.AND P0, PT, R27, -0x1, PT ;  /* 0xffffffff1b00780c */ /* 0x000fe20003f04270 */
[----:B------:R-:W-:-:S12]  /*1560*/  BSSY B0, `(.L_x_1106) ;  /* 0x000000e000007945 */ /* 0x000fd80003800000 */
[----:B------:R-:W-:Y:S05]  /*1570*/  @P0 BRA `(.L_x_1107) ;  /* 0x00000000001c0947 */ /* 0x000fea0003800000 */
[----:B------:R-:W-:Y:S02]  /*1580*/  ISETP.NE.AND P0, PT, R11, 0x1, PT ;  /* 0x000000010b00780c */ /* 0x000fe40003f05270 */
[----:B------:R-:W-:-:S11]  /*1590*/  LOP3.LUT R5, RZ, R27, RZ, 0x33, !PT ;  /* 0x0000001bff057212 */ /* 0x000fd600078e33ff */
[----:B------:R-:W1:Y:S02]  /*15a0*/  @P0 LDC.64 R6, c[0x0][0x9e8] ;  /* 0x00027a00ff060b82 */ /* 0x000e640000000a00 */
[----:B-1----:R-:W-:-:S05]  /*15b0*/  @P0 IMAD.HI.U32 R4, R5, R6, RZ ;  /* 0x0000000605040227 */ /* 0x002fca00078e00ff */
[----:B------:R-:W-:-:S04]  /*15c0*/  @P0 SHF.R.U32.HI R5, RZ, R7, R4 ;  /* 0x00000007ff050219 */ /* 0x000fc80000011604 */
[----:B------:R-:W-:Y:S01]  /*15d0*/  LOP3.LUT R4, RZ, R5, RZ, 0x33, !PT ;  /* 0x00000005ff047212 */ /* 0x000fe200078e33ff */
[----:B------:R-:W-:Y:S06]  /*15e0*/  BRA `(.L_x_1108) ;  /* 0x0000000000147947 */ /* 0x000fec0003800000 */
.L_x_1107:
[----:B------:R-:W-:Y:S01]  /*15f0*/  ISETP.NE.AND P0, PT, R11, 0x1, PT ;  /* 0x000000010b00780c */ /* 0x000fe20003f05270 */
[----:B------:R-:W-:-:S12]  /*1600*/  IMAD.MOV.U32 R4, RZ, RZ, R27 ;  /* 0x000000ffff047224 */ /* 0x000fd800078e001b */
[----:B------:R-:W1:Y:S02]  /*1610*/  @P0 LDC.64 R6, c[0x0][0x9e8] ;  /* 0x00027a00ff060b82 */ /* 0x000e640000000a00 */
[----:B-1----:R-:W-:-:S05]  /*1620*/  @P0 IMAD.HI.U32 R6, R27, R6, RZ ;  /* 0x000000061b060227 */ /* 0x002fca00078e00ff */
[----:B------:R-:W-:-:S07]  /*1630*/  @P0 SHF.R.U32.HI R4, RZ, R7, R6 ;  /* 0x00000007ff040219 */ /* 0x000fce0000011606 */
.L_x_1108:
[----:B------:R-:W-:Y:S05]  /*1640*/  BSYNC B0 ;  /* 0x0000000000007941 */ /* 0x000fea0003800000 */
.L_x_1106:
[----:B------:R-:W-:-:S05]  /*1650*/  IMAD R4, R4, R11, RZ ;  /* 0x0000000b04047224 */ /* 0x000fca00078e02ff */
[----:B------:R-:W-:-:S07]  /*1660*/  VIMNMX R3, R3, R4, !PT ;  /* 0x0000000403037248 */ /* 0x000fce0007fe0100 */
.L_x_1105:
[----:B------:R-:W-:Y:S01]  /*1670*/  VIADD R0, R0, 0x7f ;  /* 0x0000007f00007836 */ /* 0x000fe20000000000 */
[----:B------:R-:W-:-:S04]  /*1680*/  SHF.R.S32.HI R4, RZ, 0x1f, R3 ;  /* 0x0000001fff047819 */ /* 0x000fc80000011403 */
[----:B------:R-:W-:Y:S02]  /*1690*/  SHF.R.S32.HI R5, RZ, 0x1f, R0 ;  /* 0x0000001fff057819 */ /* 0x000fe40000011400 */
[----:B------:R-:W-:Y:S02]  /*16a0*/  LEA.HI R4, R4, R3, RZ, 0x7 ;  /* 0x0000000304047211 */ /* 0x000fe400078f38ff */
[----:B------:R-:W-:Y:S02]  /*16b0*/  LEA.HI R5, R5, R0, RZ, 0x7 ;  /* 0x0000000005057211 */ /* 0x000fe400078f38ff */
[----:B------:R-:W-:Y:S02]  /*16c0*/  SHF.R.S32.HI R4, RZ, 0x7, R4 ;  /* 0x00000007ff047819 */ /* 0x000fe40000011404 */
[----:B------:R-:W-:Y:S02]  /*16d0*/  SHF.R.S32.HI R5, RZ, 0x7, R5 ;  /* 0x00000007ff057819 */ /* 0x000fe40000011405 */
[----:B------:R-:W-:-:S02]  /*16e0*/  VIMNMX R4, RZ, R4, !PT ;  /* 0x00000004ff047248 */ /* 0x000fc40007fe0100 */
[----:B------:R-:W-:-:S03]  /*16f0*/  VIMNMX R5, R28, R5, PT ;  /* 0x000000051c057248 */ /* 0x000fc60003fe0100 */
[--C-:B------:R-:W-:Y:S02]  /*1700*/  IMAD R4, R4, 0x80, -R9.reuse ;  /* 0x0000008004047824 */ /* 0x100fe400078e0a09 */
[----:B------:R-:W-:-:S03]  /*1710*/  IMAD R5, R5, 0x80, -R9 ;  /* 0x0000008005057824 */ /* 0x000fc600078e0a09 */
[----:B------:R-:W-:Y:S02]  /*1720*/  VIMNMX R4, RZ, R4, !PT ;  /* 0x00000004ff047248 */ /* 0x000fe40007fe0100 */
[----:B------:R-:W-:Y:S02]  /*1730*/  VIMNMX R5, R5, R30, PT ;  /* 0x0000001e05057248 */ /* 0x000fe40003fe0100 */
[----:B------:R-:W-:Y:S02]  /*1740*/  SHF.R.U32.HI R26, RZ, 0x7, R4 ;  /* 0x00000007ff1a7819 */ /* 0x000fe40000011604 */
[----:B------:R-:W-:-:S03]  /*1750*/  ISETP.GT.AND P0, PT, R5, R4, PT ;  /* 0x000000040500720c */ /* 0x000fc60003f04270 */
[----:B------:R-:W-:-:S10]  /*1760*/  IMAD.MOV.U32 R25, RZ, RZ, R26 ;  /* 0x000000ffff197224 */ /* 0x000fd400078e001a */
[----:B------:R-:W-:-:S05]  /*1770*/  @P0 VIADD R0, R5, 0x7f ;  /* 0x0000007f05000836 */ /* 0x000fca0000000000 */
[----:B------:R-:W-:-:S04]  /*1780*/  @P0 SHF.R.S32.HI R3, RZ, 0x1f, R0 ;  /* 0x0000001fff030819 */ /* 0x000fc80000011400 */
[----:B------:R-:W-:-:S04]  /*1790*/  @P0 LEA.HI R3, R3, R0, RZ, 0x7 ;  /* 0x0000000003030211 */ /* 0x000fc800078f38ff */
[----:B------:R-:W-:Y:S02]  /*17a0*/  @P0 SHF.R.S32.HI R25, RZ, 0x7, R3 ;  /* 0x00000007ff190819 */ /* 0x000fe40000011403 */
[----:B------:R-:W-:Y:S02]  /*17b0*/  PLOP3.LUT P0, PT, PT, PT, PT, 0x80, 0x0 ;  /* 0x000000000000781c */ /* 0x000fe40003f0f070 */
[----:B------:R-:W-:-:S13]  /*17c0*/  ISETP.GT.AND P1, PT, R25, R26, PT ;  /* 0x0000001a1900720c */ /* 0x000fda0003f24270 */
[----:B------:R-:W-:Y:S05]  /*17d0*/  @!P1 BRA `(.L_x_1109) ;  /* 0x0000003c00b49947 */ /* 0x000fea0003800000 */
        /* <DEDUP_REMOVED lines=17> */
[----:B0-2---:R-:W-:-:S07]  /*18f0*/  IMAD.MOV.U32 R13, RZ, RZ, RZ ;  /* 0x000000ffff0d7224 */ /* 0x005fce00078e00ff */
[----:B------:R-:W-:-:S07]  /*1900*/  LEPC R20, `(.L_x_1111) ;  /* 0x000000001014794e */ /* 0x000fce0000000000 */
[----:B-1---5:R-:W-:Y:S05]  /*1910*/  CALL.ABS.NOINC R14 ;  /* 0x000000000e007343 */ /* 0x022fea0003c00000 */
.L_x_1111:
[----:B------:R-:W-:Y:S05]  /*1920*/  BSYNC B6 ;  /* 0x0000000000067941 */ /* 0x000fea0003800000 */
.L_x_1110:
        /* <DEDUP_REMOVED lines=20> */
.L_x_1113:
[----:B------:R-:W-:Y:S05]  /*1a70*/  BSYNC B6 ;  /* 0x0000000000067941 */ /* 0x000fea0003800000 */
.L_x_1112:
[----:B------:R-:W-:Y:S01]  /*1a80*/  ULDC.64 UR4, c[0x0][0x9f8] ;  /* 0x00027e0000047ab9 */ /* 0x000fe20000000a00 */
[----:B------:R-:W-:Y:S01]  /*1a90*/  IMAD.MOV.U32 R3, RZ, RZ, R34 ;  /* 0x000000ffff037224 */ /* 0x000fe200078e0022 */
[----:B------:R-:W-:Y:S01]  /*1aa0*/  ISETP.NE.U32.AND P0, PT, RZ, UR4, PT ;  /* 0x00000004ff007c0c */ /* 0x000fe2000bf05070 */
[----:B------:R-:W1:Y:S01]  /*1ab0*/  S2R R20, SR_TID.X ;  /* 0x0000000000147919 */ /* 0x000e620000002100 */
[----:B------:R-:W3:Y:S08]  /*1ac0*/  LDC R0, c[0x0][0x428] ;  /* 0x00010a00ff007b82 */ /* 0x000ef00000000800 */
[----:B------:R-:W4:Y:S01]  /*1ad0*/  LDC.64 R4, c[0x0][0x2f0] ;  /* 0x0000bc00ff047b82 */ /* 0x000f220000000a00 */
[----:B------:R-:W-:Y:S01]  /*1ae0*/  ISETP.NE.AND.EX P0, PT, RZ, UR5, PT, P0 ;  /* 0x00000005ff007c0c */ /* 0x000fe2000bf05300 */
[----:B--2---:R-:W-:Y:S01]  /*1af0*/  IMAD.MOV.U32 R13, RZ, RZ, R33 ;  /* 0x000000ffff0d7224 */ /* 0x004fe200078e0021 */
[----:B------:R-:W-:Y:S01]  /*1b00*/  ULDC.64 UR6, c[0x0][0xa08] ;  /* 0x0002820000067ab9 */ /* 0x000fe20000000a00 */
[----:B------:R-:W-:Y:S01]  /*1b10*/  ULDC.64 UR4, c[0x0][0x2f8] ;  /* 0x0000be0000047ab9 */ /* 0x000fe20000000a00 */
[----:B------:R-:W-:Y:S01]  /*1b20*/  SHF.R.S32.HI R84, RZ, 0x1f, R17 ;  /* 0x0000001fff547819 */ /* 0x000fe20000011411 */
[----:B------:R-:W2:Y:S02]  /*1b30*/  LDL R40, [R1+0x28] ;  /* 0x0000280001287983 */ /* 0x000ea40000100800 */
[----:B------:R-:W0:Y:S08]  /*1b40*/  LDC R39, c[0x0][0x3d4] ;  /* 0x0000f500ff277b82 */ /* 0x000e300000000800 */
[----:B------:R-:W1:Y:S02]  /*1b50*/  @P0 LDC.64 R6, c[0x0][0x9f8] ;  /* 0x00027e00ff060b82 */ /* 0x000e640000000a00 */
[----:B-1----:R-:W-:-:S05]  /*1b60*/  @P0 IMAD.WIDE R6, R34, 0x4, R6 ;  /* 0x0000000422060825 */ /* 0x002fca00078e0206 */
[----:B------:R4:W2:Y:S01]  /*1b70*/  @P0 LDG.E R3, desc[UR38][R6.64] ;  /* 0x0000002606030981 */ /* 0x0008a2000c1e1900 */
[----:B---3--:R-:W-:Y:S01]  /*1b80*/  ISETP.NE.AND P0, PT, R0, 0x1, PT ;  /* 0x000000010000780c */ /* 0x008fe20003f05270 */
[----:B------:R-:W-:Y:S02]  /*1b90*/  VIADD R21, R20, 0xffffff80 ;  /* 0xffffff8014157836 */ /* 0x000fe40000000000 */
[----:B------:R-:W-:-:S03]  /*1ba0*/  IMAD.IADD R34, R32, 0x1, R31 ;  /* 0x0000000120227824 */ /* 0x000fc600078e021f */
[----:B------:R-:W-:Y:S02]  /*1bb0*/  SHF.R.S32.HI R20, RZ, 0x1f, R21 ;  /* 0x0000001fff147819 */ /* 0x000fe40000011415 */
[----:B------:R-:W-:Y:S01]  /*1bc0*/  SHF.R.S32.HI R41, RZ, 0x1f, R34 ;  /* 0x0000001fff297819 */ /* 0x000fe20000011422 */
[----:B----4-:R-:W-:Y:S01]  /*1bd0*/  IMAD.WIDE.U32 R6, R34, R4, RZ ;  /* 0x0000000422067225 */ /* 0x010fe200078e00ff */
[----:B------:R-:W-:-:S03]  /*1be0*/  LEA.HI R20, R20, R21, RZ, 0x2 ;  /* 0x0000001514147211 */ /* 0x000fc600078f10ff */
[----:B------:R-:W1:Y:S01]  /*1bf0*/  @P0 LDC R0, c[0x0][0x42c] ;  /* 0x00010b00ff000b82 */ /* 0x000e620000000800 */
[----:B------:R-:W-:Y:S01]  /*1c00*/  LOP3.LUT R20, R20, 0xfffffffc, RZ, 0xc0, !PT ;  /* 0xfffffffc14147812 */ /* 0x000fe200078ec0ff */
[----:B------:R-:W-:-:S04]  /*1c10*/  IMAD R8, R41, R4, RZ ;  /* 0x0000000429087224 */ /* 0x000fc800078e02ff */
[----:B------:R-:W-:Y:S02]  /*1c20*/  IMAD.IADD R20, R21, 0x1, -R20 ;  /* 0x0000000115147824 */ /* 0x000fe400078e0a14 */
[----:B------:R-:W3:Y:S01]  /*1c30*/  @P0 LDC R9, c[0x0][0x430] ;  /* 0x00010c00ff090b82 */ /* 0x000ee20000000800 */
[----:B------:R-:W4:Y:S01]  /*1c40*/  S2R R21, SR_TID.X ;  /* 0x0000000000157919 */ /* 0x000f220000002100 */
[C---:B------:R-:W-:Y:S02]  /*1c50*/  IMAD.SHL.U32 R64, R20.reuse, 0x8, RZ ;  /* 0x0000000814407824 */ /* 0x040fe400078e00ff */
[----:B------:R-:W-:-:S03]  /*1c60*/  IMAD.SHL.U32 R60, R20, 0x4, RZ ;  /* 0x00000004143c7824 */ /* 0x000fc600078e00ff */
[----:B------:R-:W-:-:S03]  /*1c70*/  SHF.R.S32.HI R65, RZ, 0x1f, R64 ;  /* 0x0000001fff417819 */ /* 0x000fc60000011440 */
[----:B------:R-:W-:-:S04]  /*1c80*/  IMAD.WIDE.U32 R10, R17, R4, R64 ;  /* 0x00000004110a7225 */ /* 0x000fc800078e0040 */
[----:B-1----:R-:W-:-:S05]  /*1c90*/  @P0 IMAD.HI.U32 R0, R33, R0, RZ ;  /* 0x0000000021000227 */ /* 0x002fca00078e00ff */
[----:B---3--:R-:W-:Y:S01]  /*1ca0*/  @P0 SHF.R.U32.HI R13, RZ, R9, R0 ;  /* 0x00000009ff0d0219 */ /* 0x008fe20000011600 */
[----:B------:R-:W-:Y:S01]  /*1cb0*/  IMAD R9, R34, R5, R8 ;  /* 0x0000000522097224 */ /* 0x000fe200078e0208 */
[----:B------:R-:W-:Y:S02]  /*1cc0*/  ISETP.NE.U32.AND P0, PT, RZ, UR6, PT ;  /* 0x00000006ff007c0c */ /* 0x000fe4000bf05070 */
[----:B------:R-:W-:Y:S01]  /*1cd0*/  SHF.R.S32.HI R12, RZ, 0x1f, R13 ;  /* 0x0000001fff0c7819 */ /* 0x000fe2000001140d */
[----:B------:R-:W-:Y:S01]  /*1ce0*/  IMAD.IADD R7, R7, 0x1, R9 ;  /* 0x0000000107077824 */ /* 0x000fe200078e0209 */
[----:B------:R-:W-:-:S03]  /*1cf0*/  ISETP.NE.AND.EX P0, PT, RZ, UR7, PT, P0 ;  /* 0x00000007ff007c0c */ /* 0x000fc6000bf05300 */
[----:B------:R-:W-:Y:S01]  /*1d00*/  IMAD R8, R12, UR4, RZ ;  /* 0x000000040c087c24 */ /* 0x000fe2000f8e02ff */
[----:B----4-:R-:W-:Y:S01]  /*1d10*/  SHF.R.U32.HI R36, RZ, 0x7, R21 ;  /* 0x00000007ff247819 */ /* 0x010fe20000011615 */
[----:B------:R-:W-:-:S03]  /*1d20*/  IMAD.WIDE.U32 R6, R13, UR4, R6 ;  /* 0x000000040d067c25 */ /* 0x000fc6000f8e0006 */
[----:B------:R-:W-:Y:S01]  /*1d30*/  ISETP.NE.AND P6, PT, R36, 0x1, PT ;  /* 0x000000012400780c */ /* 0x000fe20003fc5270 */
[----:B------:R-:W-:Y:S01]  /*1d40*/  IMAD R9, R13, UR5, R8 ;  /* 0x000000050d097c24 */ /* 0x000fe2000f8e0208 */
[----:B------:R-:W-:-:S03]  /*1d50*/  ULDC.64 UR4, c[0x0][0x300] ;  /* 0x0000c00000047ab9 */ /* 0x000fc60000000a00 */
[----:B------:R-:W-:Y:S02]  /*1d60*/  IMAD.IADD R7, R7, 0x1, R9 ;  /* 0x0000000107077824 */ /* 0x000fe400078e0209 */
[----:B------:R-:W1:Y:S01]  /*1d70*/  LDC.64 R8, c[0x0][0x3d8] ;  /* 0x0000f600ff087b82 */ /* 0x000e620000000a00 */
[----:B------:R-:W-:Y:S02]  /*1d80*/  SHF.R.S32.HI R61, RZ, 0x1f, R60 ;  /* 0x0000001fff3d7819 */ /* 0x000fe4000001143c */
[----:B------:R-:W-:Y:S02]  /*1d90*/  SHF.L.U64.HI R80, R4, 0x7, R5 ;  /* 0x0000000704507819 */ /* 0x000fe40000010205 */
[----:B--2---:R-:W-:Y:S02]  /*1da0*/  SEL R59, R3, RZ, !P0 ;  /* 0x000000ff033b7207 */ /* 0x004fe40004000000 */
[----:B------:R-:W-:-:S03]  /*1db0*/  SHF.R.S32.HI R0, RZ, 0x1f, R3 ;  /* 0x0000001fff007819 */ /* 0x000fc60000011403 */
[----:B------:R-:W-:Y:S01]  /*1dc0*/  IMAD.WIDE.U32 R62, R59, UR4, R6 ;  /* 0x000000043b3e7c25 */ /* 0x000fe2000f8e0006 */
[----:B------:R-:W-:Y:S01]  /*1dd0*/  SEL R15, R0, RZ, !P0 ;  /* 0x000000ff000f7207 */ /* 0x000fe20004000000 */
[----:B------:R-:W0:Y:S01]  /*1de0*/  LDC.64 R6, c[0x0][0x3e8] ;  /* 0x0000fa00ff067b82 */ /* 0x000e220000000a00 */
[----:B------:R-:W-:-:S03]  /*1df0*/  IADD3 R82, P0, R62, R10, RZ ;  /* 0x0000000a3e527210 */ /* 0x000fc60007f1e0ff */
[----:B------:R-:W-:-:S04]  /*1e00*/  IMAD R0, R15, UR4, RZ ;  /* 0x000000040f007c24 */ /* 0x000fc8000f8e02ff */
[----:B------:R-:W-:Y:S01]  /*1e10*/  IMAD R83, R59, UR5, R0 ;  /* 0x000000053b537c24 */ /* 0x000fe2000f8e0200 */
[----:B------:R-:W-:Y:S05]  /*1e20*/  @!P6 WARPSYNC.ALL ;  /* 0x000000000000e948 */ /* 0x000fea0003800000 */
[----:B------:R-:W-:Y:S01]  /*1e30*/  ULDC.64 UR4, c[0x0][0x320] ;  /* 0x0000c80000047ab9 */ /* 0x000fe20000000a00 */
[----:B------:R-:W-:Y:S02]  /*1e40*/  IMAD R0, R84, R4, RZ ;  /* 0x0000000454007224 */ /* 0x000fe400078e02ff */
[----:B------:R-:W-:Y:S02]  /*1e50*/  IMAD R12, R12, UR4, RZ ;  /* 0x000000040c0c7c24 */ /* 0x000fe4000f8e02ff */
[----:B------:R-:W-:-:S02]  /*1e60*/  IMAD R0, R17, R5, R0 ;  /* 0x0000000511007224 */ /* 0x000fc400078e0200 */
[C---:B------:R-:W-:Y:S02]  /*1e70*/  IMAD R3, R13.reuse, UR5, R12 ;  /* 0x000000050d037c24 */ /* 0x040fe4000f8e020c */
[----:B------:R-:W-:Y:S01]  /*1e80*/  IMAD.WIDE.U32 R12, R13, UR4, R64 ;  /* 0x000000040d0c7c25 */ /* 0x000fe2000f8e0040 */
[----:B------:R-:W-:-:S03]  /*1e90*/  ULDC.64 UR4, c[0x0][0x328] ;  /* 0x0000ca0000047ab9 */ /* 0x000fc60000000a00 */
[----:B------:R-:W-:Y:S02]  /*1ea0*/  IMAD.IADD R83, R63, 0x1, R83 ;  /* 0x000000013f537824 */ /* 0x000fe400078e0253 */
[----:B------:R-:W-:Y:S02]  /*1eb0*/  IMAD.IADD R13, R13, 0x1, R3 ;  /* 0x000000010d0d7824 */ /* 0x000fe400078e0203 */
[----:B------:R-:W-:Y:S01]  /*1ec0*/  IMAD R3, R15, UR4, RZ ;  /* 0x000000040f037c24 */ /* 0x000fe2000f8e02ff */
[----:B------:R-:W-:Y:S01]  /*1ed0*/  IADD3.X R81, R83, R11, R0, P0, !PT ;  /* 0x0000000b53517210 */ /* 0x000fe200007fe400 */
[----:B0-----:R-:W-:Y:S01]  /*1ee0*/  IMAD R14, R84, R6, RZ ;  /* 0x00000006540e7224 */ /* 0x001fe200078e02ff */
[----:B------:R-:W-:Y:S01]  /*1ef0*/  ISETP.GE.AND P0, PT, R64, R39, PT ;  /* 0x000000274000720c */ /* 0x000fe20003f06270 */
[C---:B------:R-:W-:Y:S02]  /*1f00*/  IMAD R37, R59.reuse, UR5, R3 ;  /* 0x000000053b257c24 */ /* 0x040fe4000f8e0203 */
[----:B------:R-:W-:Y:S01]  /*1f10*/  IMAD.WIDE.U32 R58, R59, UR4, R12 ;  /* 0x000000043b3a7c25 */ /* 0x000fe2000f8e000c */
[----:B------:R-:W-:Y:S01]  /*1f20*/  SEL R3, R39, RZ, P0 ;  /* 0x000000ff27037207 */ /* 0x000fe20000000000 */
[----:B------:R-:W-:-:S02]  /*1f30*/  ULDC UR4, c[0x0][0x2e4] ;  /* 0x0000b90000047ab9 */ /* 0x000fc40000000800 */
[C---:B------:R-:W-:Y:S02]  /*1f40*/  IMAD R33, R17.reuse, R7, R14 ;  /* 0x0000000711217224 */ /* 0x040fe400078e020e */
[----:B------:R-:W-:-:S04]  /*1f50*/  IMAD.WIDE.U32 R12, R17, R6, R60 ;  /* 0x00000006110c7225 */ /* 0x000fc800078e003c */
[----:B------:R-:W-:-:S04]  /*1f60*/  IMAD.WIDE.U32 R20, R17, R6, R64 ;  /* 0x0000000611147225 */ /* 0x000fc800078e0040 */
[-C--:B-1----:R-:W-:Y:S02]  /*1f70*/  IMAD R0, R84, R8.reuse, RZ ;  /* 0x0000000854007224 */ /* 0x082fe400078e02ff */
[----:B------:R-:W-:Y:S02]  /*1f80*/  IMAD.IADD R13, R13, 0x1, R33 ;  /* 0x000000010d0d7824 */ /* 0x000fe400078e0221 */
[----:B------:R-:W-:Y:S02]  /*1f90*/  IMAD.IADD R3, R64, 0x1, R3 ;  /* 0x0000000140037824 */ /* 0x000fe400078e0203 */
[----:B------:R-:W-:Y:S01]  /*1fa0*/  IMAD.IADD R33, R33, 0x1, R21 ;  /* 0x0000000121217824 */ /* 0x000fe200078e0215 */
[----:B-----5:R-:W-:Y:S01]  /*1fb0*/  SHF.R.S32.HI R21, RZ, 0x1f, R23 ;  /* 0x0000001fff157819 */ /* 0x020fe20000011417 */
[C---:B------:R-:W-:Y:S02]  /*1fc0*/  IMAD R31, R17.reuse, R9, R0 ;  /* 0x00000009111f7224 */ /* 0x040fe400078e0200 */
[----:B------:R-:W-:Y:S01]  /*1fd0*/  IMAD.WIDE.U32 R14, R17, R8, R64 ;  /* 0x00000008110e7225 */ /* 0x000fe200078e0040 */
[----:B------:R-:W-:-:S03]  /*1fe0*/  SHF.R.S32.HI R0, RZ, 0x1f, R3 ;  /* 0x0000001fff007819 */ /* 0x000fc60000011403 */
[----:B------:R-:W-:Y:S02]  /*1ff0*/  IMAD.MOV.U32 R32, RZ, RZ, R20 ;  /* 0x000000ffff207224 */ /* 0x000fe400078e0014 */
[----:B------:R-:W-:Y:S02]  /*2000*/  IMAD R20, R21, R8, RZ ;  /* 0x0000000815147224 */ /* 0x000fe400078e02ff */
[----:B------:R-:W-:Y:S01]  /*2010*/  IMAD.IADD R15, R31, 0x1, R15 ;  /* 0x000000011f0f7824 */ /* 0x000fe200078e020f */
[----:B------:R-:W-:Y:S01]  /*2020*/  LEA.HI R3, R0, R3, RZ, 0x3 ;  /* 0x0000000300037211 */ /* 0x000fe200078f18ff */
[----:B------:R-:W-:Y:S02]  /*2030*/  IMAD R5, R23, R9, R20 ;  /* 0x0000000917057224 */ /* 0x000fe400078e0214 */
[----:B------:R-:W-:Y:S02]  /*2040*/  IMAD R0, R21, R6, RZ ;  /* 0x0000000615007224 */ /* 0x000fe400078e02ff */
[----:B------:R-:W-:-:S04]  /*2050*/  IMAD.WIDE.U32 R20, R23, R8, R14 ;  /* 0x0000000817147225 */ /* 0x000fc800078e000e */
[----:B------:R-:W-:-:S04]  /*2060*/  IMAD.WIDE.U32 R14, R23, R6, R12 ;  /* 0x00000006170e7225 */ /* 0x000fc800078e000c */
[----:B------:R-:W-:Y:S02]  /*2070*/  IMAD.WIDE.U32 R12, R23, R6, R32 ;  /* 0x00000006170c7225 */ /* 0x000fe400078e0020 */
[----:B------:R-:W2:Y:S02]  /*2080*/  LDL R32, [R1+0x2c] ;  /* 0x00002c0001207983 */ /* 0x000ea40000100800 */
[----:B------:R-:W-:Y:S02]  /*2090*/  VIADD R72, R36, 0x8 ;  /* 0x0000000824487836 */ /* 0x000fe40000000000 */
[----:B------:R-:W0:Y:S01]  /*20a0*/  S2R R36, SR_TID.X ;  /* 0x0000000000247919 */ /* 0x000e220000002100 */
[----:B------:R-:W-:Y:S02]  /*20b0*/  VIADD R38, R17, 0x60 ;  /* 0x0000006011267836 */ /* 0x000fe40000000000 */
[----:B------:R-:W-:Y:S02]  /*20c0*/  IMAD.SHL.U32 R74, R40, 0x40, RZ ;  /* 0x00000040284a7824 */ /* 0x000fe400078e00ff */
[----:B------:R-:W-:Y:S01]  /*20d0*/  IMAD.SHL.U32 R70, R38, 0x40, RZ ;  /* 0x0000004026467824 */ /* 0x000fe200078e00ff */
[----:B------:R-:W-:-:S02]  /*20e0*/  SHF.R.S32.HI R73, RZ, 0x1f, R38 ;  /* 0x0000001fff497819 */ /* 0x000fc40000011426 */
[----:B------:R-:W-:Y:S01]  /*20f0*/  LOP3.LUT R74, R74, 0x1c0, RZ, 0xc0, !PT ;  /* 0x000001c04a4a7812 */ /* 0x000fe200078ec0ff */
[----:B------:R-:W-:Y:S01]  /*2100*/  IMAD R35, R23, R7, R0 ;  /* 0x0000000717237224 */ /* 0x000fe200078e0200 */
[----:B------:R-:W-:Y:S02]  /*2110*/  LOP3.LUT P1, RZ, R40, 0x4, RZ, 0xc0, !PT ;  /* 0x0000000428ff7812 */ /* 0x000fe4000782c0ff */
[----:B------:R-:W-:Y:S02]  /*2120*/  SHF.R.U32.HI R71, RZ, 0x3, R74 ;  /* 0x00000003ff477819 */ /* 0x000fe4000001164a */
[----:B------:R-:W-:Y:S01]  /*2130*/  LOP3.LUT R0, R74, 0x18, R64, 0xf8, !PT ;  /* 0x000000184a007812 */ /* 0x000fe200078ef840 */
[----:B------:R-:W-:-:S03]  /*2140*/  IMAD.WIDE.U32 R10, R17, R8, R60 ;  /* 0x00000008110a7225 */ /* 0x000fc600078e003c */
[----:B------:R-:W-:Y:S01]  /*2150*/  LOP3.LUT R0, R0, R71, RZ, 0x3c, !PT ;  /* 0x0000004700007212 */ /* 0x000fe200078e3cff */
[----:B0-----:R-:W-:-:S05]  /*2160*/  VIADD R38, R36, 0xffffff80 ;  /* 0xffffff8024267836 */ /* 0x001fca0000000000 */
[----:B------:R-:W-:-:S04]  /*2170*/  SHF.R.S32.HI R36, RZ, 0x1f, R38 ;  /* 0x0000001fff247819 */ /* 0x000fc80000011426 */
[----:B------:R-:W-:-:S04]  /*2180*/  LEA.HI R36, R36, R38, RZ, 0x5 ;  /* 0x0000002624247211 */ /* 0x000fc800078f28ff */
[----:B------:R-:W-:Y:S02]  /*2190*/  SHF.R.S32.HI R36, RZ, 0x5, R36 ;  /* 0x00000005ff247819 */ /* 0x000fe40000011424 */
[----:B------:R-:W-:Y:S01]  /*21a0*/  LOP3.LUT R70, R70, 0x1c0, RZ, 0xc0, !PT ;  /* 0x000001c046467812 */ /* 0x000fe200078ec0ff */
[----:B------:R-:W-:Y:S01]  /*21b0*/  IMAD.IADD R11, R11, 0x1, R31 ;  /* 0x000000010b0b7824 */ /* 0x000fe200078e021f */
[----:B------:R-:W-:Y:S01]  /*21c0*/  LOP3.LUT R22, R22, 0xfffffffb, RZ, 0xc0, !PT ;  /* 0xfffffffb16167812 */ /* 0x000fe200078ec0ff */
[----:B------:R-:W-:Y:S01]  /*21d0*/  IMAD R67, R36, 0x200, R0 ;  /* 0x0000020024437824 */ /* 0x000fe200078e0200 */
[--C-:B------:R-:W-:Y:S02]  /*21e0*/  LOP3.LUT R0, R74, 0x38, R3.reuse, 0xf8, !PT ;  /* 0x000000384a007812 */ /* 0x100fe400078ef803 */
[----:B------:R-:W-:Y:S02]  /*21f0*/  SHF.R.S32.HI R66, RZ, 0x3, R3 ;  /* 0x00000003ff427819 */ /* 0x000fe40000011403 */
[----:B------:R-:W-:-:S02]  /*2200*/  LOP3.LUT R31, R3, 0xfffffff8, RZ, 0xc0, !PT ;  /* 0xfffffff8031f7812 */ /* 0x000fc400078ec0ff */
[----:B------:R-:W-:Y:S02]  /*2210*/  SHF.R.U32.HI R98, RZ, 0x3, R70 ;  /* 0x00000003ff627819 */ /* 0x000fe40000011646 */
[----:B------:R-:W-:Y:S01]  /*2220*/  LOP3.LUT R3, R70, 0x38, R3, 0xf8, !PT ;  /* 0x0000003846037812 */ /* 0x000fe200078ef803 */
[----:B------:R-:W-:Y:S01]  /*2230*/  IMAD.WIDE.U32 R56, R23, R8, R10 ;  /* 0x0000000817387225 */ /* 0x000fe200078e000a */
[----:B------:R-:W-:Y:S02]  /*2240*/  @P1 LOP3.LUT R22, R22, 0x4, RZ, 0xfc, !PT ;  /* 0x0000000416161812 */ /* 0x000fe400078efcff */
[----:B------:R-:W-:Y:S01]  /*2250*/  IADD3 R10, P1, R17, R34, RZ ;  /* 0x00000022110a7210 */ /* 0x000fe20007f3e0ff */
[----:B------:R-:W-:Y:S01]  /*2260*/  VIADD R69, R64, 0x20 ;  /* 0x0000002040457836 */ /* 0x000fe20000000000 */
[----:B------:R-:W-:Y:S02]  /*2270*/  LOP3.LUT R0, R0, R71, RZ, 0x3c, !PT ;  /* 0x0000004700007212 */ /* 0x000fe400078e3cff */
[----:B------:R-:W-:Y:S01]  /*2280*/  LOP3.LUT R3, R3, R98, RZ, 0x3c, !PT ;  /* 0x0000006203037212 */ /* 0x000fe200078e3cff */
[----:B------:R-:W-:Y:S01]  /*2290*/  IMAD.SHL.U32 R79, R4, 0x80, RZ ;  /* 0x00000080044f7824 */ /* 0x000fe200078e00ff */
[C---:B------:R-:W-:Y:S01]  /*22a0*/  SHF.L.U64.HI R78, R8.reuse, 0x7, R9 ;  /* 0x00000007084e7819 */ /* 0x040fe20000010209 */
[----:B------:R-:W-:Y:S01]  /*22b0*/  IMAD.SHL.U32 R77, R8, 0x80, RZ ;  /* 0x00000080084d7824 */ /* 0x000fe200078e00ff */
[C---:B------:R-:W-:Y:S01]  /*22c0*/  SHF.L.U64.HI R76, R6.reuse, 0x7, R7 ;  /* 0x00000007064c7819 */ /* 0x040fe20000010207 */
[----:B------:R-:W-:Y:S01]  /*22d0*/  IMAD.SHL.U32 R75, R6, 0x80, RZ ;  /* 0x00000080064b7824 */ /* 0x000fe200078e00ff */
[----:B------:R-:W-:Y:S01]  /*22e0*/  ISETP.GE.AND P2, PT, R69, UR4, PT ;  /* 0x0000000445007c0c */ /* 0x000fe2000bf46270 */
[----:B------:R-:W-:Y:S01]  /*22f0*/  IMAD.X R11, R84, 0x1, R41, P1 ;  /* 0x00000001540b7824 */ /* 0x000fe200008e0629 */
[----:B------:R-:W-:Y:S01]  /*2300*/  ISETP.GE.AND P1, PT, R64, UR4, PT ;  /* 0x0000000440007c0c */ /* 0x000fe2000bf26270 */
[----:B------:R-:W-:-:S02]  /*2310*/  IMAD.IADD R9, R57, 0x1, R5 ;  /* 0x0000000139097824 */ /* 0x000fc400078e0205 */
[----:B------:R-:W-:Y:S01]  /*2320*/  IMAD.IADD R8, R5, 0x1, R21 ;  /* 0x0000000105087824 */ /* 0x000fe200078e0215 */
[----:B------:R-:W-:Y:S01]  /*2330*/  SHF.R.S32.HI R5, RZ, 0x1f, R31 ;  /* 0x0000001fff057819 */ /* 0x000fe2000001141f */
[----:B------:R-:W-:Y:S02]  /*2340*/  IMAD R4, R36, 0x200, R0 ;  /* 0x0000020024047824 */ /* 0x000fe400078e0200 */
[----:B------:R-:W-:Y:S02]  /*2350*/  IMAD.SHL.U32 R68, R39, 0x2, RZ ;  /* 0x0000000227447824 */ /* 0x000fe400078e00ff */
[----:B------:R-:W-:Y:S02]  /*2360*/  IMAD.IADD R7, R15, 0x1, R35 ;  /* 0x000000010f077824 */ /* 0x000fe400078e0223 */
[----:B------:R-:W-:Y:S02]  /*2370*/  IMAD.IADD R6, R35, 0x1, R13 ;  /* 0x0000000123067824 */ /* 0x000fe400078e020d */
[----:B------:R-:W-:Y:S01]  /*2380*/  IMAD.IADD R0, R59, 0x1, R37 ;  /* 0x000000013b007824 */ /* 0x000fe200078e0225 */
[----:B------:R-:W-:Y:S01]  /*2390*/  @!P6 BAR.SYNC.DEFER_BLOCKING 0x9, 0x100 ;  /* 0x024400000000eb1d */ /* 0x000fe20000010000 */
[----:B--2---:R-:W-:-:S07]  /*23a0*/  IMAD.IADD R3, R32, 0x1, R3 ;  /* 0x0000000120037824 */ /* 0x004fce00078e0203 */
.L_x_1163:
[----:B------:R-:W2:Y:S01]  /*23b0*/  LDL R36, [R1+0x28] ;  /* 0x0000280001247983 */ /* 0x000ea20000100800 */
[----:B0-----:R-:W0:Y:S01]  /*23c0*/  LDC.64 R92, c[0x0][0x2f0] ;  /* 0x0000bc00ff5c7b82 */ /* 0x001e220000000a00 */
[----:B------:R-:W-:Y:S01]  /*23d0*/  VIADD R37, R25, 0xffffffff ;  /* 0xffffffff19257836 */ /* 0x000fe20000000000 */
[----:B------:R-:W-:Y:S01]  /*23e0*/  LOP3.LUT R22, R22, 0xfffffffd, RZ, 0xc0, !PT ;  /* 0xfffffffd16167812 */ /* 0x000fe200078ec0ff */
[----:B------:R-:W-:Y:S01]  /*23f0*/  IMAD R89, R18, 0x2000, R67 ;  /* 0x0000200012597824 */ /* 0x000fe200078e0243 */
[----:B------:R-:W-:Y:S05]  /*2400*/  YIELD ;  /* 0x0000000000007946 */ /* 0x000fea0003800000 */
[----:B------:R-:W-:Y:S01]  /*2410*/  SHF.R.S32.HI R85, RZ, 0x1f, R37 ;  /* 0x0000001fff557819 */ /* 0x000fe20000011425 */
[----:B------:R-:W1:Y:S01]  /*2420*/  LDC.64 R86, c[0x0][0x2d8] ;  /* 0x0000b600ff567b82 */ /* 0x000e620000000a00 */
[-C--:B------:R-:W-:Y:S01]  /*2430*/  IMAD R32, R80, R37.reuse, RZ ;  /* 0x0000002550207224 */ /* 0x080fe200078e02ff */
[----:B------:R-:W-:Y:S01]  /*2440*/  BSSY B0, `(.L_x_1114) ;  /* 0x00002cd000007945 */ /* 0x000fe20003800000 */
[----:B------:R-:W-:-:S04]  /*2450*/  IMAD.WIDE.U32 R90, R79, R37, RZ ;  /* 0x000000254f5a7225 */ /* 0x000fc800078e00ff */
[----:B------:R-:W-:Y:S01]  /*2460*/  IMAD R25, R85, R79, R32 ;  /* 0x0000004f55197224 */ /* 0x000fe200078e0220 */
[----:B------:R-:W3:Y:S01]  /*2470*/  LDC R94, c[0x0][0x3d4] ;  /* 0x0000f500ff5e7b82 */ /* 0x000ee20000000800 */
[----:B------:R-:W-:Y:S02]  /*2480*/  IADD3 R34, P3, R82, R90, RZ ;  /* 0x0000005a52227210 */ /* 0x000fe40007f7e0ff */
[----:B------:R-:W-:Y:S02]  /*2490*/  IMAD.IADD R91, R91, 0x1, R25 ;  /* 0x000000015b5b7824 */ /* 0x000fe400078e0219 */
[----:B0-----:R-:W-:Y:S02]  /*24a0*/  IMAD R35, R93, 0x60, RZ ;  /* 0x000000605d237824 */ /* 0x001fe400078e02ff */
[----:B------:R-:W-:-:S03]  /*24b0*/  IMAD.WIDE.U32 R32, R92, 0x60, R90 ;  /* 0x000000605c207825 */ /* 0x000fc600078e005a */
[----:B------:R-:W-:-:S04]  /*24c0*/  IADD3 R25, P4, R82, R32, RZ ;  /* 0x0000002052197210 */ /* 0x000fc80007f9e0ff */
[----:B------:R-:W-:Y:S01]  /*24d0*/  IADD3.X R32, R81, R33, R35, P4, !PT ;  /* 0x0000002151207210 */ /* 0x000fe200027fe423 */
[----:B------:R-:W-:Y:S01]  /*24e0*/  IMAD.X R33, R91, 0x1, R81, P3 ;  /* 0x000000015b217824 */ /* 0x000fe200018e0651 */
[CC--:B-1----:R-:W-:Y:S02]  /*24f0*/  LEA R42, P3, R34.reuse, R86.reuse, 0x1 ;  /* 0x00000056222a7211 */ /* 0x0c2fe400078608ff */
[----:B------:R-:W-:Y:S02]  /*2500*/  LEA R40, P4, R25, R86, 0x1 ;  /* 0x0000005619287211 */ /* 0x000fe400078808ff */
[-C--:B------:R-:W-:Y:S01]  /*2510*/  LEA.HI.X R43, R34, R87.reuse, R33, 0x1, P3 ;  /* 0x00000057222b7211 */ /* 0x080fe200018f0c21 */
[----:B------:R-:W-:Y:S01]  /*2520*/  VIADD R33, R89, 0x20 ;  /* 0x0000002059217836 */ /* 0x000fe20000000000 */
[----:B---3--:R-:W-:Y:S02]  /*2530*/  ISETP.GE.AND P3, PT, R94, 0x1, PT ;  /* 0x000000015e00780c */ /* 0x008fe40003f66270 */
[----:B------:R-:W-:Y:S01]  /*2540*/  LEA.HI.X R41, R25, R87, R32, 0x1, P4 ;  /* 0x0000005719297211 */ /* 0x000fe200020f0c20 */
[----:B------:R-:W-:Y:S01]  /*2550*/  IMAD.MOV.U32 R25, RZ, RZ, R37 ;  /* 0x000000ffff197224 */ /* 0x000fe200078e0025 */
[----:B------:R-:W-:-:S13]  /*2560*/  ISETP.GT.AND P4, PT, R37, R26, PT ;  /* 0x0000001a2500720c */ /* 0x000fda0003f84270 */
[----:B------:R-:W-:Y:S02]  /*2570*/  @P4 LOP3.LUT R22, R22, 0x2, RZ, 0xfc, !PT ;  /* 0x0000000216164812 */ /* 0x000fe400078efcff */
[----:B--2---:R-:W-:-:S13]  /*2580*/  LOP3.LUT P5, RZ, R36, 0x4, RZ, 0xc0, !PT ;  /* 0x0000000424ff7812 */ /* 0x004fda00078ac0ff */
[C---:B------:R-:W-:Y:S02]  /*2590*/  @P5 VIADD R33, R89.reuse, 0xffffffe0 ;  /* 0xffffffe059215836 */ /* 0x040fe40000000000 */
[--C-:B------:R-:W-:Y:S02]  /*25a0*/  IMAD R89, R89, 0x2, R24.reuse ;  /* 0x0000000259597824 */ /* 0x100fe400078e0218 */
[----:B------:R-:W-:Y:S01]  /*25b0*/  IMAD R88, R33, 0x2, R24 ;  /* 0x0000000221587824 */ /* 0x000fe200078e0218 */
[----:B------:R-:W-:Y:S06]  /*25c0*/  @!P3 BRA `(.L_x_1115) ;  /* 0x000000280060b947 */ /* 0x000fec0003800000 */
[----:B------:R-:W-:Y:S01]  /*25d0*/  ULDC.U8 UR4, c[0x0][0x3f0] ;  /* 0x0000fc0000047ab9 */ /* 0x000fe20000000000 */
[-C--:B------:R-:W-:Y:S01]  /*25e0*/  IMAD R32, R78, R37.reuse, RZ ;  /* 0x000000254e207224 */ /* 0x080fe200078e02ff */
[----:B------:R-:W-:Y:S01]  /*25f0*/  ISETP.NE.AND P3, PT, RZ, UR4, PT ;  /* 0x00000004ff007c0c */ /* 0x000fe2000bf65270 */
[----:B------:R-:W-:Y:S02]  /*2600*/  IMAD R34, R76, R37, RZ ;  /* 0x000000254c227224 */ /* 0x000fe400078e02ff */
[----:B------:R-:W-:Y:S02]  /*2610*/  IMAD R95, R85, R77, R32 ;  /* 0x0000004d555f7224 */ /* 0x000fe400078e0220 */
[----:B------:R-:W-:Y:S02]  /*2620*/  IMAD R96, R25, -0x80, R30 ;  /* 0xffffff8019607824 */ /* 0x000fe400078e021e */
[----:B------:R-:W-:Y:S02]  /*2630*/  IMAD R85, R85, R75, R34 ;  /* 0x0000004b55557224 */ /* 0x000fe400078e0222 */
[----:B------:R-:W-:Y:S01]  /*2640*/  IMAD.WIDE.U32 R50, R77, R37, RZ ;  /* 0x000000254d327225 */ /* 0x000fe200078e00ff */
[----:B------:R-:W-:-:S03]  /*2650*/  VIMNMX R96, R96, 0x80, PT ;  /* 0x0000008060607848 */ /* 0x000fc60003fe0100 */
[----:B------:R-:W-:-:S04]  /*2660*/  IMAD.WIDE.U32 R48, R75, R37, RZ ;  /* 0x000000254b307225 */ /* 0x000fc800078e00ff */
[----:B------:R-:W-:Y:S02]  /*2670*/  IMAD.IADD R95, R51, 0x1, R95 ;  /* 0x00000001335f7824 */ /* 0x000fe400078e025f */
        /* <DEDUP_REMOVED lines=34> */
.L_x_1118:
[----:B------:R-:W-:Y:S05]  /*28a0*/  BSYNC B1 ;  /* 0x0000000000017941 */ /* 0x000fea0003800000 */
.L_x_1117:
[----:B0-----:R-:W-:Y:S01]  /*28b0*/  VIADD R32, R17, 0x60 ;  /* 0x0000006011207836 */ /* 0x001fe20000000000 */
[----:B------:R-:W-:Y:S01]  /*28c0*/  BSSY B1, `(.L_x_1119) ;  /* 0x0000022000017945 */ /* 0x000fe20003800000 */
[----:B-----5:R-:W-:Y:S02]  /*28d0*/  IMAD.MOV.U32 R92, RZ, RZ, R52 ;  /* 0x000000ffff5c7224 */ /* 0x020fe400078e0034 */
[----:B------:R-:W-:Y:S01]  /*28e0*/  IMAD.MOV.U32 R93, RZ, RZ, R53 ;  /* 0x000000ffff5d7224 */ /* 0x000fe200078e0035 */
        /* <DEDUP_REMOVED lines=31> */
.L_x_1120:
[----:B------:R-:W-:Y:S05]  /*2ae0*/  BSYNC B1 ;  /* 0x0000000000017941 */ /* 0x000fea0003800000 */
.L_x_1119:
[----:B0-----:R-:W-:Y:S01]  /*2af0*/  IMAD.MOV.U32 R32, RZ, RZ, R86 ;  /* 0x000000ffff207224 */ /* 0x001fe200078e0056 */
[----:B------:R-:W-:Y:S01]  /*2b00*/  UISETP.NE.AND UP0, UPT, UR37, 0x3, UPT ;  /* 0x000000032500788c */ /* 0x000fe2000bf05270 */
[----:B------:R-:W-:Y:S01]  /*2b10*/  IMAD.MOV.U32 R33, RZ, RZ, R87 ;  /* 0x000000ffff217224 */ /* 0x000fe200078e0057 */
[----:B------:R-:W-:Y:S01]  /*2b20*/  PRMT R93, R93, 0x5410, R92 ;  /* 0x000054105d5d7816 */ /* 0x000fe2000000005c */
[----:B------:R-:W-:Y:S02]  /*2b30*/  IMAD.MOV.U32 R34, RZ, RZ, R90 ;  /* 0x000000ffff227224 */ /* 0x000fe400078e005a */
[----:B------:R-:W-:Y:S01]  /*2b40*/  IMAD.MOV.U32 R35, RZ, RZ, R91 ;  /* 0x000000ffff237224 */ /* 0x000fe200078e005b */
[----:B------:R-:W-:Y:S01]  /*2b50*/  PRMT R101, R32, 0x5410, R33 ;  /* 0x0000541020657816 */ /* 0x000fe20000000021 */
[----:B------:R-:W-:Y:S01]  /*2b60*/  IMAD.MOV.U32 R32, RZ, RZ, R54 ;  /* 0x000000ffff207224 */ /* 0x000fe200078e0036 */
[----:B------:R-:W-:Y:S01]  /*2b70*/  PRMT R92, R93, 0x7610, R92 ;  /* 0x000076105d5c7816 */ /* 0x000fe2000000005c */
[----:B------:R-:W-:Y:S01]  /*2b80*/  IMAD.MOV.U32 R33, RZ, RZ, R55 ;  /* 0x000000ffff217224 */ /* 0x000fe200078e0037 */
[----:B------:R-:W-:-:S02]  /*2b90*/  PLOP3.LUT P3, PT, PT, PT, UP0, 0x80, 0x0 ;  /* 0x000000000000781c */ /* 0x000fc40003f6f008 */
[----:B------:R-:W-:Y:S01]  /*2ba0*/  PRMT R93, R32, 0x7610, R93 ;  /* 0x00007610205d7816 */ /* 0x000fe2000000005d */
[----:B-----5:R-:W-:Y:S01]  /*2bb0*/  IMAD.MOV.U32 R32, RZ, RZ, R36 ;  /* 0x000000ffff207224 */ /* 0x020fe200078e0024 */
[----:B------:R-:W-:Y:S01]  /*2bc0*/  PRMT R92, R92, 0x5410, R33 ;  /* 0x000054105c5c7816 */ /* 0x000fe20000000021 */
[----:B------:R-:W-:Y:S01]  /*2bd0*/  IMAD.MOV.U32 R33, RZ, RZ, R37 ;  /* 0x000000ffff217224 */ /* 0x000fe200078e0025 */
[----:B------:R-:W-:Y:S01]  /*2be0*/  PRMT R105, R34, 0x5410, R35 ;  /* 0x0000541022697816 */ /* 0x000fe20000000023 */
[----:B------:R-:W-:Y:S02]  /*2bf0*/  IMAD.MOV.U32 R34, RZ, RZ, R44 ;  /* 0x000000ffff227224 */ /* 0x000fe400078e002c */
[----:B------:R-:W-:Y:S01]  /*2c00*/  IMAD.MOV.U32 R35, RZ, RZ, R45 ;  /* 0x000000ffff237224 */ /* 0x000fe200078e002d */
[----:B------:R-:W-:Y:S01]  /*2c10*/  PRMT R48, R32, 0x5410, R33 ;  /* 0x0000541020307816 */ /* 0x000fe20000000021 */
[----:B------:R-:W-:Y:S02]  /*2c20*/  IMAD.MOV.U32 R32, RZ, RZ, R38 ;  /* 0x000000ffff207224 */ /* 0x000fe400078e0026 */
[----:B------:R-:W-:Y:S01]  /*2c30*/  IMAD.MOV.U32 R33, RZ, RZ, R39 ;  /* 0x000000ffff217224 */ /* 0x000fe200078e0027 */
[----:B------:R-:W-:Y:S01]  /*2c40*/  PRMT R50, R34, 0x5410, R35 ;  /* 0x0000541022327816 */ /* 0x000fe20000000023 */
[----:B------:R-:W-:-:S02]  /*2c50*/  IMAD.MOV.U32 R34, RZ, RZ, R46 ;  /* 0x000000ffff227224 */ /* 0x000fc400078e002e */
[----:B------:R-:W-:Y:S01]  /*2c60*/  IMAD.MOV.U32 R35, RZ, RZ, R47 ;  /* 0x000000ffff237224 */ /* 0x000fe200078e002f */
[----:B------:R-:W-:-:S04]  /*2c70*/  PRMT R49, R32, 0x5410, R33 ;  /* 0x0000541020317816 */ /* 0x000fc80000000021 */
[----:B------:R-:W-:Y:S01]  /*2c80*/  PRMT R51, R34, 0x5410, R35 ;  /* 0x0000541022337816 */ /* 0x000fe20000000023 */
[----:B------:R-:W-:Y:S06]  /*2c90*/  @!P3 BRA `(.L_x_1121) ;  /* 0x000000000004b947 */ /* 0x000fec0003800000 */
[----:B------:R-:W-:Y:S01]  /*2ca0*/  BPT.TRAP 0x1 ;  /* 0x000000040000795c */ /* 0x000fe20000300000 */
.L_x_1121:
[----:B------:R-:W2:Y:S01]  /*2cb0*/  LDL R32, [R1+0x10] ;  /* 0x0000100001207983 */ /* 0x000ea20000100800 */
[----:B------:R-:W-:Y:S01]  /*2cc0*/  IMAD R85, R18, 0x8, R2 ;  /* 0x0000000812557824 */ /* 0x000fe200078e0202 */
[----:B------:R-:W-:Y:S01]  /*2cd0*/  BSSY B1, `(.L_x_1122) ;  /* 0x0000004000017945 */ /* 0x000fe20003800000 */
[----:B--2---:R-:W-:-:S04]  /*2ce0*/  SHF.L.U32 R97, R32, 0x1f, RZ ;  /* 0x0000001f20617819 */ /* 0x004fc800000006ff */
[----:B------:R-:W0:Y:S02]  /*2cf0*/  SYNCS.PHASECHK.TRANS64.TRYWAIT P6, [R85+URZ+0x16890], R97 ;  /* 0x01689061550075a7 */ /* 0x000e2400080c017f */
[----:B0-----:R-:W-:Y:S05]  /*2d00*/  @!P6 BRA `(.L_x_1123) ;  /* 0x0000018c00ece947 */ /* 0x001fea0003800000 */
.L_x_1430:
[----:B------:R-:W-:Y:S05]  /*2d10*/  BSYNC B1 ;  /* 0x0000000000017941 */ /* 0x000fea0003800000 */
.L_x_1122:
        /* <DEDUP_REMOVED lines=49> */
.L_x_1129:
[----:B------:R-:W-:Y:S05]  /*3030*/  BSYNC B3 ;  /* 0x0000000000037941 */ /* 0x000fea0003800000 */
.L_x_1128:
[----:B--2---:R1:W-:Y:S02]  /*3040*/  STG.E.128 desc[UR38][R42.64], R32 ;  /* 0x000000202a007986 */ /* 0x0043e4000c101d26 */
.L_x_1127:
[----:B------:R-:W-:Y:S05]  /*3050*/  BSYNC B2 ;  /* 0x0000000000027941 */ /* 0x000fea0003800000 */
.L_x_1126:
        /* <DEDUP_REMOVED lines=47> */
.L_x_1131:
[----:B------:R-:W-:Y:S05]  /*3350*/  BSYNC B2 ;  /* 0x0000000000027941 */ /* 0x000fea0003800000 */
.L_x_1130:
[----:B--2---:R2:W-:Y:S02]  /*3360*/  STG.E.128 desc[UR38][R42.64+0x40], R32 ;  /* 0x000040202a007986 */ /* 0x0045e4000c101d26 */
.L_x_1125:
[----:B------:R-:W-:Y:S05]  /*3370*/  BSYNC B1 ;  /* 0x0000000000017941 */ /* 0x000fea0003800000 */
.L_x_1124:
        /* <DEDUP_REMOVED lines=48> */
.L_x_1136:
[----:B------:R-:W-:Y:S05]  /*3680*/  BSYNC B2 ;  /* 0x0000000000027941 */ /* 0x000fea0003800000 */
.L_x_1135:
[----:B--2---:R3:W-:Y:S02]  /*3690*/  STG.E.128 desc[UR38][R40.64], R32 ;  /* 0x0000002028007986 */ /* 0x0047e4000c101d26 */
.L_x_1134:
[----:B------:R-:W-:Y:S05]  /*36a0*/  BSYNC B1 ;  /* 0x0000000000017941 */ /* 0x000fea0003800000 */
.L_x_1133:
[----:B------:R-:W-:Y:S05]  /*36b0*/  @P2 BRA `(.L_x_1132) ;  /* 0x0000001800942947 */ /* 0x000fea0003800000 */
[----:B-123--:R1:W2:Y:S01]  /*36c0*/  LDS.128 R32, [R88+0x11000] ;  /* 0x0110000058207984 */ /* 0x00e2a20000000c00 */
        /* <DEDUP_REMOVED lines=45> */
.L_x_1138:
[----:B------:R-:W-:Y:S05]  /*39a0*/  BSYNC B1 ;  /* 0x0000000000017941 */ /* 0x000fea0003800000 */
.L_x_1137:
[----:B--2---:R4:W-:Y:S01]  /*39b0*/  STG.E.128 desc[UR38][R40.64+0x40], R32 ;  /* 0x0000402028007986 */ /* 0x0049e2000c101d26 */
[----:B------:R-:W-:Y:S05]  /*39c0*/  BRA `(.L_x_1132) ;  /* 0x0000001400d07947 */ /* 0x000fea0003800000 */
.L_x_1116:
[C---:B------:R-:W-:Y:S02]  /*39d0*/  ISETP.GE.AND P3, PT, R17.reuse, R96, PT ;  /* 0x000000601100720c */ /* 0x040fe40003f66270 */
[----:B------:R-:W-:Y:S02]  /*39e0*/  CS2R R38, SRZ ;  /* 0x0000000000267805 */ /* 0x000fe4000001ff00 */
[----:B------:R-:W-:Y:S01]  /*39f0*/  CS2R R36, SRZ ;  /* 0x0000000000247805 */ /* 0x000fe2000001ff00 */
[----:B------:R-:W-:Y:S01]  /*3a00*/  VIADD R44, R17, 0x60 ;  /* 0x00000060112c7836 */ /* 0x000fe20000000000 */
        /* <DEDUP_REMOVED lines=26> */
[----:B------:R-:W-:Y:S01]  /*3bb0*/  ULDC.64 UR4, c[0x0][0x3c8] ;  /* 0x0000f20000047ab9 */ /* 0x000fe20000000a00 */
[----:B------:R-:W-:Y:S02]  /*3bc0*/  IMAD.MOV.U32 R49, RZ, RZ, R85 ;  /* 0x000000ffff317224 */ /* 0x000fe400078e0055 */
        /* <DEDUP_REMOVED lines=16> */
.L_x_1140:
[----:B------:R-:W-:Y:S05]  /*3cd0*/  BSYNC B1 ;  /* 0x0000000000017941 */ /* 0x000fea0003800000 */
.L_x_1139:
[----:B-----5:R-:W-:Y:S01]  /*3ce0*/  IMAD.MOV.U32 R48, RZ, RZ, R42 ;  /* 0x000000ffff307224 */ /* 0x020fe200078e002a */
[----:B------:R-:W-:Y:S01]  /*3cf0*/  UISETP.NE.AND UP0, UPT, UR37, 0x3, UPT ;  /* 0x000000032500788c */ /* 0x000fe2000bf05270 */
[----:B------:R-:W-:Y:S02]  /*3d00*/  IMAD.MOV.U32 R49, RZ, RZ, R43 ;  /* 0x000000ffff317224 */ /* 0x000fe400078e002b */
[----:B------:R-:W-:Y:S01]  /*3d10*/  IMAD.MOV.U32 R50, RZ, RZ, R40 ;  /* 0x000000ffff327224 */ /* 0x000fe200078e0028 */
[----:B------:R-:W-:Y:S01]  /*3d20*/  PRMT R104, R48, 0x7610, R104 ;  /* 0x0000761030687816 */ /* 0x000fe20000000068 */
[----:B------:R-:W-:Y:S01]  /*3d30*/  IMAD.MOV.U32 R51, RZ, RZ, R41 ;  /* 0x000000ffff337224 */ /* 0x000fe200078e0029 */
[----:B------:R-:W-:Y:S01]  /*3d40*/  PLOP3.LUT P3, PT, PT, PT, UP0, 0x80, 0x0 ;  /* 0x000000000000781c */ /* 0x000fe20003f6f008 */
[----:B------:R-:W-:Y:S01]  /*3d50*/  IMAD.MOV.U32 R48, RZ, RZ, R46 ;  /* 0x000000ffff307224 */ /* 0x000fe200078e002e */
[----:B------:R-:W-:Y:S01]  /*3d60*/  PRMT R103, R50, 0x5410, R49 ;  /* 0x0000541032677816 */ /* 0x000fe20000000031 */
[----:B------:R-:W-:Y:S01]  /*3d70*/  IMAD.MOV.U32 R49, RZ, RZ, R47 ;  /* 0x000000ffff317224 */ /* 0x000fe200078e002f */
[----:B------:R-:W-:Y:S01]  /*3d80*/  PRMT R106, R51, 0x7610, R106 ;  /* 0x00007610336a7816 */ /* 0x000fe2000000006a */
[----:B------:R-:W-:Y:S01]  /*3d90*/  IMAD.MOV.U32 R50, RZ, RZ, R44 ;  /* 0x000000ffff327224 */ /* 0x000fe200078e002c */
[----:B------:R-:W-:Y:S01]  /*3da0*/  PRMT R104, R104, 0x5410, R48 ;  /* 0x0000541068687816 */ /* 0x000fe20000000030 */
[----:B------:R-:W-:-:S02]  /*3db0*/  IMAD.MOV.U32 R51, RZ, RZ, R45 ;  /* 0x000000ffff337224 */ /* 0x000fc400078e002d */
[----:B------:R-:W-:Y:S01]  /*3dc0*/  IMAD.MOV.U32 R48, RZ, RZ, R34 ;  /* 0x000000ffff307224 */ /* 0x000fe200078e0022 */
        /* <DEDUP_REMOVED lines=16> */
[----:B------:R-:W-:Y:S01]  /*3ed0*/  PRMT R115, R51, 0x7610, R115 ;  /* 0x0000761033737816 */ /* 0x000fe20000000073 */
[----:B------:R-:W-:Y:S06]  /*3ee0*/  @!P3 BRA `(.L_x_1141) ;  /* 0x000000000004b947 */ /* 0x000fec0003800000 */
[----:B------:R-:W-:Y:S01]  /*3ef0*/  BPT.TRAP 0x1 ;  /* 0x000000040000795c */ /* 0x000fe20000300000 */
.L_x_1141:
[----:B------:R-:W2:Y:S01]  /*3f00*/  LDL R48, [R1+0x10] ;  /* 0x0000100001307983 */ /* 0x000ea20000100800 */
[----:B------:R-:W-:Y:S01]  /*3f10*/  IMAD R85, R18, 0x8, R2 ;  /* 0x0000000812557824 */ /* 0x000fe200078e0202 */
[----:B------:R-:W0:Y:S01]  /*3f20*/  LDC R99, c[0x0][0x2e4] ;  /* 0x0000b900ff637b82 */ /* 0x000e220000000800 */
[----:B------:R-:W-:Y:S01]  /*3f30*/  BSSY B1, `(.L_x_1142) ;  /* 0x0000005000017945 */ /* 0x000fe20003800000 */
[----:B0-----:R-:W-:Y:S01]  /*3f40*/  IMAD.IADD R101, R99, 0x1, -R68 ;  /* 0x0000000163657824 */ /* 0x001fe200078e0a44 */
[----:B--2---:R-:W-:-:S04]  /*3f50*/  SHF.L.U32 R97, R48, 0x1f, RZ ;  /* 0x0000001f30617819 */ /* 0x004fc800000006ff */
[----:B------:R-:W0:Y:S02]  /*3f60*/  SYNCS.PHASECHK.TRANS64.TRYWAIT P5, [R85+URZ+0x16890], R97 ;  /* 0x01689061550075a7 */ /* 0x000e2400080a017f */
[----:B0-----:R-:W-:Y:S05]  /*3f70*/  @!P5 BRA `(.L_x_1143) ;  /* 0x0000017c0064d947 */ /* 0x001fea0003800000 */
.L_x_1431:
[----:B------:R-:W-:Y:S05]  /*3f80*/  BSYNC B1 ;  /* 0x0000000000017941 */ /* 0x000fea0003800000 */
.L_x_1142:
[----:B------:R-:W-:Y:S01]  /*3f90*/  ISETP.GE.OR P5, PT, R17, R96, P1 ;  /* 0x000000601100720c */ /* 0x000fe20000fa6670 */
[----:B------:R-:W-:-:S12]  /*3fa0*/  BSSY B1, `(.L_x_1144) ;  /* 0x000007c000017945 */ /* 0x000fd80003800000 */
[----:B------:R-:W-:Y:S05]  /*3fb0*/  @P5 BRA `(.L_x_1145) ;  /* 0x0000000400e85947 */ /* 0x000fea0003800000 */
[----:B------:R-:W1:Y:S01]  /*3fc0*/  S2R R50, SR_TID.X ;  /* 0x0000000000327919 */ /* 0x000e620000002100 */
[-C--:B------:R-:W-:Y:S01]  /*3fd0*/  IMAD R48, R84, R92.reuse, RZ ;  /* 0x0000005c54307224 */ /* 0x080fe200078e02ff */
[----:B------:R-:W-:Y:S01]  /*3fe0*/  BSSY B2, `(.L_x_1146) ;  /* 0x000006b000027945 */ /* 0x000fe20003800000 */
[----:B------:R-:W-:-:S04]  /*3ff0*/  IMAD.WIDE.U32 R94, R17, R92, R90 ;  /* 0x0000005c115e7225 */ /* 0x000fc800078e005a */
[----:B------:R-:W-:Y:S01]  /*4000*/  IMAD R49, R17, R93, R48 ;  /* 0x0000005d11317224 */ /* 0x000fe200078e0230 */
[----:B------:R-:W-:Y:S02]  /*4010*/  SEL R48, R68, R101, !P0 ;  /* 0x0000006544307207 */ /* 0x000fe40004000000 */
[----:B------:R-:W-:Y:S01]  /*4020*/  IADD3 R100, P5, P6, R62, R94, R31 ;  /* 0x0000005e3e647210 */ /* 0x000fe20007ebe01f */
[----:B------:R-:W-:Y:S01]  /*4030*/  IMAD.IADD R108, R49, 0x1, R95 ;  /* 0x00000001316c7824 */ /* 0x000fe200078e025f */
[----:B------:R-:W-:-:S04]  /*4040*/  SHF.R.S32.HI R49, RZ, 0x1f, R48 ;  /* 0x0000001fff317819 */ /* 0x000fc80000011430 */
[----:B------:R-:W-:Y:S02]  /*4050*/  LEA.HI R49, R49, R48, RZ, 0x4 ;  /* 0x0000003031317211 */ /* 0x000fe400078f20ff */
[----:B------:R-:W-:Y:S02]  /*4060*/  IADD3.X R102, R83, R108, R5, P5, P6 ;  /* 0x0000006c53667210 */ /* 0x000fe40002fec405 */
[----:B------:R-:W-:-:S05]  /*4070*/  LEA.HI.SX32 R49, R49, R66, 0x1c ;  /* 0x0000004231317211 */ /* 0x000fca00078fe2ff */
[----:B------:R-:W-:Y:S02]  /*4080*/  IMAD.SHL.U32 R107, R49, 0x8, RZ ;  /* 0x00000008316b7824 */ /* 0x000fe400078e00ff */
[----:B------:R-:W-:-:S03]  /*4090*/  IMAD R49, R18, 0x2000, R4 ;  /* 0x0000200012317824 */ /* 0x000fc600078e0204 */
[----:B------:R-:W-:Y:S01]  /*40a0*/  LOP3.LUT R48, R74, 0x38, R107, 0xf8, !PT ;  /* 0x000000384a307812 */ /* 0x000fe200078ef86b */
[----:B------:R-:W-:Y:S02]  /*40b0*/  IMAD R49, R49, 0x2, R2 ;  /* 0x0000000231317824 */ /* 0x000fe400078e0202 */
[----:B-1----:R-:W-:Y:S01]  /*40c0*/  VIADD R51, R50, 0xffffff80 ;  /* 0xffffff8032337836 */ /* 0x002fe20000000000 */
[----:B------:R-:W-:-:S04]  /*40d0*/  LOP3.LUT R48, R48, R71, RZ, 0x3c, !PT ;  /* 0x0000004730307212 */ /* 0x000fc800078e3cff */
[----:B------:R-:W-:-:S04]  /*40e0*/  SHF.R.S32.HI R50, RZ, 0x1f, R51 ;  /* 0x0000001fff327819 */ /* 0x000fc80000011433 */
[----:B------:R-:W-:-:S04]  /*40f0*/  LEA.HI R50, R50, R51, RZ, 0x5 ;  /* 0x0000003332327211 */ /* 0x000fc800078f28ff */
[----:B------:R-:W-:-:S05]  /*4100*/  SHF.R.S32.HI R50, RZ, 0x5, R50 ;  /* 0x00000005ff327819 */ /* 0x000fca0000011432 */
[----:B------:R-:W-:-:S04]  /*4110*/  IMAD R51, R50, 0x200, R48 ;  /* 0x0000020032337824 */ /* 0x000fc800078e0230 */
[----:B------:R-:W-:-:S04]  /*4120*/  IMAD R51, R18, 0x2000, R51 ;  /* 0x0000200012337824 */ /* 0x000fc800078e0233 */
[----:B------:R-:W-:Y:S02]  /*4130*/  IMAD R52, R51, 0x2, R2 ;  /* 0x0000000233347824 */ /* 0x000fe400078e0202 */
[----:B------:R-:W1:Y:S04]  /*4140*/  LDS.128 R48, [R49+0xe400] ;  /* 0x00e4000031307984 */ /* 0x000e680000000c00 */
[----:B------:R-:W2:Y:S01]  /*4150*/  LDS.128 R52, [R52+0xe400] ;  /* 0x00e4000034347984 */ /* 0x000ea20000000c00 */
[----:B------:R-:W-:Y:S05]  /*4160*/  @P4 BRA `(.L_x_1147) ;  /* 0x0000000400484947 */ /* 0x000fea0003800000 */
[----:B------:R-:W-:Y:S01]  /*4170*/  SHF.R.U32.HI R118, RZ, 0x10, R37 ;  /* 0x00000010ff767819 */ /* 0x000fe20000011625 */
[----:B------:R-:W-:Y:S01]  /*4180*/  HADD2.F32 R115, -RZ, R115.H0_H0 ;  /* 0x20000073ff737230 */ /* 0x000fe20000004100 */
[--C-:B------:R-:W-:Y:S01]  /*4190*/  SHF.R.U64 R32, R32, 0x10, R33.reuse ;  /* 0x0000001020207819 */ /* 0x100fe20000001221 */
[----:B------:R-:W-:Y:S01]  /*41a0*/  HADD2.F32 R114, -RZ, R114.H0_H0 ;  /* 0x20000072ff727230 */ /* 0x000fe20000004100 */
[----:B------:R-:W-:Y:S01]  /*41b0*/  SHF.R.U32.HI R110, RZ, 0x10, R33 ;  /* 0x00000010ff6e7819 */ /* 0x000fe20000011621 */
[----:B------:R-:W-:Y:S01]  /*41c0*/  HADD2.F32 R118, -RZ, R118.H0_H0 ;  /* 0x20000076ff767230 */ /* 0x000fe20000004100 */
[----:B------:R-:W-:Y:S02]  /*41d0*/  SHF.R.U64 R36, R36, 0x10, R37 ;  /* 0x0000001024247819 */ /* 0x000fe40000001225 */
[--C-:B------:R-:W-:Y:S01]  /*41e0*/  SHF.R.U64 R33, R34, 0x10, R35.reuse ;  /* 0x0000001022217819 */ /* 0x100fe20000001223 */
[----:B------:R-:W-:Y:S01]  /*41f0*/  HADD2.F32 R116, -RZ, R110.H0_H0 ;  /* 0x2000006eff747230 */ /* 0x000fe20000004100 */
[----:B------:R-:W-:Y:S01]  /*4200*/  SHF.R.U32.HI R37, RZ, 0x10, R35 ;  /* 0x00000010ff257819 */ /* 0x000fe20000011623 */
[----:B-1----:R-:W-:Y:S01]  /*4210*/  HADD2.F32 R35, -RZ, R49.H0_H0 ;  /* 0x20000031ff237230 */ /* 0x002fe20000004100 */
[--C-:B------:R-:W-:Y:S01]  /*4220*/  SHF.R.U64 R34, R38, 0x10, R39.reuse ;  /* 0x0000001026227819 */ /* 0x100fe20000001227 */
[--C-:B--2---:R-:W-:Y:S01]  /*4230*/  HADD2.F32 R38, -RZ, R53.reuse.H0_H0 ;  /* 0x20000035ff267230 */ /* 0x104fe20000004100 */
[----:B------:R-:W-:Y:S01]  /*4240*/  SHF.R.U32.HI R112, RZ, 0x10, R39 ;  /* 0x00000010ff707819 */ /* 0x000fe20000011627 */
[----:B------:R-:W-:-:S02]  /*4250*/  HADD2.F32 R39, -RZ, R53.H1_H1 ;  /* 0x30000035ff277230 */ /* 0x000fc40000004100 */
[----:B------:R-:W-:Y:S02]  /*4260*/  HADD2.F32 R49, -RZ, R49.H1_H1 ;  /* 0x30000031ff317230 */ /* 0x000fe40000004100 */
[-C--:B------:R-:W-:Y:S01]  /*4270*/  FMUL.FTZ R110, R38, R115.reuse ;  /* 0x00000073266e7220 */ /* 0x080fe20000410000 */
[----:B------:R-:W-:Y:S01]  /*4280*/  FMUL.FTZ R115, R35, R115 ;  /* 0x0000007323737220 */ /* 0x000fe20000410000 */
[-C--:B------:R-:W-:Y:S01]  /*4290*/  FMUL.FTZ R120, R39, R118.reuse ;  /* 0x0000007627787220 */ /* 0x080fe20000410000 */
[----:B------:R-:W-:Y:S02]  /*42a0*/  HADD2.F32 R53, -RZ, R55.H0_H0 ;  /* 0x20000037ff357230 */ /* 0x000fe40000004100 */
[----:B------:R-:W-:Y:S01]  /*42b0*/  FMUL.FTZ R118, R49, R118 ;  /* 0x0000007631767220 */ /* 0x000fe20000410000 */
[----:B------:R-:W-:Y:S01]  /*42c0*/  FFMA.FTZ R35, R35, R114, -R110 ;  /* 0x0000007223237223 */ /* 0x000fe2000001086e */
[----:B------:R-:W-:Y:S01]  /*42d0*/  FFMA.FTZ R110, R49, R116, -R120 ;  /* 0x00000074316e7223 */ /* 0x000fe20000010878 */
[----:B------:R-:W-:-:S02]  /*42e0*/  HADD2.F32 R49, -RZ, R51.H0_H0 ;  /* 0x20000033ff317230 */ /* 0x000fc40000004100 */
[----:B------:R-:W-:Y:S01]  /*42f0*/  FFMA.FTZ R39, R39, R116, R118 ;  /* 0x0000007427277223 */ /* 0x000fe20000010076 */
[----:B------:R-:W-:Y:S02]  /*4300*/  HADD2.F32 R118, -RZ, R113.H0_H0 ;  /* 0x20000071ff767230 */ /* 0x000fe40000004100 */
[----:B------:R-:W-:Y:S01]  /*4310*/  FFMA.FTZ R38, R38, R114, R115 ;  /* 0x0000007226267223 */ /* 0x000fe20000010073 */
[----:B------:R-:W-:Y:S01]  /*4320*/  HADD2.F32 R55, -RZ, R55.H1_H1 ;  /* 0x30000037ff377230 */ /* 0x000fe20000004100 */
[----:B------:R-:W-:Y:S01]  /*4330*/  F2FP.F16.F32.PACK_AB R35, R110, R35 ;  /* 0x000000236e23723e */ /* 0x000fe200000000ff */
[----:B------:R-:W-:Y:S02]  /*4340*/  HADD2.F32 R112, -RZ, R112.H0_H0 ;  /* 0x20000070ff707230 */ /* 0x000fe40000004100 */
[-C--:B------:R-:W-:Y:S01]  /*4350*/  FMUL.FTZ R120, R53, R118.reuse ;  /* 0x0000007635787220 */ /* 0x080fe20000410000 */
[----:B------:R-:W-:Y:S02]  /*4360*/  HADD2.F32 R114, -RZ, R113.H1_H1 ;  /* 0x30000071ff727230 */ /* 0x000fe40000004100 */
[----:B------:R-:W-:Y:S01]  /*4370*/  FMUL.FTZ R118, R49, R118 ;  /* 0x0000007631767220 */ /* 0x000fe20000410000 */
[----:B------:R-:W-:-:S02]  /*4380*/  HADD2.F32 R51, -RZ, R51.H1_H1 ;  /* 0x30000033ff337230 */ /* 0x000fc40000004100 */
[----:B------:R-:W-:Y:S01]  /*4390*/  FMUL.FTZ R122, R55, R112 ;  /* 0x00000070377a7220 */ /* 0x000fe20000410000 */
[----:B------:R-:W-:Y:S02]  /*43a0*/  HADD2.F32 R116, -RZ, R37.H0_H0 ;  /* 0x20000025ff747230 */ /* 0x000fe40000004100 */
[-C--:B------:R-:W-:Y:S01]  /*43b0*/  FFMA.FTZ R37, R49, R114.reuse, -R120 ;  /* 0x0000007231257223 */ /* 0x080fe20000010878 */
[----:B------:R-:W-:Y:S01]  /*43c0*/  FFMA.FTZ R49, R53, R114, R118 ;  /* 0x0000007235317223 */ /* 0x000fe20000010076 */
[C---:B------:R-:W-:Y:S01]  /*43d0*/  FMUL.FTZ R124, R51.reuse, R112 ;  /* 0x00000070337c7220 */ /* 0x040fe20000410000 */
[--C-:B------:R-:W-:Y:S02]  /*43e0*/  HADD2.F32 R53, -RZ, R111.reuse.H1_H1 ;  /* 0x3000006fff357230 */ /* 0x100fe40000004100 */
[-C--:B------:R-:W-:Y:S01]  /*43f0*/  FFMA.FTZ R112, R51, R116.reuse, -R122 ;  /* 0x0000007433707223 */ /* 0x080fe2000001087a */
[----:B------:R-:W-:Y:S02]  /*4400*/  HADD2.F32 R113, -RZ, R36.H0_H0 ;  /* 0x20000024ff717230 */ /* 0x000fe40000004100 */
[----:B------:R-:W-:Y:S01]  /*4410*/  FFMA.FTZ R114, R55, R116, R124 ;  /* 0x0000007437727223 */ /* 0x000fe2000001007c */
[----:B------:R-:W-:-:S02]  /*4420*/  HADD2.F32 R111, -RZ, R111.H0_H0 ;  /* 0x2000006fff6f7230 */ /* 0x000fc40000004100 */
[----:B------:R-:W-:Y:S02]  /*4430*/  HADD2.F32 R51, -RZ, R52.H0_H0 ;  /* 0x20000034ff337230 */ /* 0x000fe40000004100 */
[----:B------:R-:W-:Y:S01]  /*4440*/  HADD2.F32 R36, -RZ, R48.H0_H0 ;  /* 0x20000030ff247230 */ /* 0x000fe20000004100 */
        /* <DEDUP_REMOVED lines=13> */
[----:B------:R-:W-:Y:S02]  /*4520*/  HADD2.F32 R53, -RZ, R34.H0_H0 ;  /* 0x20000022ff357230 */ /* 0x000fe40000004100 */
[----:B------:R-:W-:-:S02]  /*4530*/  HADD2.F32 R48, -RZ, R54.H0_H0 ;  /* 0x20000036ff307230 */ /* 0x000fc40000004100 */
[----:B------:R-:W-:Y:S01]  /*4540*/  HADD2.F32 R109, -RZ, R109.H1_H1 ;  /* 0x3000006dff6d7230 */ /* 0x000fe20000004100 */
[----:B------:R-:W-:Y:S01]  /*4550*/  F2FP.F16.F32.PACK_AB R52, R113, R36 ;  /* 0x000000247134723e */ /* 0x000fe200000000ff */
[----:B------:R-:W-:Y:S02]  /*4560*/  HADD2.F32 R34, -RZ, R50.H0_H0 ;  /* 0x20000032ff227230 */ /* 0x000fe40000004100 */
[----:B------:R-:W-:Y:S02]  /*4570*/  HADD2.F32 R54, -RZ, R54.H1_H1 ;  /* 0x30000036ff367230 */ /* 0x000fe40000004100 */
[-C--:B------:R-:W-:Y:S01]  /*4580*/  FMUL.FTZ R55, R48, R109.reuse ;  /* 0x0000006d30377220 */ /* 0x080fe20000410000 */
[----:B------:R-:W-:Y:S02]  /*4590*/  HADD2.F32 R50, -RZ, R50.H1_H1 ;  /* 0x30000032ff327230 */ /* 0x000fe40000004100 */
[----:B------:R-:W-:Y:S01]  /*45a0*/  FMUL.FTZ R109, R34, R109 ;  /* 0x0000006d226d7220 */ /* 0x000fe20000410000 */
[----:B------:R-:W-:-:S02]  /*45b0*/  HADD2.F32 R33, -RZ, R33.H0_H0 ;  /* 0x20000021ff217230 */ /* 0x000fc40000004100 */
[----:B------:R-:W-:Y:S01]  /*45c0*/  FMUL.FTZ R115, R54, R53 ;  /* 0x0000003536737220 */ /* 0x000fe20000410000 */
[----:B------:R-:W-:Y:S01]  /*45d0*/  FFMA.FTZ R55, R34, R51, -R55 ;  /* 0x0000003322377223 */ /* 0x000fe20000010837 */
[----:B------:R-:W-:Y:S01]  /*45e0*/  FMUL.FTZ R53, R50, R53 ;  /* 0x0000003532357220 */ /* 0x000fe20000410000 */
[----:B------:R-:W-:Y:S01]  /*45f0*/  FFMA.FTZ R109, R48, R51, R109 ;  /* 0x00000033306d7223 */ /* 0x000fe2000001006d */
[----:B------:R-:W-:Y:S01]  /*4600*/  FFMA.FTZ R50, R50, R33, -R115 ;  /* 0x0000002132327223 */ /* 0x000fe20000010873 */
[----:B------:R-:W-:Y:S01]  /*4610*/  F2FP.F16.F32.PACK_AB R51, R112, R37 ;  /* 0x000000257033723e */ /* 0x000fe200000000ff */
[----:B------:R-:W-:Y:S01]  /*4620*/  FFMA.FTZ R54, R54, R33, R53 ;  /* 0x0000002136367223 */ /* 0x000fe20000010035 */
[----:B------:R-:W-:Y:S01]  /*4630*/  F2FP.F16.F32.PACK_AB R53, R39, R38 ;  /* 0x000000262735723e */ /* 0x000fe200000000ff */
[----:B------:R-:W-:Y:S01]  /*4640*/  IMAD.MOV.U32 R49, RZ, RZ, R35 ;  /* 0x000000ffff317224 */ /* 0x000fe200078e0023 */
[----:B------:R-:W-:Y:S01]  /*4650*/  F2FP.F16.F32.PACK_AB R50, R50, R55 ;  /* 0x000000373232723e */ /* 0x000fe200000000ff */
[----:B------:R-:W-:Y:S01]  /*4660*/  IMAD.MOV.U32 R55, RZ, RZ, R114 ;  /* 0x000000ffff377224 */ /* 0x000fe200078e0072 */
[----:B------:R-:W-:-:S02]  /*4670*/  F2FP.F16.F32.PACK_AB R48, R111, R32 ;  /* 0x000000206f30723e */ /* 0x000fc400000000ff */
[----:B------:R-:W-:-:S07]  /*4680*/  F2FP.F16.F32.PACK_AB R54, R54, R109 ;  /* 0x0000006d3636723e */ /* 0x000fce00000000ff */
.L_x_1147:
[----:B------:R-:W-:Y:S05]  /*4690*/  BSYNC B2 ;  /* 0x0000000000027941 */ /* 0x000fea0003800000 */
.L_x_1146:
[----:B------:R-:W-:Y:S02]  /*46a0*/  ISETP.GE.AND P5, PT, R107, R99, PT ;  /* 0x000000636b00720c */ /* 0x000fe40003fa6270 */
[----:B------:R-:W-:-:S11]  /*46b0*/  P2R R33, PR, RZ, 0x1 ;  /* 0x00000001ff217803 */ /* 0x000fd60000000000 */
[--C-:B------:R-:W-:Y:S02]  /*46c0*/  @!P5 SHF.R.S32.HI R32, RZ, 0x1f, R107.reuse ;  /* 0x0000001fff20d819 */ /* 0x100fe4000001146b */
[----:B------:R-:W-:-:S04]  /*46d0*/  @!P5 IADD3 R94, P0, P6, R62, R94, R107 ;  /* 0x0000005e3e5ed210 */ /* 0x000fc80007e1e06b */
[----:B------:R-:W-:Y:S02]  /*46e0*/  @!P5 IADD3.X R108, R83, R108, R32, P0, P6 ;  /* 0x0000006c536cd210 */ /* 0x000fe400007ec420 */
[CC--:B------:R-:W-:Y:S02]  /*46f0*/  LEA R32, P6, R100.reuse, R86.reuse, 0x1 ;  /* 0x0000005664207211 */ /* 0x0c0fe400078c08ff */
[----:B------:R-:W-:Y:S02]  /*4700*/  ISETP.NE.AND P0, PT, R33, RZ, PT ;  /* 0x000000ff2100720c */ /* 0x000fe40003f05270 */
[----:B------:R-:W-:Y:S02]  /*4710*/  LEA.HI.X R33, R100, R87, R102, 0x1, P6 ;  /* 0x0000005764217211 */ /* 0x000fe400030f0c66 */
[----:B------:R-:W-:-:S03]  /*4720*/  @!P5 LEA R34, P6, R94, R86, 0x1 ;  /* 0x000000565e22d211 */ /* 0x000fc600078c08ff */
[----:B-1----:R1:W-:Y:S01]  /*4730*/  STG.E.128 desc[UR38][R32.64], R48 ;  /* 0x0000003020007986 */ /* 0x0023e2000c101d26 */
[----:B------:R-:W-:-:S05]  /*4740*/  @!P5 LEA.HI.X R35, R94, R87, R108, 0x1, P6 ;  /* 0x000000575e23d211 */ /* 0x000fca00030f0c6c */
[----:B--2---:R1:W-:Y:S04]  /*4750*/  @!P5 STG.E.128 desc[UR38][R34.64], R52 ;  /* 0x000000342200d986 */ /* 0x0043e8000c101d26 */
.L_x_1145:
[----:B------:R-:W-:Y:S05]  /*4760*/  BSYNC B1 ;  /* 0x0000000000017941 */ /* 0x000fea0003800000 */
.L_x_1144:
[----:B-1----:R-:W-:Y:S02]  /*4770*/  VIADD R33, R17, 0x60 ;  /* 0x0000006011217836 */ /* 0x002fe40000000000 */
[-C--:B------:R-:W-:Y:S02]  /*4780*/  IMAD R32, R73, R92.reuse, RZ ;  /* 0x0000005c49207224 */ /* 0x080fe400078e02ff */
[C---:B------:R-:W-:Y:S01]  /*4790*/  IMAD.WIDE.U32 R90, R33.reuse, R92, R90 ;  /* 0x0000005c215a7225 */ /* 0x040fe200078e005a */
[----:B------:R-:W-:-:S03]  /*47a0*/  ISETP.GE.OR P5, PT, R33, R96, P1 ;  /* 0x000000602100720c */ /* 0x000fc60000fa6670 */
[----:B------:R-:W-:-:S10]  /*47b0*/  IMAD R93, R33, R93, R32 ;  /* 0x0000005d215d7224 */ /* 0x000fd400078e0220 */
[----:B------:R-:W-:Y:S05]  /*47c0*/  @P5 BRA `(.L_x_1132) ;  /* 0x0000000800505947 */ /* 0x000fea0003800000 */
[----:B------:R-:W2:Y:S01]  /*47d0*/  LDL R34, [R1+0x2c] ;  /* 0x00002c0001227983 */ /* 0x000ea20000100800 */
[----:B------:R-:W-:Y:S01]  /*47e0*/  IMAD.IADD R50, R91, 0x1, R93 ;  /* 0x000000015b327824 */ /* 0x000fe200078e025d */
[----:B------:R-:W-:Y:S01]  /*47f0*/  IADD3 R32, P5, P6, R62, R90, R31 ;  /* 0x0000005a3e207210 */ /* 0x000fe20007ebe01f */
[----:B------:R-:W-:Y:S01]  /*4800*/  BSSY B1, `(.L_x_1148) ;  /* 0x000006a000017945 */ /* 0x000fe20003800000 */
[----:B------:R-:W-:Y:S02]  /*4810*/  SEL R101, R68, R101, !P0 ;  /* 0x0000006544657207 */ /* 0x000fe40004000000 */
[----:B------:R-:W-:Y:S02]  /*4820*/  IADD3.X R33, R83, R50, R5, P5, P6 ;  /* 0x0000003253217210 */ /* 0x000fe40002fec405 */
[----:B------:R-:W-:-:S04]  /*4830*/  LEA R48, P5, R32, R86, 0x1 ;  /* 0x0000005620307211 */ /* 0x000fc800078a08ff */
[----:B------:R-:W-:Y:S02]  /*4840*/  LEA.HI.X R49, R32, R87, R33, 0x1, P5 ;  /* 0x0000005720317211 */ /* 0x000fe400028f0c21 */
[----:B------:R-:W-:-:S04]  /*4850*/  SHF.R.S32.HI R32, RZ, 0x1f, R101 ;  /* 0x0000001fff207819 */ /* 0x000fc80000011465 */
[----:B------:R-:W-:-:S04]  /*4860*/  LEA.HI R101, R32, R101, RZ, 0x4 ;  /* 0x0000006520657211 */ /* 0x000fc800078f20ff */
[----:B------:R-:W-:-:S05]  /*4870*/  LEA.HI.SX32 R51, R101, R66, 0x1c ;  /* 0x0000004265337211 */ /* 0x000fca00078fe2ff */
[----:B------:R-:W-:-:S05]  /*4880*/  IMAD.SHL.U32 R51, R51, 0x8, RZ ;  /* 0x0000000833337824 */ /* 0x000fca00078e00ff */
[----:B------:R-:W-:-:S04]  /*4890*/  LOP3.LUT R33, R70, 0x38, R51, 0xf8, !PT ;  /* 0x0000003846217812 */ /* 0x000fc800078ef833 */
[----:B------:R-:W-:-:S05]  /*48a0*/  LOP3.LUT R33, R33, R98, RZ, 0x3c, !PT ;  /* 0x0000006221217212 */ /* 0x000fca00078e3cff */
[----:B--2---:R-:W-:Y:S02]  /*48b0*/  IMAD.IADD R35, R34, 0x1, R33 ;  /* 0x0000000122237824 */ /* 0x004fe400078e0221 */
[C---:B------:R-:W-:Y:S02]  /*48c0*/  IMAD R33, R18.reuse, 0x2000, R3 ;  /* 0x0000200012217824 */ /* 0x040fe400078e0203 */
[----:B------:R-:W-:Y:S02]  /*48d0*/  IMAD R35, R18, 0x2000, R35 ;  /* 0x0000200012237824 */ /* 0x000fe400078e0223 */
[--C-:B------:R-:W-:Y:S02]  /*48e0*/  IMAD R33, R33, 0x2, R2.reuse ;  /* 0x0000000221217824 */ /* 0x100fe400078e0202 */
[----:B------:R-:W-:-:S04]  /*48f0*/  IMAD R36, R35, 0x2, R2 ;  /* 0x0000000223247824 */ /* 0x000fc800078e0202 */
[----:B------:R-:W1:Y:S04]  /*4900*/  LDS.128 R32, [R33+0xe400] ;  /* 0x00e4000021207984 */ /* 0x000e680000000c00 */
[----:B------:R-:W2:Y:S01]  /*4910*/  LDS.128 R36, [R36+0xe400] ;  /* 0x00e4000024247984 */ /* 0x000ea20000000c00 */
[----:B------:R-:W-:Y:S05]  /*4920*/  @P4 BRA `(.L_x_1149) ;  /* 0x00000004005c4947 */ /* 0x000fea0003800000 */
[----:B------:R-:W-:Y:S01]  /*4930*/  SHF.R.U64 R52, R40, 0x10, R41 ;  /* 0x0000001028347819 */ /* 0x000fe20000001229 */
[----:B------:R-:W-:Y:S01]  /*4940*/  HADD2.F32 R53, -RZ, R106.H1_H1 ;  /* 0x3000006aff357230 */ /* 0x000fe20000004100 */
[----:B------:R-:W-:Y:S01]  /*4950*/  SHF.R.U64 R40, R42, 0x10, R43 ;  /* 0x000000102a287819 */ /* 0x000fe2000000122b */
[----:B-1----:R-:W-:Y:S01]  /*4960*/  IMAD.MOV.U32 R42, RZ, RZ, R32 ;  /* 0x000000ffff2a7224 */ /* 0x002fe200078e0020 */
[----:B------:R-:W-:Y:S01]  /*4970*/  SHF.R.U32.HI R54, RZ, 0x10, R45 ;  /* 0x00000010ff367819 */ /* 0x000fe2000001162d */
[----:B--2---:R-:W-:Y:S01]  /*4980*/  IMAD.MOV.U32 R32, RZ, RZ, R37 ;  /* 0x000000ffff207224 */ /* 0x004fe200078e0025 */
[----:B------:R-:W-:Y:S01]  /*4990*/  SHF.R.U64 R44, R44, 0x10, R45 ;  /* 0x000000102c2c7819 */ /* 0x000fe2000000122d */
[----:B------:R-:W-:Y:S01]  /*49a0*/  IMAD.MOV.U32 R45, RZ, RZ, R39 ;  /* 0x000000ffff2d7224 */ /* 0x000fe200078e0027 */
[----:B------:R-:W-:Y:S01]  /*49b0*/  SHF.R.U32.HI R93, RZ, 0x10, R43 ;  /* 0x00000010ff5d7819 */ /* 0x000fe2000001162b */
[----:B------:R-:W-:Y:S01]  /*49c0*/  IMAD.MOV.U32 R43, RZ, RZ, R36 ;  /* 0x000000ffff2b7224 */ /* 0x000fe200078e0024 */
[----:B------:R-:W-:Y:S01]  /*49d0*/  SHF.R.U32.HI R92, RZ, 0x10, R41 ;  /* 0x00000010ff5c7819 */ /* 0x000fe20000011629 */
[--C-:B------:R-:W-:Y:S01]  /*49e0*/  HADD2.F32 R36, -RZ, R32.reuse.H0_H0 ;  /* 0x20000020ff247230 */ /* 0x100fe20000004100 */
[--C-:B------:R-:W-:Y:S01]  /*49f0*/  SHF.R.U64 R41, R46, 0x10, R47.reuse ;  /* 0x000000102e297819 */ /* 0x100fe2000000122f */
[----:B------:R-:W-:Y:S01]  /*4a00*/  HADD2.F32 R39, -RZ, R32.H1_H1 ;  /* 0x30000020ff277230 */ /* 0x000fe20000004100 */
[----:B------:R-:W-:Y:S01]  /*4a10*/  SHF.R.U32.HI R55, RZ, 0x10, R47 ;  /* 0x00000010ff377819 */ /* 0x000fe2000001162f */
[----:B------:R-:W-:-:S02]  /*4a20*/  IMAD.MOV.U32 R37, RZ, RZ, R35 ;  /* 0x000000ffff257224 */ /* 0x000fc400078e0023 */
[--C-:B------:R-:W-:Y:S02]  /*4a30*/  HADD2.F32 R32, -RZ, R33.reuse.H0_H0 ;  /* 0x20000021ff207230 */ /* 0x100fe40000004100 */
[----:B------:R-:W-:Y:S02]  /*4a40*/  HADD2.F32 R54, -RZ, R54.H0_H0 ;  /* 0x20000036ff367230 */ /* 0x000fe40000004100 */
[----:B------:R-:W-:Y:S02]  /*4a50*/  HADD2.F32 R35, -RZ, R33.H1_H1 ;  /* 0x30000021ff237230 */ /* 0x000fe40000004100 */
[-C--:B------:R-:W-:Y:S01]  /*4a60*/  FMUL.FTZ R33, R36, R53.reuse ;  /* 0x0000003524217220 */ /* 0x080fe20000410000 */
[----:B------:R-:W-:Y:S02]  /*4a70*/  HADD2.F32 R47, -RZ, R106.H0_H0 ;  /* 0x2000006aff2f7230 */ /* 0x000fe40000004100 */
[----:B------:R-:W-:Y:S01]  /*4a80*/  FMUL.FTZ R53, R32, R53 ;  /* 0x0000003520357220 */ /* 0x000fe20000410000 */
[----:B------:R-:W-:-:S02]  /*4a90*/  HADD2.F32 R46, -RZ, R92.H0_H0 ;  /* 0x2000005cff2e7230 */ /* 0x000fc40000004100 */
[-C--:B------:R-:W-:Y:S01]  /*4aa0*/  FMUL.FTZ R92, R39, R54.reuse ;  /* 0x00000036275c7220 */ /* 0x080fe20000410000 */
[C---:B------:R-:W-:Y:S01]  /*4ab0*/  FMUL.FTZ R54, R35.reuse, R54 ;  /* 0x0000003623367220 */ /* 0x040fe20000410000 */
[-C--:B------:R-:W-:Y:S01]  /*4ac0*/  FFMA.FTZ R32, R32, R47.reuse, -R33 ;  /* 0x0000002f20207223 */ /* 0x080fe20000010821 */
[----:B------:R-:W-:Y:S01]  /*4ad0*/  FFMA.FTZ R33, R36, R47, R53 ;  /* 0x0000002f24217223 */ /* 0x000fe20000010035 */
[-C--:B------:R-:W-:Y:S01]  /*4ae0*/  FFMA.FTZ R35, R35, R46.reuse, -R92 ;  /* 0x0000002e23237223 */ /* 0x080fe2000001085c */
[----:B------:R-:W-:Y:S01]  /*4af0*/  FFMA.FTZ R36, R39, R46, R54 ;  /* 0x0000002e27247223 */ /* 0x000fe20000010036 */
[--C-:B------:R-:W-:Y:S02]  /*4b00*/  HADD2.F32 R46, -RZ, R45.reuse.H0_H0 ;  /* 0x2000002dff2e7230 */ /* 0x100fe40000004100 */
[----:B------:R-:W-:Y:S01]  /*4b10*/  HADD2.F32 R45, -RZ, R45.H1_H1 ;  /* 0x3000002dff2d7230 */ /* 0x000fe20000004100 */
[----:B------:R-:W-:Y:S01]  /*4b20*/  F2FP.F16.F32.PACK_AB R35, R35, R32 ;  /* 0x000000202323723e */ /* 0x000fe200000000ff */
[----:B------:R-:W-:-:S02]  /*4b30*/  HADD2.F32 R39, -RZ, R37.H0_H0 ;  /* 0x20000025ff277230 */ /* 0x000fc40000004100 */
[----:B------:R-:W-:Y:S02]  /*4b40*/  HADD2.F32 R92, -RZ, R55.H0_H0 ;  /* 0x20000037ff5c7230 */ /* 0x000fe40000004100 */
[----:B------:R-:W-:Y:S02]  /*4b50*/  HADD2.F32 R53, -RZ, R105.H1_H1 ;  /* 0x30000069ff357230 */ /* 0x000fe40000004100 */
[----:B------:R-:W-:Y:S02]  /*4b60*/  HADD2.F32 R37, -RZ, R37.H1_H1 ;  /* 0x30000025ff257230 */ /* 0x000fe40000004100 */
[----:B------:R-:W-:Y:S01]  /*4b70*/  FMUL.FTZ R100, R45, R92 ;  /* 0x0000005c2d647220 */ /* 0x000fe20000410000 */
[----:B------:R-:W-:Y:S02]  /*4b80*/  HADD2.F32 R54, -RZ, R93.H0_H0 ;  /* 0x2000005dff367230 */ /* 0x000fe40000004100 */
[----:B------:R-:W-:Y:S01]  /*4b90*/  FMUL.FTZ R94, R46, R53 ;  /* 0x000000352e5e7220 */ /* 0x000fe20000410000 */
[----:B------:R-:W-:-:S02]  /*4ba0*/  HADD2.F32 R47, -RZ, R103.H1_H1 ;  /* 0x30000067ff2f7230 */ /* 0x000fc40000004100 */
[----:B------:R-:W-:Y:S01]  /*4bb0*/  FMUL.FTZ R92, R37, R92 ;  /* 0x0000005c255c7220 */ /* 0x000fe20000410000 */
[----:B------:R-:W-:Y:S01]  /*4bc0*/  FMUL.FTZ R53, R39, R53 ;  /* 0x0000003527357220 */ /* 0x000fe20000410000 */
[-C--:B------:R-:W-:Y:S01]  /*4bd0*/  FFMA.FTZ R93, R37, R54.reuse, -R100 ;  /* 0x00000036255d7223 */ /* 0x080fe20000010864 */
[----:B------:R-:W-:Y:S02]  /*4be0*/  HADD2.F32 R44, -RZ, R44.H0_H0 ;  /* 0x2000002cff2c7230 */ /* 0x000fe40000004100 */
[-C--:B------:R-:W-:Y:S01]  /*4bf0*/  FFMA.FTZ R94, R39, R47.reuse, -R94 ;  /* 0x0000002f275e7223 */ /* 0x080fe2000001085e */
[----:B------:R-:W-:Y:S01]  /*4c00*/  FFMA.FTZ R100, R45, R54, R92 ;  /* 0x000000362d647223 */ /* 0x000fe2000001005c */
[----:B------:R-:W-:Y:S02]  /*4c10*/  HADD2.F32 R54, -RZ, R105.H0_H0 ;  /* 0x20000069ff367230 */ /* 0x000fe40000004100 */
[----:B------:R-:W-:Y:S01]  /*4c20*/  FFMA.FTZ R55, R46, R47, R53 ;  /* 0x0000002f2e377223 */ /* 0x000fe20000010035 */
[----:B------:R-:W-:Y:S01]  /*4c30*/  HADD2.F32 R39, -RZ, R43.H0_H0 ;  /* 0x2000002bff277230 */ /* 0x000fe20000004100 */
[----:B------:R-:W-:Y:S01]  /*4c40*/  F2FP.F16.F32.PACK_AB R93, R93, R94 ;  /* 0x0000005e5d5d723e */ /* 0x000fe200000000ff */
[----:B------:R-:W-:-:S02]  /*4c50*/  HADD2.F32 R37, -RZ, R42.H0_H0 ;  /* 0x2000002aff257230 */ /* 0x000fc40000004100 */
[----:B------:R-:W-:Y:S02]  /*4c60*/  HADD2.F32 R43, -RZ, R43.H1_H1 ;  /* 0x3000002bff2b7230 */ /* 0x000fe40000004100 */
[-C--:B------:R-:W-:Y:S01]  /*4c70*/  FMUL.FTZ R92, R39, R54.reuse ;  /* 0x00000036275c7220 */ /* 0x080fe20000410000 */
[----:B------:R-:W-:Y:S02]  /*4c80*/  HADD2.F32 R42, -RZ, R42.H1_H1 ;  /* 0x3000002aff2a7230 */ /* 0x000fe40000004100 */
[----:B------:R-:W-:Y:S01]  /*4c90*/  FMUL.FTZ R54, R37, R54 ;  /* 0x0000003625367220 */ /* 0x000fe20000410000 */
[----:B------:R-:W-:Y:S02]  /*4ca0*/  HADD2.F32 R46, -RZ, R103.H0_H0 ;  /* 0x20000067ff2e7230 */ /* 0x000fe40000004100 */
[-C--:B------:R-:W-:Y:S01]  /*4cb0*/  FMUL.FTZ R45, R43, R44.reuse ;  /* 0x0000002c2b2d7220 */ /* 0x080fe20000410000 */
[----:B------:R-:W-:Y:S02]  /*4cc0*/  HADD2.F32 R52, -RZ, R52.H0_H0 ;  /* 0x20000034ff347230 */ /* 0x000fe40000004100 */
[C---:B------:R-:W-:Y:S01]  /*4cd0*/  FMUL.FTZ R44, R42.reuse, R44 ;  /* 0x0000002c2a2c7220 */ /* 0x040fe20000410000 */
[-C--:B------:R-:W-:Y:S01]  /*4ce0*/  FFMA.FTZ R54, R39, R46.reuse, R54 ;  /* 0x0000002e27367223 */ /* 0x080fe20000010036 */
[----:B------:R-:W-:Y:S01]  /*4cf0*/  FFMA.FTZ R92, R37, R46, -R92 ;  /* 0x0000002e255c7223 */ /* 0x000fe2000001085c */
[-C--:B------:R-:W-:Y:S01]  /*4d00*/  FFMA.FTZ R45, R42, R52.reuse, -R45 ;  /* 0x000000342a2d7223 */ /* 0x080fe2000001082d */
[----:B------:R-:W-:Y:S01]  /*4d10*/  FFMA.FTZ R47, R43, R52, R44 ;  /* 0x000000342b2f7223 */ /* 0x000fe2000001002c */
[----:B------:R-:W-:-:S02]  /*4d20*/  HADD2.F32 R42, -RZ, R104.H0_H0 ;  /* 0x20000068ff2a7230 */ /* 0x000fc40000004100 */
[----:B------:R-:W-:Y:S01]  /*4d30*/  HADD2.F32 R39, -RZ, R38.H0_H0 ;  /* 0x20000026ff277230 */ /* 0x000fe20000004100 */
[----:B------:R-:W-:Y:S01]  /*4d40*/  F2FP.F16.F32.PACK_AB R32, R45, R92 ;  /* 0x0000005c2d20723e */ /* 0x000fe200000000ff */
[----:B------:R-:W-:Y:S02]  /*4d50*/  HADD2.F32 R104, -RZ, R104.H1_H1 ;  /* 0x30000068ff687230 */ /* 0x000fe40000004100 */
[----:B------:R-:W-:Y:S02]  /*4d60*/  HADD2.F32 R43, -RZ, R41.H0_H0 ;  /* 0x20000029ff2b7230 */ /* 0x000fe40000004100 */
[----:B------:R-:W-:Y:S02]  /*4d70*/  HADD2.F32 R37, -RZ, R34.H0_H0 ;  /* 0x20000022ff257230 */ /* 0x000fe40000004100 */
[----:B------:R-:W-:Y:S02]  /*4d80*/  HADD2.F32 R38, -RZ, R38.H1_H1 ;  /* 0x30000026ff267230 */ /* 0x000fe40000004100 */
[----:B------:R-:W-:-:S02]  /*4d90*/  HADD2.F32 R34, -RZ, R34.H1_H1 ;  /* 0x30000022ff227230 */ /* 0x000fc40000004100 */
[----:B------:R-:W-:Y:S02]  /*4da0*/  HADD2.F32 R41, -RZ, R40.H0_H0 ;  /* 0x20000028ff297230 */ /* 0x000fe40000004100 */
[-C--:B------:R-:W-:Y:S01]  /*4db0*/  FMUL.FTZ R40, R39, R104.reuse ;  /* 0x0000006827287220 */ /* 0x080fe20000410000 */
[-C--:B------:R-:W-:Y:S01]  /*4dc0*/  FMUL.FTZ R53, R38, R43.reuse ;  /* 0x0000002b26357220 */ /* 0x080fe20000410000 */
[C---:B------:R-:W-:Y:S01]  /*4dd0*/  FMUL.FTZ R104, R37.reuse, R104 ;  /* 0x0000006825687220 */ /* 0x040fe20000410000 */
[C---:B------:R-:W-:Y:S01]  /*4de0*/  FMUL.FTZ R43, R34.reuse, R43 ;  /* 0x0000002b222b7220 */ /* 0x040fe20000410000 */
[-C--:B------:R-:W-:Y:S01]  /*4df0*/  FFMA.FTZ R40, R37, R42.reuse, -R40 ;  /* 0x0000002a25287223 */ /* 0x080fe20000010828 */
[-C--:B------:R-:W-:Y:S01]  /*4e00*/  FFMA.FTZ R53, R34, R41.reuse, -R53 ;  /* 0x0000002922357223 */ /* 0x080fe20000010835 */
[----:B------:R-:W-:Y:S01]  /*4e10*/  FFMA.FTZ R104, R39, R42, R104 ;  /* 0x0000002a27687223 */ /* 0x000fe20000010068 */
[----:B------:R-:W-:Y:S01]  /*4e20*/  FFMA.FTZ R43, R38, R41, R43 ;  /* 0x00000029262b7223 */ /* 0x000fe2000001002b */
[----:B------:R-:W-:Y:S01]  /*4e30*/  F2FP.F16.F32.PACK_AB R37, R36, R33 ;  /* 0x000000212425723e */ /* 0x000fe200000000ff */
[----:B------:R-:W-:Y:S01]  /*4e40*/  IMAD.MOV.U32 R33, RZ, RZ, R35 ;  /* 0x000000ffff217224 */ /* 0x000fe200078e0023 */
[----:B------:R-:W-:Y:S01]  /*4e50*/  F2FP.F16.F32.PACK_AB R39, R100, R55 ;  /* 0x000000376427723e */ /* 0x000fe200000000ff */
[----:B------:R-:W-:Y:S01]  /*4e60*/  IMAD.MOV.U32 R35, RZ, RZ, R93 ;  /* 0x000000ffff237224 */ /* 0x000fe200078e005d */
[----:B------:R-:W-:-:S02]  /*4e70*/  F2FP.F16.F32.PACK_AB R36, R47, R54 ;  /* 0x000000362f24723e */ /* 0x000fc400000000ff */
[----:B------:R-:W-:Y:S02]  /*4e80*/  F2FP.F16.F32.PACK_AB R34, R53, R40 ;  /* 0x000000283522723e */ /* 0x000fe400000000ff */
[----:B------:R-:W-:-:S07]  /*4e90*/  F2FP.F16.F32.PACK_AB R38, R43, R104 ;  /* 0x000000682b26723e */ /* 0x000fce00000000ff */
.L_x_1149:
[----:B------:R-:W-:Y:S05]  /*4ea0*/  BSYNC B1 ;  /* 0x0000000000017941 */ /* 0x000fea0003800000 */
.L_x_1148:
[----:B-1----:R1:W-:Y:S01]  /*4eb0*/  STG.E.128 desc[UR38][R48.64], R32 ;  /* 0x0000002030007986 */ /* 0x0023e2000c101d26 */
[----:B------:R-:W-:-:S13]  /*4ec0*/  ISETP.GE.AND P4, PT, R51, R99, PT ;  /* 0x000000633300720c */ /* 0x000fda0003f86270 */
[----:B------:R-:W-:Y:S05]  /*4ed0*/  @P4 BRA `(.L_x_1132) ;  /* 0x00000000008c4947 */ /* 0x000fea0003800000 */
[--C-:B-1----:R-:W-:Y:S02]  /*4ee0*/  SHF.R.S32.HI R32, RZ, 0x1f, R51.reuse ;  /* 0x0000001fff207819 */ /* 0x102fe40000011433 */
[----:B------:R-:W-:-:S04]  /*4ef0*/  IADD3 R51, P4, P5, R62, R90, R51 ;  /* 0x0000005a3e337210 */ /* 0x000fc80007d9e033 */
[----:B------:R-:W-:Y:S02]  /*4f00*/  IADD3.X R50, R83, R50, R32, P4, P5 ;  /* 0x0000003253327210 */ /* 0x000fe400027ea420 */
[----:B------:R-:W-:-:S04]  /*4f10*/  LEA R86, P4, R51, R86, 0x1 ;  /* 0x0000005633567211 */ /* 0x000fc800078808ff */
[----:B------:R-:W-:-:S05]  /*4f20*/  LEA.HI.X R87, R51, R87, R50, 0x1, P4 ;  /* 0x0000005733577211 */ /* 0x000fca00020f0c32 */
[----:B--2---:R1:W-:Y:S01]  /*4f30*/  STG.E.128 desc[UR38][R86.64], R36 ;  /* 0x0000002456007986 */ /* 0x0043e2000c101d26 */
[----:B------:R-:W-:Y:S05]  /*4f40*/  BRA `(.L_x_1132) ;  /* 0x0000000000707947 */ /* 0x000fea0003800000 */
.L_x_1115:
[----:B------:R-:W-:-:S06]  /*4f50*/  UISETP.NE.AND UP0, UPT, UR37, 0x3, UPT ;  /* 0x000000032500788c */ /* 0x000fcc000bf05270 */
[----:B------:R-:W-:-:S13]  /*4f60*/  PLOP3.LUT P3, PT, PT, PT, UP0, 0x80, 0x0 ;  /* 0x000000000000781c */ /* 0x000fda0003f6f008 */
[----:B------:R-:W-:Y:S05]  /*4f70*/  @!P3 BRA `(.L_x_1150) ;  /* 0x000000000004b947 */ /* 0x000fea0003800000 */
[----:B------:R-:W-:Y:S01]  /*4f80*/  BPT.TRAP 0x1 ;  /* 0x000000040000795c */ /* 0x000fe20000300000 */
.L_x_1150:
[----:B------:R-:W2:Y:S01]  /*4f90*/  LDL R32, [R1+0x10] ;  /* 0x0000100001207983 */ /* 0x000ea20000100800 */
[----:B------:R-:W-:Y:S01]  /*4fa0*/  IMAD R85, R18, 0x8, R2 ;  /* 0x0000000812557824 */ /* 0x000fe200078e0202 */
[----:B------:R-:W-:Y:S01]  /*4fb0*/  BSSY B1, `(.L_x_1151) ;  /* 0x0000006000017945 */ /* 0x000fe20003800000 */
[----:B------:R-:W-:-:S05]  /*4fc0*/  IMAD R96, R25, -0x80, R30 ;  /* 0xffffff8019607824 */ /* 0x000fca00078e021e */
[----:B------:R-:W-:Y:S02]  /*4fd0*/  VIMNMX R96, R96, 0x80, PT ;  /* 0x0000008060607848 */ /* 0x000fe40003fe0100 */
[----:B--2---:R-:W-:-:S04]  /*4fe0*/  SHF.L.U32 R97, R32, 0x1f, RZ ;  /* 0x0000001f20617819 */ /* 0x004fc800000006ff */
[----:B------:R-:W0:Y:S02]  /*4ff0*/  SYNCS.PHASECHK.TRANS64.TRYWAIT P4, [R85+URZ+0x16890], R97 ;  /* 0x01689061550075a7 */ /* 0x000e24000808017f */
[----:B0-----:R-:W-:Y:S05]  /*5000*/  @!P4 BRA `(.L_x_1152) ;  /* 0x0000016c0054c947 */ /* 0x001fea0003800000 */
.L_x_1432:
[----:B------:R-:W-:Y:S05]  /*5010*/  BSYNC B1 ;  /* 0x0000000000017941 */ /* 0x000fea0003800000 */
.L_x_1151:
[----:B------:R-:W-:Y:S01]  /*5020*/  ISETP.GE.AND P4, PT, R17, R96, PT ;  /* 0x000000601100720c */ /* 0x000fe20003f86270 */
[----:B------:R-:W-:-:S12]  /*5030*/  BSSY B1, `(.L_x_1153) ;  /* 0x0000006000017945 */ /* 0x000fd80003800000 */
[----:B------:R-:W-:Y:S05]  /*5040*/  @P4 BRA `(.L_x_1154) ;  /* 0x0000000000104947 */ /* 0x000fea0003800000 */
[----:B------:R-:W1:Y:S04]  /*5050*/  @!P1 LDS.128 R32, [R89+0xe000] ;  /* 0x00e0000059209984 */ /* 0x000e680000000c00 */
[----:B------:R-:W2:Y:S04]  /*5060*/  @!P2 LDS.128 R36, [R88+0xe000] ;  /* 0x00e000005824a984 */ /* 0x000ea80000000c00 */
[----:B-1----:R1:W-:Y:S04]  /*5070*/  @!P1 STG.E.128 desc[UR38][R42.64], R32 ;  /* 0x000000202a009986 */ /* 0x0023e8000c101d26 */
[----:B--2---:R1:W-:Y:S02]  /*5080*/  @!P2 STG.E.128 desc[UR38][R42.64+0x40], R36 ;  /* 0x000040242a00a986 */ /* 0x0043e4000c101d26 */
.L_x_1154:
[----:B------:R-:W-:Y:S05]  /*5090*/  BSYNC B1 ;  /* 0x0000000000017941 */ /* 0x000fea0003800000 */
.L_x_1153:
[----:B-1----:R-:W-:-:S05]  /*50a0*/  VIADD R32, R17, 0x60 ;  /* 0x0000006011207836 */ /* 0x002fca0000000000 */
[----:B------:R-:W-:-:S13]  /*50b0*/  ISETP.GE.AND P4, PT, R32, R96, PT ;  /* 0x000000602000720c */ /* 0x000fda0003f86270 */
[----:B------:R-:W-:Y:S05]  /*50c0*/  @P4 BRA `(.L_x_1132) ;  /* 0x0000000000104947 */ /* 0x000fea0003800000 */
[----:B------:R-:W1:Y:S04]  /*50d0*/  @!P1 LDS.128 R32, [R89+0x11000] ;  /* 0x0110000059209984 */ /* 0x000e680000000c00 */
[----:B------:R-:W2:Y:S04]  /*50e0*/  @!P2 LDS.128 R36, [R88+0x11000] ;  /* 0x011000005824a984 */ /* 0x000ea80000000c00 */
[----:B-1----:R1:W-:Y:S04]  /*50f0*/  @!P1 STG.E.128 desc[UR38][R40.64], R32 ;  /* 0x0000002028009986 */ /* 0x0023e8000c101d26 */
[----:B--2---:R1:W-:Y:S02]  /*5100*/  @!P2 STG.E.128 desc[UR38][R40.64+0x40], R36 ;  /* 0x000040242800a986 */ /* 0x0043e4000c101d26 */
.L_x_1132:
[----:B------:R-:W-:Y:S05]  /*5110*/  BSYNC B0 ;  /* 0x0000000000007941 */ /* 0x000fea0003800000 */
.L_x_1114:
[----:B-1234-:R-:W1:Y:S01]  /*5120*/  S2R R32, SR_TID.X ;  /* 0x0000000000207919 */ /* 0x01ee620000002100 */
        /* <DEDUP_REMOVED lines=11> */
[----:B------:R-:W-:-:S05]  /*51e0*/  @!P4 VIADD R32, R85, 0x168a0 ;  /* 0x000168a05520c836 */ /* 0x000fca0000000000 */
[----:B------:R-:W-:-:S04]  /*51f0*/  @!P4 PRMT R32, RZ, 0x654, R32 ;  /* 0x00000654ff20c816 */ /* 0x000fc80000000020 */
[----:B------:R1:W-:Y:S01]  /*5200*/  @!P4 SYNCS.ARRIVE.TRANS64.RED.A1T0 RZ, [R32+URZ], RZ ;  /* 0x000000ff20ffc9a7 */ /* 0x0003e2000810043f */
[----:B------:R-:W-:Y:S05]  /*5210*/  @!P3 BRA `(.L_x_1156) ;  /* 0x000000000004b947 */ /* 0x000fea0003800000 */
[----:B------:R-:W-:Y:S01]  /*5220*/  BPT.TRAP 0x1 ;  /* 0x000000040000795c */ /* 0x000fe20000300000 */
.L_x_1156:
[----:B------:R-:W-:Y:S05]  /*5230*/  BSYNC B0 ;  /* 0x0000000000007941 */ /* 0x000fea0003800000 */
.L_x_1155:
[----:B------:R-:W2:Y:S01]  /*5240*/  SYNCS.PHASECHK.TRANS64.TRYWAIT P3, [R85+URZ+0x168b0], R97 ;  /* 0x0168b061550075a7 */ /* 0x000ea2000806017f */
[----:B------:R-:W-:Y:S01]  /*5250*/  ULDC UR40, c[0x0][0x2e4] ;  /* 0x0000b90000287ab9 */ /* 0x000fe20000000800 */
[----:B------:R-:W-:Y:S01]  /*5260*/  ULDC.64 UR44, c[0x0][0x318] ;  /* 0x0000c600002c7ab9 */ /* 0x000fe20000000a00 */
[----:B------:R-:W-:Y:S01]  /*5270*/  ULDC.64 UR42, c[0x0][0x308] ;  /* 0x0000c200002a7ab9 */ /* 0x000fe20000000a00 */
[----:B------:R-:W-:Y:S01]  /*5280*/  BSSY B0, `(.L_x_1157) ;  /* 0x0000003000007945 */ /* 0x000fe20003800000 */
[----:B------:R-:W-:-:S03]  /*5290*/  IMAD.WIDE R36, R25, 0x80, R10 ;  /* 0x0000008019247825 */ /* 0x000fc600078e020a */
[----:B--2---:R-:W-:Y:S05]  /*52a0*/  @!P3 BRA `(.L_x_1158) ;  /* 0x0000016800c0b947 */ /* 0x004fea0003800000 */
.L_x_1433:
[----:B------:R-:W-:Y:S05]  /*52b0*/  BSYNC B0 ;  /* 0x0000000000007941 */ /* 0x000fea0003800000 */
.L_x_1157:
        /* <DEDUP_REMOVED lines=17> */
.L_x_1160:
[----:B------:R-:W-:Y:S05]  /*53d0*/  BSYNC B0 ;  /* 0x0000000000007941 */ /* 0x000fea0003800000 */
.L_x_1159:
[----:B-1-3--:R-:W-:Y:S01]  /*53e0*/  VIADD R32, R17, 0x60 ;  /* 0x0000006011207836 */ /* 0x00afe20000000000 */
[----:B------:R-:W-:Y:S04]  /*53f0*/  BSSY B0, `(.L_x_1161) ;  /* 0x0000013000007945 */ /* 0x000fe80003800000 */
[----:B------:R-:W-:-:S13]  /*5400*/  ISETP.GE.AND P3, PT, R32, R96, PT ;  /* 0x000000602000720c */ /* 0x000fda0003f66270 */
[----:B------:R-:W-:Y:S05]  /*5410*/  @P3 BRA `(.L_x_1162) ;  /* 0x0000000000403947 */ /* 0x000fea0003800000 */
[----:B------:R-:W-:Y:S01]  /*5420*/  IADD3 R35, P3, R36, 0x60, RZ ;  /* 0x0000006024237810 */ /* 0x000fe20007f7e0ff */
[----:B------:R-:W-:Y:S02]  /*5430*/  IMAD.MOV.U32 R32, RZ, RZ, R58 ;  /* 0x000000ffff207224 */ /* 0x000fe400078e003a */
[----:B------:R-:W-:Y:S02]  /*5440*/  IMAD.MOV.U32 R33, RZ, RZ, R0 ;  /* 0x000000ffff217224 */ /* 0x000fe400078e0000 */
        /* <DEDUP_REMOVED lines=13> */
.L_x_1162:
[----:B------:R-:W-:Y:S05]  /*5520*/  BSYNC B0 ;  /* 0x0000000000007941 */ /* 0x000fea0003800000 */
.L_x_1161:
[----:B-1----:R-:W3:Y:S01]  /*5530*/  LDL.LU R33, [R1+0x10] ;  /* 0x0000100001217983 */ /* 0x002ee20000300800 */
[----:B------:R-:W-:Y:S01]  /*5540*/  VIADD R18, R18, 0x1 ;  /* 0x0000000112127836 */ /* 0x000fe20000000000 */
[----:B------:R-:W-:Y:S01]  /*5550*/  LOP3.LUT P5, RZ, R22, 0x2, RZ, 0xc0, !PT ;  /* 0x0000000216ff7812 */ /* 0x000fe200078ac0ff */
        /* <DEDUP_REMOVED lines=10> */
[----:B------:R-:W-:Y:S02]  /*5600*/  SEL R32, RZ, 0x1, P3 ;  /* 0x00000001ff207807 */ /* 0x000fe40001800000 */
[----:B------:R-:W-:Y:S01]  /*5610*/  SEL R18, R18, RZ, P3 ;  /* 0x000000ff12127207 */ /* 0x000fe20001800000 */
[----:B------:R0:W-:Y:S01]  /*5620*/  @!P4 SYNCS.ARRIVE.TRANS64.RED.A1T0 RZ, [R85+URZ], RZ ;  /* 0x000000ff55ffc9a7 */ /* 0x0001e2000810043f */
[----:B---3--:R-:W-:-:S05]  /*5630*/  LOP3.LUT R33, R33, R32, RZ, 0x3c, !PT ;  /* 0x0000002021217212 */ /* 0x008fca00078e3cff */
[----:B------:R0:W-:Y:S01]  /*5640*/  STL [R1+0x10], R33 ;  /* 0x0000102101007387 */ /* 0x0001e20000100800 */
[----:B------:R-:W-:Y:S05]  /*5650*/  @P5 BRA `(.L_x_1163) ;  /* 0xffffffcc00545947 */ /* 0x000fea000383ffff */
[----:B0-----:R-:W0:Y:S01]  /*5660*/  S2R R33, SR_TID.X ;  /* 0x0000000000217919 */ /* 0x001e220000002100 */
[----:B------:R-:W-:Y:S02]  /*5670*/  PLOP3.LUT P0, PT, PT, PT, PT, 0x8, 0x0 ;  /* 0x000000000000781c */ /* 0x000fe40003f0e170 */
[----:B0-----:R-:W-:-:S04]  /*5680*/  SHF.R.U32.HI R33, RZ, 0x7, R33 ;  /* 0x00000007ff217819 */ /* 0x001fc80000011621 */
[----:B------:R-:W-:-:S13]  /*5690*/  ISETP.NE.AND P5, PT, R33, 0x1, PT ;  /* 0x000000012100780c */ /* 0x000fda0003fa5270 */
[----:B------:R-:W-:Y:S06]  /*56a0*/  @!P5 BAR.ARV 0x9, 0x100 ;  /* 0x024400000000db1d */ /* 0x000fec0000002000 */
.L_x_1109:
[----:B------:R-:W1:Y:S02]  /*56b0*/  LDC.64 R4, c[0x0][0x9e0] ;  /* 0x00027800ff047b82 */ /* 0x000e640000000a00 */
[----:B-1----:R-:W-:Y:S01]  /*56c0*/  ISETP.GE.AND P1, PT, R5, 0x1, PT ;  /* 0x000000010500780c */ /* 0x002fe20003f26270 */
[----:B------:R-:W-:-:S12]  /*56d0*/  @P0 BRA `(.L_x_1164) ;  /* 0x00000000000c0947 */ /* 0x000fd80003800000 */
[----:B------:R-:W1:Y:S01]  /*56e0*/  FENCE.VIEW.ASYNC.G ;  /* 0x00000000000073c6 */ /* 0x000e620000000100 */
[----:B------:R-:W-:Y:S05]  /*56f0*/  WARPSYNC.ALL ;  /* 0x0000000000007948 */ /* 0x000fea0003800000 */
[----:B-1----:R-:W-:Y:S06]  /*5700*/  BAR.ARV 0xc, 0x1a0 ;  /* 0x0306800000007b1d */ /* 0x002fec0000002000 */
.L_x_1164:
[----:B------:R-:W-:Y:S01]  /*5710*/  IMAD.IADD R0, R29, 0x1, R4 ;  /* 0x000000011d007824 */ /* 0x000fe200078e0204 */
[----:B------:R-:W-:Y:S06]  /*5720*/  @!P1 BRA `(.L_x_1165) ;  /* 0x0000000000489947 */ /* 0x000fec0003800000 */
        /* <DEDUP_REMOVED lines=11> */
.L_x_1167:
[----:B------:R-:W-:-:S13]  /*57e0*/  ISETP.NE.AND P0, PT, R5, 0x1, PT ;  /* 0x000000010500780c */ /* 0x000fda0003f05270 */
[----:B------:R-:W1:Y:S02]  /*57f0*/  @P0 LDC.64 R6, c[0x0][0x9e8] ;  /* 0x00027a00ff060b82 */ /* 0x000e640000000a00 */
[----:B-1----:R-:W-:-:S05]  /*5800*/  @P0 IMAD.HI.U32 R4, R3, R6, RZ ;  /* 0x0000000603040227 */ /* 0x002fca00078e00ff */
[----:B------:R-:W-:-:S07]  /*5810*/  @P0 SHF.R.U32.HI R3, RZ, R7, R4 ;  /* 0x00000007ff030219 */ /* 0x000fce0000011604 */
.L_x_1168:
[----:B------:R-:W-:Y:S05]  /*5820*/  BSYNC B0 ;  /* 0x0000000000007941 */ /* 0x000fea0003800000 */
.L_x_1166:
[----:B------:R-:W-:-:S05]  /*5830*/  IMAD R3, R3, R5, R5 ;  /* 0x0000000503037224 */ /* 0x000fca00078e0205 */
[----:B------:R-:W-:-:S07]  /*5840*/  VIMNMX R0, R0, R3, PT ;  /* 0x0000000300007248 */ /* 0x000fce0003fe0100 */
.L_x_1165:
[----:B------:R-:W-:Y:S01]  /*5850*/  VIADD R0, R0, 0x7f ;  /* 0x0000007f00007836 */ /* 0x000fe20000000000 */
[----:B------:R-:W-:-:S04]  /*5860*/  ULDC UR4, c[0x0][0x9dc] ;  /* 0x0002770000047ab9 */ /* 0x000fc80000000800 */
[----:B------:R-:W-:-:S04]  /*5870*/  SHF.R.S32.HI R3, RZ, 0x1f, R0 ;  /* 0x0000001fff037819 */ /* 0x000fc80000011400 */
[----:B------:R-:W-:Y:S01]  /*5880*/  LEA.HI R3, R3, R0, RZ, 0x7 ;  /* 0x0000000003037211 */ /* 0x000fe200078f38ff */
[----:B------:R-:W-:-:S03]  /*5890*/  VIADD R0, R27, -UR4 ;  /* 0x800000041b007c36 */ /* 0x000fc60008000000 */
        /* <DEDUP_REMOVED lines=13> */
.L_x_1171:
[----:B------:R-:W-:-:S13]  /*5970*/  ISETP.NE.AND P0, PT, R5, 0x1, PT ;  /* 0x000000010500780c */ /* 0x000fda0003f05270 */
[----:B------:R-:W1:Y:S02]  /*5980*/  @P0 LDC.64 R6, c[0x0][0x9e8] ;  /* 0x00027a00ff060b82 */ /* 0x000e640000000a00 */
[----:B-1----:R-:W-:-:S05]  /*5990*/  @P0 IMAD.HI.U32 R6, R27, R6, RZ ;  /* 0x000000061b060227 */ /* 0x002fca00078e00ff */
[----:B------:R-:W-:-:S07]  /*59a0*/  @P0 SHF.R.U32.HI R27, RZ, R7, R6 ;  /* 0x00000007ff1b0219 */ /* 0x000fce0000011606 */
.L_x_1172:
[----:B------:R-:W-:Y:S05]  /*59b0*/  BSYNC B0 ;  /* 0x0000000000007941 */ /* 0x000fea0003800000 */
.L_x_1170:
[----:B------:R-:W-:-:S05]  /*59c0*/  IMAD R27, R27, R5, RZ ;  /* 0x000000051b1b7224 */ /* 0x000fca00078e02ff */
[----:B------:R-:W-:-:S07]  /*59d0*/  VIMNMX R0, R0, R27, !PT ;  /* 0x0000001b00007248 */ /* 0x000fce0007fe0100 */
.L_x_1169:
[----:B------:R-:W-:Y:S01]  /*59e0*/  SHF.R.S32.HI R3, RZ, 0x1f, R0 ;  /* 0x0000001fff037819 */ /* 0x000fe20000011400 */
[----:B------:R-:W-:Y:S01]  /*59f0*/  IMAD.MOV.U32 R21, RZ, RZ, RZ ;  /* 0x000000ffff157224 */ /* 0x000fe200078e00ff */
[----:B------:R-:W-:Y:S02]  /*5a00*/  PLOP3.LUT P0, PT, PT, PT, PT, 0x80, 0x0 ;  /* 0x000000000000781c */ /* 0x000fe40003f0f070 */
[----:B------:R-:W-:Y:S02]  /*5a10*/  CS2R R28, SRZ ;  /* 0x00000000001c7805 */ /* 0x000fe4000001ff00 */
[----:B------:R-:W-:Y:S02]  /*5a20*/  LEA.HI R3, R3, R0, RZ, 0x7 ;  /* 0x0000000003037211 */ /* 0x000fe400078f38ff */
[----:B0-----:R-:W-:Y:S01]  /*5a30*/  CS2R R14, SRZ ;  /* 0x00000000000e7805 */ /* 0x001fe2000001ff00 */
[----:B------:R-:W-:Y:S01]  /*5a40*/  IMAD.MOV.U32 R118, RZ, RZ, RZ ;  /* 0x000000ffff767224 */ /* 0x000fe200078e00ff */
[----:B------:R-:W-:-:S02]  /*5a50*/  CS2R R114, SRZ ;  /* 0x0000000000727805 */ /* 0x000fc4000001ff00 */
[----:B------:R-:W-:Y:S02]  /*5a60*/  SHF.R.S32.HI R3, RZ, 0x7, R3 ;  /* 0x00000007ff037819 */ /* 0x000fe40000011403 */
[----:B------:R-:W-:Y:S02]  /*5a70*/  CS2R R112, SRZ ;  /* 0x0000000000707805 */ /* 0x000fe4000001ff00 */
[----:B------:R-:W-:Y:S02]  /*5a80*/  CS2R R110, SRZ ;  /* 0x00000000006e7805 */ /* 0x000fe4000001ff00 */
[----:B------:R-:W-:Y:S02]  /*5a90*/  CS2R R108, SRZ ;  /* 0x00000000006c7805 */ /* 0x000fe4000001ff00 */
[----:B------:R-:W-:Y:S02]  /*5aa0*/  VIMNMX R4, RZ, R3, !PT ;  /* 0x00000003ff047248 */ /* 0x000fe40007fe0100 */
[----:B------:R-:W-:-:S02]  /*5ab0*/  CS2R R106, SRZ ;  /* 0x00000000006a7805 */ /* 0x000fc4000001ff00 */
[----:B------:R-:W-:Y:S02]  /*5ac0*/  CS2R R104, SRZ ;  /* 0x0000000000687805 */ /* 0x000fe4000001ff00 */
[----:B------:R-:W-:Y:S02]  /*5ad0*/  CS2R R102, SRZ ;  /* 0x0000000000667805 */ /* 0x000fe4000001ff00 */
[----:B------:R-:W-:Y:S01]  /*5ae0*/  ISETP.GT.AND P1, PT, R88, R4, PT ;  /* 0x000000045800720c */ /* 0x000fe20003f24270 */
[----:B------:R0:W-:Y:S01]  /*5af0*/  STL [R1+0x24], R4 ;  /* 0x0000240401007387 */ /* 0x0001e20000100800 */
[----:B------:R-:W-:Y:S02]  /*5b00*/  CS2R R100, SRZ ;  /* 0x0000000000647805 */ /* 0x000fe4000001ff00 */
[----:B------:R-:W-:Y:S02]  /*5b10*/  CS2R R98, SRZ ;  /* 0x0000000000627805 */ /* 0x000fe4000001ff00 */
[----:B------:R-:W-:-:S02]  /*5b20*/  CS2R R96, SRZ ;  /* 0x0000000000607805 */ /* 0x000fc4000001ff00 */
[----:B------:R-:W-:Y:S01]  /*5b30*/  CS2R R6, SRZ ;  /* 0x0000000000067805 */ /* 0x000fe2000001ff00 */
[----:B------:R-:W-:Y:S01]  /*5b40*/  IMAD.MOV.U32 R94, RZ, RZ, RZ ;  /* 0x000000ffff5e7224 */ /* 0x000fe200078e00ff */
[----:B------:R-:W-:Y:S01]  /*5b50*/  CS2R R90, SRZ ;  /* 0x00000000005a7805 */ /* 0x000fe2000001ff00 */
[----:B------:R-:W-:Y:S02]  /*5b60*/  IMAD.MOV.U32 R3, RZ, RZ, RZ ;  /* 0x000000ffff037224 */ /* 0x000fe400078e00ff */
[----:B------:R-:W-:Y:S02]  /*5b70*/  IMAD.MOV.U32 R89, RZ, RZ, RZ ;  /* 0x000000ffff597224 */ /* 0x000fe400078e00ff */
[----:B------:R-:W-:Y:S01]  /*5b80*/  IMAD.MOV.U32 R26, RZ, RZ, RZ ;  /* 0x000000ffff1a7224 */ /* 0x000fe200078e00ff */
[----:B0-----:R-:W-:Y:S06]  /*5b90*/  @!P1 BRA `(.L_x_1173) ;  /* 0x000000f000589947 */ /* 0x001fec0003800000 */
[----:B------:R-:W0:Y:S01]  /*5ba0*/  S2R R4, SR_TID.X ;  /* 0x0000000000047919 */ /* 0x000e220000002100 */
[----:B------:R-:W-:Y:S01]  /*5bb0*/  UMOV UR4, 0xffffffff ;  /* 0xffffffff00047882 */ /* 0x000fe20000000000 */
[----:B0-----:R-:W-:-:S05]  /*5bc0*/  VIADD R4, R4, 0xffffff80 ;  /* 0xffffff8004047836 */ /* 0x001fca0000000000 */
[----:B------:R-:W-:-:S04]  /*5bd0*/  SHF.R.S32.HI R26, RZ, 0x1f, R4 ;  /* 0x0000001fff1a7819 */ /* 0x000fc80000011404 */
[----:B------:R-:W-:-:S04]  /*5be0*/  LEA.HI R26, R26, R4, RZ, 0x7 ;  /* 0x000000041a1a7211 */ /* 0x000fc800078f38ff */
[----:B------:R-:W-:Y:S01]  /*5bf0*/  SHF.R.S32.HI R24, RZ, 0x7, R26 ;  /* 0x00000007ff187819 */ /* 0x000fe2000001141a */
[----:B------:R-:W-:Y:S06]  /*5c00*/  BRA.DIV UR4, `(.L_x_1174) ;  /* 0x00000162047c7947 */ /* 0x000fec000b800000 */
[----:B------:R-:W0:Y:S04]  /*5c10*/  SHFL.IDX PT, R0, R24, RZ, 0x1f ;  /* 0x00001fff18007589 */ /* 0x000e2800000e0000 */
[----:B0-----:R1:W-:Y:S02]  /*5c20*/  STL [R1+0xc], R0 ;  /* 0x00000c0001007387 */ /* 0x0013e40000100800 */
.L_x_1436:
[----:B------:R-:W1:Y:S01]  /*5c30*/  LDL R3, [R1+0xc] ;  /* 0x00000c0001037983 */ /* 0x000e620000100800 */
[----:B------:R-:W-:Y:S01]  /*5c40*/  LOP3.LUT R22, R22, 0xfffffffe, RZ, 0xc0, !PT ;  /* 0xfffffffe16167812 */ /* 0x000fe200078ec0ff */
[----:B------:R-:W-:Y:S01]  /*5c50*/  BSSY B6, `(.L_x_1175) ;  /* 0x000001b000067945 */ /* 0x000fe20003800000 */
[----:B-1----:R-:W-:-:S05]  /*5c60*/  IMAD.HI R0, R3, 0x55555556, RZ ;  /* 0x5555555603007827 */ /* 0x002fca00078e02ff */
[----:B------:R-:W-:-:S05]  /*5c70*/  LEA.HI R0, R0, R0, RZ, 0x1 ;  /* 0x0000000000007211 */ /* 0x000fca00078f08ff */
[----:B------:R-:W-:Y:S02]  /*5c80*/  IMAD R0, R0, -0x3, R3 ;  /* 0xfffffffd00007824 */ /* 0x000fe400078e0203 */
[----:B------:R-:W-:-:S04]  /*5c90*/  VIADD R3, R2, 0x8400 ;  /* 0x0000840002037836 */ /* 0x000fc80000000000 */
[----:B------:R-:W-:Y:S01]  /*5ca0*/  IMAD R0, R0, 0x2000, R3 ;  /* 0x0000200000007824 */ /* 0x000fe200078e0203 */
[----:B------:R-:W-:-:S04]  /*5cb0*/  LOP3.LUT P0, RZ, R3, 0x3ff, RZ, 0xc0, !PT ;  /* 0x000003ff03ff7812 */ /* 0x000fc8000780c0ff */
[----:B------:R-:W-:-:S04]  /*5cc0*/  SHF.R.U32.HI R0, RZ, 0x4, R0 ;  /* 0x00000004ff007819 */ /* 0x000fc80000011600 */
[----:B------:R-:W-:-:S05]  /*5cd0*/  LOP3.LUT R25, R0, 0x3fff, RZ, 0xc0, !PT ;  /* 0x00003fff00197812 */ /* 0x000fca00078ec0ff */
[----:B------:R-:W-:Y:S01]  /*5ce0*/  @P0 LOP3.LUT R22, R22, 0x1, RZ, 0xfc, !PT ;  /* 0x0000000116160812 */ /* 0x000fe200078efcff */
[----:B------:R-:W-:Y:S06]  /*5cf0*/  @!P0 BRA `(.L_x_1176) ;  /* 0x0000000000408947 */ /* 0x000fec0003800000 */
        /* <DEDUP_REMOVED lines=16> */
.L_x_1176:
[----:B------:R-:W-:Y:S05]  /*5e00*/  BSYNC B6 ;  /* 0x0000000000067941 */ /* 0x000fea0003800000 */
.L_x_1175:
[----:B------:R-:W-:Y:S02]  /*5e10*/  ULDC UR4, c[0x0][0x3d4] ;  /* 0x0000f50000047ab9 */ /* 0x000fe40000000800 */
[----:B------:R-:W-:-:S13]  /*5e20*/  ISETP.LT.AND P0, PT, RZ, UR4, PT ;  /* 0x00000004ff007c0c */ /* 0x000fda000bf01270 */
[----:B------:R-:W-:Y:S05]  /*5e30*/  @P0 BRA `(.L_x_1177) ;  /* 0x0000000000400947 */ /* 0x000fea0003800000 */
[----:B------:R-:W3:Y:S02]  /*5e40*/  LDL R20, [R1+0x38] ;  /* 0x0000380001147983 */ /* 0x000ee40000100800 */
[----:B---3--:R-:W-:-:S04]  /*5e50*/  LEA.HI R0, R20, R20, RZ, 0x1 ;  /* 0x0000001414007211 */ /* 0x008fc800078f08ff */
[----:B------:R-:W-:-:S05]  /*5e60*/  LOP3.LUT R0, R0, 0xfffffffe, RZ, 0xc0, !PT ;  /* 0xfffffffe00007812 */ /* 0x000fca00078ec0ff */
[----:B------:R-:W-:-:S05]  /*5e70*/  IMAD.IADD R0, R20, 0x1, -R0 ;  /* 0x0000000114007824 */ /* 0x000fca00078e0a00 */
[----:B------:R-:W-:-:S04]  /*5e80*/  SHF.L.U32 R3, R0, 0x1f, RZ ;  /* 0x0000001f00037819 */ /* 0x000fc800000006ff */
[----:B------:R1:W3:Y:S03]  /*5e90*/  SYNCS.PHASECHK.TRANS64.TRYWAIT P0, [R2+URZ+0x16800], R3 ;  /* 0x01680003020075a7 */ /* 0x0002e6000800017f */
[----:B---3--:R-:W-:Y:S05]  /*5ea0*/  @!P0 NANOSLEEP.SYNCS 0x989680 ;  /* 0x009896800000895d */ /* 0x008fea0003900000 */
[----:B------:R-:W3:Y:S01]  /*5eb0*/  @!P0 SYNCS.PHASECHK.TRANS64 P0, [R2+URZ+0x16800], R3 ;  /* 0x01680003020085a7 */ /* 0x000ee2000800007f */
[----:B------:R-:W-:Y:S04]  /*5ec0*/  BSSY B0, `(.L_x_1178) ;  /* 0x0000006000007945 */ /* 0x000fe80003800000 */
[----:B---3--:R-:W-:Y:S05]  /*5ed0*/  @P0 BRA `(.L_x_1179) ;  /* 0x0000000000100947 */ /* 0x008fea0003800000 */
.L_x_1180:
[----:B---3--:R3:W4:Y:S02]  /*5ee0*/  SYNCS.PHASECHK.TRANS64.TRYWAIT P0, [R2+URZ+0x16800], R3 ;  /* 0x01680003020075a7 */ /* 0x008724000800017f */
[----:B----4-:R-:W-:Y:S05]  /*5ef0*/  @!P0 NANOSLEEP.SYNCS 0x989680 ;  /* 0x009896800000895d */ /* 0x010fea0003900000 */
[----:B------:R-:W4:Y:S02]  /*5f00*/  @!P0 SYNCS.PHASECHK.TRANS64 P0, [R2+URZ+0x16800], R3 ;  /* 0x01680003020085a7 */ /* 0x000f24000800007f */
[----:B----4-:R-:W-:Y:S05]  /*5f10*/  @!P0 BRA `(.L_x_1180) ;  /* 0xfffffffc00f08947 */ /* 0x010fea000383ffff */
.L_x_1179:
[----:B------:R-:W-:Y:S05]  /*5f20*/  BSYNC B0 ;  /* 0x0000000000007941 */ /* 0x000fea0003800000 */
.L_x_1178:
[----:B------:R-:W-:Y:S05]  /*5f30*/  BRA `(.L_x_1181) ;  /* 0x00000030001c7947 */ /* 0x000fea0003800000 */
.L_x_1177:
[----:B------:R-:W1:Y:S01]  /*5f40*/  S2R R0, SR_TID.X ;  /* 0x0000000000007919 */ /* 0x000e620000002100 */
[----:B------:R-:W-:Y:S01]  /*5f50*/  SHF.R.S32.HI R10, RZ, 0x1f, R17 ;  /* 0x0000001fff0a7819 */ /* 0x000fe20000011411 */
[----:B------:R-:W-:Y:S01]  /*5f60*/  ULDC.64 UR4, c[0x0][0x3d8] ;  /* 0x0000f60000047ab9 */ /* 0x000fe20000000a00 */
[----:B------:R-:W-:Y:S01]  /*5f70*/  ULDC.64 UR6, c[0x0][0x3e8] ;  /* 0x0000fa0000067ab9 */ /* 0x000fe20000000a00 */
[----:B------:R-:W-:Y:S01]  /*5f80*/  LOP3.LUT P4, RZ, R22, 0x1, RZ, 0xc0, !PT ;  /* 0x0000000116ff7812 */ /* 0x000fe2000788c0ff */
[----:B-----5:R-:W-:Y:S01]  /*5f90*/  IMAD.WIDE.U32 R44, R23, UR4, RZ ;  /* 0x00000004172c7c25 */ /* 0x020fe2000f8e00ff */
[----:B------:R-:W-:Y:S03]  /*5fa0*/  BSSY B6, `(.L_x_1182) ;  /* 0x0000033000067945 */ /* 0x000fe60003800000 */
[C---:B------:R-:W-:Y:S02]  /*5fb0*/  IMAD R6, R10.reuse, UR4, RZ ;  /* 0x000000040a067c24 */ /* 0x040fe4000f8e02ff */
[----:B------:R-:W-:-:S02]  /*5fc0*/  IMAD R10, R10, UR6, RZ ;  /* 0x000000060a0a7c24 */ /* 0x000fc4000f8e02ff */
[----:B------:R-:W-:Y:S02]  /*5fd0*/  IMAD R37, R17, UR5, R6 ;  /* 0x0000000511257c24 */ /* 0x000fe4000f8e0206 */
[----:B------:R-:W-:-:S04]  /*5fe0*/  IMAD.WIDE.U32 R42, R23, UR6, RZ ;  /* 0x00000006172a7c25 */ /* 0x000fc8000f8e00ff */
[----:B------:R-:W-:Y:S02]  /*5ff0*/  IMAD R47, R17, UR7, R10 ;  /* 0x00000007112f7c24 */ /* 0x000fe4000f8e020a */
[----:B-1----:R-:W-:-:S05]  /*6000*/  VIADD R0, R0, 0xffffff80 ;  /* 0xffffff8000007836 */ /* 0x002fca0000000000 */
[----:B------:R-:W-:-:S04]  /*6010*/  SHF.R.S32.HI R38, RZ, 0x1f, R0 ;  /* 0x0000001fff267819 */ /* 0x000fc80000011400 */
[----:B------:R-:W-:-:S04]  /*6020*/  LEA.HI R38, R38, R0, RZ, 0x2 ;  /* 0x0000000026267211 */ /* 0x000fc800078f10ff */
[----:B------:R-:W-:-:S05]  /*6030*/  LOP3.LUT R38, R38, 0xfffffffc, RZ, 0xc0, !PT ;  /* 0xfffffffc26267812 */ /* 0x000fca00078ec0ff */
[----:B------:R-:W-:Y:S01]  /*6040*/  IMAD.IADD R38, R0, 0x1, -R38 ;  /* 0x0000000100267824 */ /* 0x000fe200078e0a26 */
[----:B------:R-:W-:-:S03]  /*6050*/  SHF.R.S32.HI R0, RZ, 0x1f, R23 ;  /* 0x0000001fff007819 */ /* 0x000fc60000011417 */
[C---:B------:R-:W-:Y:S02]  /*6060*/  IMAD.SHL.U32 R28, R38.reuse, 0x4, RZ ;  /* 0x00000004261c7824 */ /* 0x040fe400078e00ff */
[----:B------:R-:W-:Y:S02]  /*6070*/  IMAD.SHL.U32 R40, R38, 0x8, RZ ;  /* 0x0000000826287824 */ /* 0x000fe400078e00ff */
[C---:B------:R-:W-:Y:S01]  /*6080*/  IMAD R4, R0.reuse, UR4, RZ ;  /* 0x0000000400047c24 */ /* 0x040fe2000f8e02ff */
[----:B------:R-:W-:Y:S01]  /*6090*/  SHF.R.S32.HI R29, RZ, 0x1f, R28 ;  /* 0x0000001fff1d7819 */ /* 0x000fe2000001141c */
[----:B------:R-:W-:Y:S01]  /*60a0*/  IMAD R0, R0, UR6, RZ ;  /* 0x0000000600007c24 */ /* 0x000fe2000f8e02ff */
[----:B------:R-:W-:Y:S01]  /*60b0*/  SHF.R.S32.HI R41, RZ, 0x1f, R40 ;  /* 0x0000001fff297819 */ /* 0x000fe20000011428 */
[----:B------:R-:W-:Y:S02]  /*60c0*/  IMAD R27, R23, UR5, R4 ;  /* 0x00000005171b7c24 */ /* 0x000fe4000f8e0204 */
[----:B------:R-:W-:-:S04]  /*60d0*/  IMAD.WIDE.U32 R4, R17, UR4, R28 ;  /* 0x0000000411047c25 */ /* 0x000fc8000f8e001c */
[----:B------:R-:W-:Y:S01]  /*60e0*/  IMAD R3, R23, UR7, R0 ;  /* 0x0000000717037c24 */ /* 0x000fe2000f8e0200 */
[----:B--2---:R-:W-:Y:S01]  /*60f0*/  IADD3 R34, P0, R4, R44, RZ ;  /* 0x0000002c04227210 */ /* 0x004fe20007f1e0ff */
[----:B------:R-:W-:-:S04]  /*6100*/  IMAD.WIDE.U32 R6, R17, UR6, R28 ;  /* 0x0000000611067c25 */ /* 0x000fc8000f8e001c */
[----:B------:R-:W-:Y:S01]  /*6110*/  IMAD.WIDE.U32 R8, R17, UR4, R40 ;  /* 0x0000000411087c25 */ /* 0x000fe2000f8e0028 */
[----:B------:R-:W-:-:S03]  /*6120*/  IADD3 R32, P1, R6, R42, RZ ;  /* 0x0000002a06207210 */ /* 0x000fc60007f3e0ff */
[----:B------:R-:W-:Y:S01]  /*6130*/  IMAD.WIDE.U32 R10, R17, UR6, R40 ;  /* 0x00000006110a7c25 */ /* 0x000fe2000f8e0028 */
[----:B------:R-:W-:-:S03]  /*6140*/  IADD3 R31, P2, R8, R44, RZ ;  /* 0x0000002c081f7210 */ /* 0x000fc60007f5e0ff */
[----:B------:R-:W-:Y:S01]  /*6150*/  IMAD.IADD R27, R27, 0x1, R45 ;  /* 0x000000011b1b7824 */ /* 0x000fe200078e022d */
[----:B------:R-:W-:Y:S01]  /*6160*/  IADD3 R39, P3, R10, R42, RZ ;  /* 0x0000002a0a277210 */ /* 0x000fe20007f7e0ff */
[----:B------:R-:W-:-:S03]  /*6170*/  IMAD.IADD R23, R3, 0x1, R43 ;  /* 0x0000000103177824 */ /* 0x000fc600078e022b */
[----:B------:R-:W-:Y:S02]  /*6180*/  IADD3.X R35, R27, R5, R37, P0, !PT ;  /* 0x000000051b237210 */ /* 0x000fe400007fe425 */
[----:B------:R-:W-:Y:S02]  /*6190*/  IADD3.X R33, R23, R7, R47, P1, !PT ;  /* 0x0000000717217210 */ /* 0x000fe40000ffe42f */
[----:B------:R-:W-:Y:S02]  /*61a0*/  IADD3.X R37, R27, R37, R9, P2, !PT ;  /* 0x000000251b257210 */ /* 0x000fe400017fe409 */
[----:B------:R-:W-:Y:S01]  /*61b0*/  IADD3.X R47, R23, R47, R11, P3, !PT ;  /* 0x0000002f172f7210 */ /* 0x000fe20001ffe40b */
        /* <DEDUP_REMOVED lines=17> */
.L_x_1183:
[----:B------:R-:W-:Y:S05]  /*62d0*/  BSYNC B6 ;  /* 0x0000000000067941 */ /* 0x000fea0003800000 */
.L_x_1182:
[----:B------:R-:W2:Y:S01]  /*62e0*/  LDL R36, [R1+0x4] ;  /* 0x0000040001247983 */ /* 0x000ea20000100800 */
[----:B------:R-:W1:Y:S01]  /*62f0*/  LDC.64 R10, c[0x0][0x3d8] ;  /* 0x0000f600ff0a7b82 */ /* 0x000e620000000a00 */
[----:B------:R-:W-:Y:S02]  /*6300*/  ULDC.U8 UR4, c[0x0][0x3f0] ;  /* 0x0000fc0000047ab9 */ /* 0x000fe40000000000 */
[----:B------:R-:W3:Y:S05]  /*6310*/  LDL R30, [R1+0x20] ;  /* 0x00002000011e7983 */ /* 0x000eea0000100800 */
[----:B------:R-:W4:Y:S01]  /*6320*/  LDC.64 R12, c[0x0][0x3e8] ;  /* 0x0000fa00ff0c7b82 */ /* 0x000f220000000a00 */
[----:B------:R-:W-:Y:S01]  /*6330*/  ISETP.NE.AND P0, PT, RZ, UR4, PT ;  /* 0x00000004ff007c0c */ /* 0x000fe2000bf05270 */
[----:B------:R-:W-:Y:S01]  /*6340*/  BSSY B0, `(.L_x_1184) ;  /* 0x00002be000007945 */ /* 0x000fe20003800000 */
[----:B--2---:R-:W-:Y:S01]  /*6350*/  SHF.R.S32.HI R3, RZ, 0x1f, R36 ;  /* 0x0000001fff037819 */ /* 0x004fe20000011424 */
[----:B-1----:R-:W-:-:S04]  /*6360*/  IMAD.WIDE.U32 R8, R36, R10, RZ ;  /* 0x0000000a24087225 */ /* 0x002fc800078e00ff */
[C---:B------:R-:W-:Y:S02]  /*6370*/  IMAD R0, R3.reuse, R10, RZ ;  /* 0x0000000a03007224 */ /* 0x040fe400078e02ff */
[-C--:B----4-:R-:W-:Y:S02]  /*6380*/  IMAD R4, R3, R12.reuse, RZ ;  /* 0x0000000c03047224 */ /* 0x090fe400078e02ff */
[----:B------:R-:W-:-:S04]  /*6390*/  IMAD.WIDE.U32 R20, R36, R12, RZ ;  /* 0x0000000c24147225 */ /* 0x000fc800078e00ff */
[C---:B------:R-:W-:Y:S02]  /*63a0*/  IMAD R3, R36.reuse, R11, R0 ;  /* 0x0000000b24037224 */ /* 0x040fe400078e0200 */
[C---:B------:R-:W-:Y:S02]  /*63b0*/  IMAD R5, R36.reuse, R13, R4 ;  /* 0x0000000d24057224 */ /* 0x040fe400078e0204 */
[----:B------:R-:W-:Y:S02]  /*63c0*/  IMAD.IADD R3, R9, 0x1, R3 ;  /* 0x0000000109037824 */ /* 0x000fe400078e0203 */
[----:B------:R-:W-:Y:S02]  /*63d0*/  IMAD.IADD R53, R21, 0x1, R5 ;  /* 0x0000000115357824 */ /* 0x000fe400078e0205 */
[----:B---3--:R-:W-:Y:S02]  /*63e0*/  IMAD R0, R36, -0xc0, R30 ;  /* 0xffffff4024007824 */ /* 0x008fe400078e021e */
[----:B------:R-:W-:-:S04]  /*63f0*/  IMAD.WIDE.U32 R6, R8, 0xc0, RZ ;  /* 0x000000c008067825 */ /* 0x000fc800078e00ff */
[----:B------:R-:W-:-:S04]  /*6400*/  IMAD.WIDE.U32 R4, R20, 0xc0, RZ ;  /* 0x000000c014047825 */ /* 0x000fc800078e00ff */
[----:B------:R-:W-:Y:S02]  /*6410*/  IMAD R51, R3, 0xc0, RZ ;  /* 0x000000c003337824 */ /* 0x000fe400078e02ff */
[----:B------:R-:W-:Y:S01]  /*6420*/  IMAD R53, R53, 0xc0, RZ ;  /* 0x000000c035357824 */ /* 0x000fe200078e02ff */
[----:B0-----:R-:W-:Y:S01]  /*6430*/  VIMNMX R14, R0, 0xc0, PT ;  /* 0x000000c0000e7848 */ /* 0x001fe20003fe0100 */
[----:B------:R-:W-:Y:S02]  /*6440*/  IMAD.IADD R55, R7, 0x1, R51 ;  /* 0x0000000107377824 */ /* 0x000fe400078e0233 */
[----:B------:R-:W-:Y:S01]  /*6450*/  IMAD.IADD R57, R5, 0x1, R53 ;  /* 0x0000000105397824 */ /* 0x000fe200078e0235 */
[----:B------:R-:W-:Y:S06]  /*6460*/  @!P0 BRA `(.L_x_1185) ;  /* 0x00000014008c8947 */ /* 0x000fec0003800000 */
[----:B------:R-:W0:Y:S01]  /*6470*/  LDC R0, c[0x0][0x428] ;  /* 0x00010a00ff007b82 */ /* 0x000e220000000800 */
[C---:B------:R-:W-:Y:S01]  /*6480*/  ISETP.GE.AND P0, PT, R17.reuse, R14, PT ;  /* 0x0000000e1100720c */ /* 0x040fe20003f06270 */
[----:B------:R-:W-:Y:S01]  /*6490*/  BSSY B1, `(.L_x_1186) ;  /* 0x000002a000017945 */ /* 0x000fe20003800000 */
[----:B------:R-:W-:Y:S01]  /*64a0*/  IMAD.MOV.U32 R15, RZ, RZ, R27 ;  /* 0x000000ffff0f7224 */ /* 0x000fe200078e001b */
[----:B------:R-:W-:Y:S01]  /*64b0*/  CS2R R46, SRZ ;  /* 0x00000000002e7805 */ /* 0x000fe2000001ff00 */
[----:B------:R-:W-:Y:S02]  /*64c0*/  IMAD.MOV.U32 R48, RZ, RZ, R42 ;  /* 0x000000ffff307224 */ /* 0x000fe400078e002a */
[----:B------:R-:W-:Y:S01]  /*64d0*/  IMAD.MOV.U32 R49, RZ, RZ, R23 ;  /* 0x000000ffff317224 */ /* 0x000fe200078e0017 */
[----:B0-----:R-:W-:Y:S01]  /*64e0*/  ISETP.NE.AND P2, PT, R0, 0x1, PT ;  /* 0x000000010000780c */ /* 0x001fe20003f45270 */
[----:B------:R-:W-:Y:S02]  /*64f0*/  IMAD R0, R36, 0xc0, R17 ;  /* 0x000000c024007824 */ /* 0x000fe400078e0211 */
[----:B------:R-:W-:-:S02]  /*6500*/  VIADD R36, R17, 0x60 ;  /* 0x0000006011247836 */ /* 0x000fc40000000000 */
[----:B------:R-:W-:Y:S01]  /*6510*/  IMAD R3, R38, 0x60, R0 ;  /* 0x0000006026037824 */ /* 0x000fe200078e0200 */
[----:B------:R-:W-:Y:S02]  /*6520*/  CS2R R38, SRZ ;  /* 0x0000000000267805 */ /* 0x000fe4000001ff00 */
[----:B------:R-:W-:Y:S01]  /*6530*/  ISETP.GE.AND P1, PT, R36, R14, PT ;  /* 0x0000000e2400720c */ /* 0x000fe20003f26270 */
[----:B------:R-:W-:Y:S01]  /*6540*/  IMAD.MOV.U32 R14, RZ, RZ, R44 ;  /* 0x000000ffff0e7224 */ /* 0x000fe200078e002c */
[----:B------:R-:W-:Y:S02]  /*6550*/  CS2R R44, SRZ ;  /* 0x00000000002c7805 */ /* 0x000fe4000001ff00 */
[----:B------:R-:W-:Y:S01]  /*6560*/  CS2R R36, SRZ ;  /* 0x0000000000247805 */ /* 0x000fe2000001ff00 */
[----:B------:R-:W0:Y:S08]  /*6570*/  @P2 LDC R30, c[0x0][0x42c] ;  /* 0x00010b00ff1e2b82 */ /* 0x000e300000000800 */
[----:B------:R-:W1:Y:S01]  /*6580*/  @P2 LDC R31, c[0x0][0x430] ;  /* 0x00010c00ff1f2b82 */ /* 0x000e620000000800 */
[----:B0-----:R-:W-:-:S05]  /*6590*/  @P2 IMAD.HI.U32 R0, R3, R30, RZ ;  /* 0x0000001e03002227 */ /* 0x001fca00078e00ff */
[----:B-1----:R-:W-:Y:S02]  /*65a0*/  @P2 SHF.R.U32.HI R3, RZ, R31, R0 ;  /* 0x0000001fff032219 */ /* 0x002fe40000011600 */
[----:B------:R-:W-:Y:S01]  /*65b0*/  CS2R R30, SRZ ;  /* 0x00000000001e7805 */ /* 0x000fe2000001ff00 */
[----:B------:R-:W-:Y:S06]  /*65c0*/  @P0 BRA `(.L_x_1187) ;  /* 0x0000000000580947 */ /* 0x000fec0003800000 */
[----:B------:R-:W-:Y:S01]  /*65d0*/  VIADD R0, R28, 0x10 ;  /* 0x000000101c007836 */ /* 0x000fe20000000000 */
[----:B------:R-:W-:Y:S01]  /*65e0*/  ULDC UR4, c[0x0][0x3d4] ;  /* 0x0000f50000047ab9 */ /* 0x000fe20000000800 */
[----:B------:R-:W-:Y:S01]  /*65f0*/  IMAD.WIDE.U32 R8, R8, 0xc0, R34 ;  /* 0x000000c008087825 */ /* 0x000fe200078e0022 */
[----:B------:R-:W-:Y:S01]  /*6600*/  ISETP.GE.AND P4, PT, R28, UR4, PT ;  /* 0x000000041c007c0c */ /* 0x000fe2000bf86270 */
[----:B------:R-:W-:Y:S01]  /*6610*/  ULDC.64 UR6, c[0x0][0x3c8] ;  /* 0x0000f20000067ab9 */ /* 0x000fe20000000a00 */
[----:B------:R-:W-:Y:S01]  /*6620*/  ISETP.GE.AND P5, PT, R0, UR4, PT ;  /* 0x0000000400007c0c */ /* 0x000fe2000bfa6270 */
[----:B------:R-:W-:Y:S01]  /*6630*/  IMAD.WIDE.U32 R20, R20, 0xc0, R32 ;  /* 0x000000c014147825 */ /* 0x000fe200078e0020 */
[----:B------:R-:W-:Y:S01]  /*6640*/  ULDC.64 UR8, c[0x0][0x3e0] ;  /* 0x0000f80000087ab9 */ /* 0x000fe20000000a00 */
[----:B------:R-:W-:Y:S02]  /*6650*/  LEA R42, P2, R8, UR6, 0x1 ;  /* 0x00000006082a7c11 */ /* 0x000fe4000f8408ff */
[----:B------:R-:W-:Y:S01]  /*6660*/  CS2R R46, SRZ ;  /* 0x00000000002e7805 */ /* 0x000fe2000001ff00 */
[----:B------:R-:W-:Y:S01]  /*6670*/  IMAD.IADD R23, R51, 0x1, R9 ;  /* 0x0000000133177824 */ /* 0x000fe200078e0209 */
[----:B------:R-:W-:Y:S01]  /*6680*/  LEA R50, P3, R20, UR8, 0x1 ;  /* 0x0000000814327c11 */ /* 0x000fe2000f8608ff */
[----:B------:R-:W-:Y:S01]  /*6690*/  IMAD.IADD R9, R53, 0x1, R21 ;  /* 0x0000000135097824 */ /* 0x000fe200078e0215 */
[----:B------:R-:W-:-:S02]  /*66a0*/  CS2R R38, SRZ ;  /* 0x0000000000267805 */ /* 0x000fc4000001ff00 */
[----:B------:R-:W-:Y:S02]  /*66b0*/  CS2R R44, SRZ ;  /* 0x00000000002c7805 */ /* 0x000fe4000001ff00 */
[----:B------:R-:W-:Y:S02]  /*66c0*/  CS2R R36, SRZ ;  /* 0x0000000000247805 */ /* 0x000fe4000001ff00 */
[----:B------:R-:W-:Y:S02]  /*66d0*/  LEA.HI.X R43, R8, UR7, R23, 0x1, P2 ;  /* 0x00000007082b7c11 */ /* 0x000fe400090f0c17 */
[----:B------:R-:W-:-:S03]  /*66e0*/  LEA.HI.X R51, R20, UR9, R9, 0x1, P3 ;  /* 0x0000000914337c11 */ /* 0x000fc600098f0c09 */
[----:B------:R0:W5:Y:S04]  /*66f0*/  @!P4 LDG.E.64 R46, desc[UR38][R42.64] ;  /* 0x000000262a2ec981 */ /* 0x000168000c1e1b00 */
[----:B------:R0:W5:Y:S04]  /*6700*/  @!P5 LDG.E.64 R38, desc[UR38][R42.64+0x20] ;  /* 0x000020262a26d981 */ /* 0x000168000c1e1b00 */
[----:B------:R0:W5:Y:S04]  /*6710*/  @!P4 LDG.E.64 R44, desc[UR38][R50.64] ;  /* 0x00000026322cc981 */ /* 0x000168000c1e1b00 */
[----:B------:R0:W5:Y:S02]  /*6720*/  @!P5 LDG.E.64 R36, desc[UR38][R50.64+0x20] ;  /* 0x000020263224d981 */ /* 0x000164000c1e1b00 */
.L_x_1187:
[----:B------:R-:W-:Y:S05]  /*6730*/  BSYNC B1 ;  /* 0x0000000000017941 */ /* 0x000fea0003800000 */
.L_x_1186:
[----:B------:R-:W-:Y:S01]  /*6740*/  BSSY B1, `(.L_x_1188) ;  /* 0x0000023000017945 */ /* 0x000fe20003800000 */
[----:B------:R-:W-:Y:S02]  /*6750*/  CS2R R20, SRZ ;  /* 0x0000000000147805 */ /* 0x000fe4000001ff00 */
[----:B0-----:R-:W-:Y:S02]  /*6760*/  CS2R R42, SRZ ;  /* 0x00000000002a7805 */ /* 0x001fe4000001ff00 */
[----:B------:R-:W-:Y:S02]  /*6770*/  SHF.R.S32.HI R23, RZ, 0x1f, R3 ;  /* 0x0000001fff177819 */ /* 0x000fe40000011403 */
[----:B------:R-:W-:Y:S01]  /*6780*/  CS2R R8, SRZ ;  /* 0x0000000000087805 */ /* 0x000fe2000001ff00 */
[----:B------:R-:W-:Y:S06]  /*6790*/  @P1 BRA `(.L_x_1189) ;  /* 0x0000000000741947 */ /* 0x000fec0003800000 */
[----:B------:R-:W-:Y:S01]  /*67a0*/  IMAD.MOV.U32 R7, RZ, RZ, R55 ;  /* 0x000000ffff077224 */ /* 0x000fe200078e0037 */
[----:B------:R-:W-:Y:S01]  /*67b0*/  ULDC UR4, c[0x0][0x3d4] ;  /* 0x0000f50000047ab9 */ /* 0x000fe20000000800 */
[----:B------:R-:W-:Y:S01]  /*67c0*/  IMAD.MOV.U32 R8, RZ, RZ, R4 ;  /* 0x000000ffff087224 */ /* 0x000fe200078e0004 */
[----:B------:R-:W-:Y:S01]  /*67d0*/  ULDC.64 UR6, c[0x0][0x3c8] ;  /* 0x0000f20000067ab9 */ /* 0x000fe20000000a00 */
[----:B------:R-:W-:Y:S01]  /*67e0*/  IMAD.MOV.U32 R9, RZ, RZ, R57 ;  /* 0x000000ffff097224 */ /* 0x000fe200078e0039 */
[----:B------:R-:W-:Y:S01]  /*67f0*/  ISETP.GE.AND P5, PT, R28, UR4, PT ;  /* 0x000000041c007c0c */ /* 0x000fe2000bfa6270 */
[----:B------:R-:W-:Y:S01]  /*6800*/  IMAD.WIDE.U32 R4, R10, 0x60, R6 ;  /* 0x000000600a047825 */ /* 0x000fe200078e0006 */
[----:B------:R-:W-:Y:S02]  /*6810*/  CS2R R42, SRZ ;  /* 0x00000000002a7805 */ /* 0x000fe4000001ff00 */
[----:B------:R-:W-:Y:S01]  /*6820*/  CS2R R30, SRZ ;  /* 0x00000000001e7805 */ /* 0x000fe2000001ff00 */
[----:B------:R-:W-:Y:S01]  /*6830*/  IMAD.WIDE.U32 R6, R12, 0x60, R8 ;  /* 0x000000600c067825 */ /* 0x000fe200078e0008 */
[----:B------:R-:W-:-:S03]  /*6840*/  IADD3 R8, P3, R34, R4, RZ ;  /* 0x0000000422087210 */ /* 0x000fc60007f7e0ff */
[----:B------:R-:W-:Y:S01]  /*6850*/  VIADD R20, R28, 0x10 ;  /* 0x000000101c147836 */ /* 0x000fe20000000000 */
[----:B------:R-:W-:Y:S01]  /*6860*/  IADD3 R0, P4, R32, R6, RZ ;  /* 0x0000000620007210 */ /* 0x000fe20007f9e0ff */
[----:B------:R-:W-:Y:S02]  /*6870*/  IMAD R9, R11, 0x60, RZ ;  /* 0x000000600b097824 */ /* 0x000fe400078e02ff */
[----:B------:R-:W-:Y:S01]  /*6880*/  IMAD R21, R13, 0x60, RZ ;  /* 0x000000600d157824 */ /* 0x000fe200078e02ff */
[----:B------:R-:W-:Y:S01]  /*6890*/  ISETP.GE.AND P2, PT, R20, UR4, PT ;  /* 0x0000000414007c0c */ /* 0x000fe2000bf46270 */
[----:B------:R-:W-:Y:S01]  /*68a0*/  ULDC.64 UR4, c[0x0][0x3e0] ;  /* 0x0000f80000047ab9 */ /* 0x000fe20000000a00 */
[----:B------:R-:W-:Y:S02]  /*68b0*/  IADD3.X R5, R35, R9, R5, P3, !PT ;  /* 0x0000000923057210 */ /* 0x000fe40001ffe405 */
[----:B------:R-:W-:Y:S02]  /*68c0*/  LEA R4, P3, R8, UR6, 0x1 ;  /* 0x0000000608047c11 */ /* 0x000fe4000f8608ff */
[----:B------:R-:W-:-:S02]  /*68d0*/  IADD3.X R7, R33, R21, R7, P4, !PT ;  /* 0x0000001521077210 */ /* 0x000fc400027fe407 */
[----:B------:R-:W-:Y:S02]  /*68e0*/  CS2R R20, SRZ ;  /* 0x0000000000147805 */ /* 0x000fe4000001ff00 */
[----:B------:R-:W-:Y:S02]  /*68f0*/  LEA R6, P4, R0, UR4, 0x1 ;  /* 0x0000000400067c11 */ /* 0x000fe4000f8808ff */
[----:B------:R-:W-:Y:S02]  /*6900*/  LEA.HI.X R5, R8, UR7, R5, 0x1, P3 ;  /* 0x0000000708057c11 */ /* 0x000fe400098f0c05 */
[----:B------:R-:W-:Y:S02]  /*6910*/  CS2R R8, SRZ ;  /* 0x0000000000087805 */ /* 0x000fe4000001ff00 */
[----:B------:R-:W-:Y:S01]  /*6920*/  LEA.HI.X R7, R0, UR5, R7, 0x1, P4 ;  /* 0x0000000500077c11 */ /* 0x000fe2000a0f0c07 */
[----:B------:R0:W5:Y:S04]  /*6930*/  @!P5 LDG.E.64 R42, desc[UR38][R4.64] ;  /* 0x00000026042ad981 */ /* 0x000168000c1e1b00 */
[----:B------:R0:W5:Y:S04]  /*6940*/  @!P2 LDG.E.64 R8, desc[UR38][R4.64+0x20] ;  /* 0x000020260408a981 */ /* 0x000168000c1e1b00 */
[----:B------:R0:W5:Y:S04]  /*6950*/  @!P5 LDG.E.64 R30, desc[UR38][R6.64] ;  /* 0x00000026061ed981 */ /* 0x000168000c1e1b00 */
[----:B------:R0:W5:Y:S02]  /*6960*/  @!P2 LDG.E.64 R20, desc[UR38][R6.64+0x20] ;  /* 0x000020260614a981 */ /* 0x000164000c1e1b00 */
.L_x_1189:
[----:B------:R-:W-:Y:S05]  /*6970*/  BSYNC B1 ;  /* 0x0000000000017941 */ /* 0x000fea0003800000 */
.L_x_1188:
[----:B------:R-:W2:Y:S04]  /*6980*/  LDL R32, [R1+0x28] ;  /* 0x0000280001207983 */ /* 0x000ea80000100800 */
[----:B------:R-:W3:Y:S01]  /*6990*/  LDL R27, [R1+0x38] ;  /* 0x00003800011b7983 */ /* 0x000ee20000100800 */
[C---:B------:R-:W-:Y:S01]  /*69a0*/  IMAD.WIDE.U32 R14, R3.reuse, R10, R14 ;  /* 0x0000000a030e7225 */ /* 0x040fe200078e000e */
[----:B------:R-:W-:Y:S01]  /*69b0*/  ULDC.64 UR4, c[0x0][0x3c8] ;  /* 0x0000f20000047ab9 */ /* 0x000fe20000000a00 */
[----:B------:R-:W-:Y:S02]  /*69c0*/  ULDC.64 UR6, c[0x0][0x3e0] ;  /* 0x0000f80000067ab9 */ /* 0x000fe40000000a00 */
[----:B------:R-:W-:-:S04]  /*69d0*/  IMAD.WIDE.U32 R48, R3, R12, R48 ;  /* 0x0000000c03307225 */ /* 0x000fc800078e0030 */
[C---:B------:R-:W-:Y:S02]  /*69e0*/  IMAD R10, R23.reuse, R10, RZ ;  /* 0x0000000a170a7224 */ /* 0x040fe400078e02ff */
[----:B------:R-:W-:Y:S02]  /*69f0*/  IMAD R12, R23, R12, RZ ;  /* 0x0000000c170c7224 */ /* 0x000fe400078e02ff */
[C---:B0-----:R-:W-:Y:S02]  /*6a00*/  IMAD R5, R3.reuse, R11, R10 ;  /* 0x0000000b03057224 */ /* 0x041fe400078e020a */
[----:B------:R-:W-:Y:S02]  /*6a10*/  IMAD R3, R3, R13, R12 ;  /* 0x0000000d03037224 */ /* 0x000fe400078e020c */
[----:B------:R-:W-:Y:S02]  /*6a20*/  IMAD.IADD R5, R15, 0x1, R5 ;  /* 0x000000010f057824 */ /* 0x000fe400078e0205 */
[----:B------:R-:W-:-:S02]  /*6a30*/  IMAD.IADD R3, R49, 0x1, R3 ;  /* 0x0000000131037824 */ /* 0x000fc400078e0203 */
[----:B--2---:R-:W-:Y:S01]  /*6a40*/  IMAD.SHL.U32 R4, R32, 0x40, RZ ;  /* 0x0000004020047824 */ /* 0x004fe200078e00ff */
[----:B---3--:R-:W-:-:S04]  /*6a50*/  LEA.HI R0, R27, R27, RZ, 0x1 ;  /* 0x0000001b1b007211 */ /* 0x008fc800078f08ff */
[----:B------:R-:W-:Y:S02]  /*6a60*/  LOP3.LUT R7, R4, 0x1c0, RZ, 0xc0, !PT ;  /* 0x000001c004077812 */ /* 0x000fe400078ec0ff */
[----:B------:R-:W-:Y:S02]  /*6a70*/  LOP3.LUT R6, R0, 0xfffffffe, RZ, 0xc0, !PT ;  /* 0xfffffffe00067812 */ /* 0x000fe400078ec0ff */
[----:B------:R-:W-:Y:S02]  /*6a80*/  LEA R4, P2, R14, UR4, 0x1 ;  /* 0x000000040e047c11 */ /* 0x000fe4000f8408ff */
[----:B------:R-:W-:Y:S01]  /*6a90*/  LEA R0, P3, R48, UR6, 0x1 ;  /* 0x0000000630007c11 */ /* 0x000fe2000f8608ff */
[----:B------:R-:W-:Y:S01]  /*6aa0*/  IMAD.IADD R6, R27, 0x1, -R6 ;  /* 0x000000011b067824 */ /* 0x000fe200078e0a06 */
[----:B------:R-:W-:Y:S01]  /*6ab0*/  LOP3.LUT R40, R7, 0x18, R40, 0xf8, !PT ;  /* 0x0000001807287812 */ /* 0x000fe200078ef828 */
[----:B------:R-:W-:Y:S01]  /*6ac0*/  UMOV UR4, 0xffffffff ;  /* 0xffffffff00047882 */ /* 0x000fe20000000000 */
[----:B------:R-:W-:-:S02]  /*6ad0*/  SHF.R.U32.HI R7, RZ, 0x3, R7 ;  /* 0x00000003ff077819 */ /* 0x000fc40000011607 */
[----:B------:R-:W-:Y:S02]  /*6ae0*/  LEA.HI.X R5, R14, UR5, R5, 0x1, P2 ;  /* 0x000000050e057c11 */ /* 0x000fe400090f0c05 */
[----:B------:R-:W-:Y:S02]  /*6af0*/  LEA.HI.X R3, R48, UR7, R3, 0x1, P3 ;  /* 0x0000000730037c11 */ /* 0x000fe400098f0c03 */
[----:B------:R-:W-:Y:S02]  /*6b00*/  LOP3.LUT R40, R40, R7, RZ, 0x3c, !PT ;  /* 0x0000000728287212 */ /* 0x000fe400078e3cff */
[----:B------:R-:W-:Y:S01]  /*6b10*/  SHF.L.U32 R7, R6, 0x1f, RZ ;  /* 0x0000001f06077819 */ /* 0x000fe200000006ff */
[----:B------:R-:W-:Y:S06]  /*6b20*/  BRA.DIV UR4, `(.L_x_1190) ;  /* 0x0000015204e07947 */ /* 0x000fec000b800000 */
.L_x_1439:
[----:B------:R-:W-:-:S03]  /*6b30*/  UMOV UR4, 0xffffffff ;  /* 0xffffffff00047882 */ /* 0x000fc60000000000 */
[----:B------:R-:W-:Y:S05]  /*6b40*/  BRA.DIV UR4, `(.L_x_1191) ;  /* 0x0000015604007947 */ /* 0x000fea000b800000 */
.L_x_1442:
[----:B------:R-:W-:-:S03]  /*6b50*/  UMOV UR4, 0xffffffff ;  /* 0xffffffff00047882 */ /* 0x000fc60000000000 */
[----:B------:R-:W-:Y:S05]  /*6b60*/  BRA.DIV UR4, `(.L_x_1192) ;  /* 0x0000015604207947 */ /* 0x000fea000b800000 */
.L_x_1445:
[----:B------:R-:W-:-:S03]  /*6b70*/  UMOV UR4, 0xffffffff ;  /* 0xffffffff00047882 */ /* 0x000fc60000000000 */
[----:B------:R-:W-:Y:S05]  /*6b80*/  BRA.DIV UR4, `(.L_x_1193) ;  /* 0x0000015604407947 */ /* 0x000fea000b800000 */
.L_x_1448:
[----:B------:R-:W-:-:S03]  /*6b90*/  UMOV UR4, 0xffffffff ;  /* 0xffffffff00047882 */ /* 0x000fc60000000000 */
[----:B------:R-:W-:Y:S05]  /*6ba0*/  BRA.DIV UR4, `(.L_x_1194) ;  /* 0x0000015604607947 */ /* 0x000fea000b800000 */
.L_x_1451:
[----:B------:R-:W-:-:S03]  /*6bb0*/  UMOV UR4, 0xffffffff ;  /* 0xffffffff00047882 */ /* 0x000fc60000000000 */
[----:B------:R-:W-:Y:S05]  /*6bc0*/  BRA.DIV UR4, `(.L_x_1195) ;  /* 0x0000015604807947 */ /* 0x000fea000b800000 */
.L_x_1454:
[----:B------:R-:W-:-:S03]  /*6bd0*/  UMOV UR4, 0xffffffff ;  /* 0xffffffff00047882 */ /* 0x000fc60000000000 */
[----:B------:R-:W-:Y:S05]  /*6be0*/  BRA.DIV UR4, `(.L_x_1196) ;  /* 0x0000015604a07947 */ /* 0x000fea000b800000 */
.L_x_1457:
[----:B------:R-:W-:-:S03]  /*6bf0*/  UMOV UR4, 0xffffffff ;  /* 0xffffffff00047882 */ /* 0x000fc60000000000 */
[----:B------:R-:W-:Y:S05]  /*6c00*/  BRA.DIV UR4, `(.L_x_1197) ;  /* 0x0000015604c07947 */ /* 0x000fea000b800000 */
.L_x_1460:
[----:B------:R-:W0:Y:S01]  /*6c10*/  S2R R6, SR_TID.X ;  /* 0x0000000000067919 */ /* 0x000e220000002100 */
[----:B------:R-:W1:Y:S01]  /*6c20*/  SYNCS.PHASECHK.TRANS64.TRYWAIT P2, [R2+URZ+0x16800], R7 ;  /* 0x01680007020075a7 */ /* 0x000e62000804017f */
[----:B-----5:R-:W-:Y:S01]  /*6c30*/  IMAD.MOV.U32 R3, RZ, RZ, R45 ;  /* 0x000000ffff037224 */ /* 0x020fe200078e002d */
[----:B------:R-:W-:Y:S01]  /*6c40*/  LOP3.LUT P3, RZ, R32, 0x4, RZ, 0xc0, !PT ;  /* 0x0000000420ff7812 */ /* 0x000fe2000786c0ff */
[----:B------:R-:W-:Y:S01]  /*6c50*/  IMAD.MOV.U32 R4, RZ, RZ, R36 ;  /* 0x000000ffff047224 */ /* 0x000fe200078e0024 */
[----:B------:R-:W-:Y:S01]  /*6c60*/  BSSY B1, `(.L_x_1198) ;  /* 0x0000025000017945 */ /* 0x000fe20003800000 */
[----:B------:R-:W-:Y:S02]  /*6c70*/  IMAD.MOV.U32 R5, RZ, RZ, R37 ;  /* 0x000000ffff057224 */ /* 0x000fe400078e0025 */
        /* <DEDUP_REMOVED lines=11> */
[----:B------:R-:W-:-:S04]  /*6d30*/  PRMT R27, R0, 0x7610, R27 ;  /* 0x00007610001b7816 */ /* 0x000fc8000000001b */
[----:B------:R-:W-:Y:S01]  /*6d40*/  PRMT R50, R50, 0x5410, R5 ;  /* 0x0000541032327816 */ /* 0x000fe20000000005 */
[----:B------:R-:W-:Y:S02]  /*6d50*/  IMAD.MOV.U32 R5, RZ, RZ, R21 ;  /* 0x000000ffff057224 */ /* 0x000fe400078e0015 */
[----:B0-----:R-:W-:-:S05]  /*6d60*/  VIADD R10, R6, 0xffffff80 ;  /* 0xffffff80060a7836 */ /* 0x001fca0000000000 */
[----:B------:R-:W-:-:S04]  /*6d70*/  SHF.R.S32.HI R6, RZ, 0x1f, R10 ;  /* 0x0000001fff067819 */ /* 0x000fc8000001140a */
[----:B------:R-:W-:Y:S01]  /*6d80*/  LEA.HI R6, R6, R10, RZ, 0x5 ;  /* 0x0000000a06067211 */ /* 0x000fe200078f28ff */
[----:B------:R-:W-:-:S03]  /*6d90*/  IMAD.MOV.U32 R10, RZ, RZ, R31 ;  /* 0x000000ffff0a7224 */ /* 0x000fc600078e001f */
[----:B------:R-:W-:Y:S02]  /*6da0*/  SHF.R.S32.HI R6, RZ, 0x5, R6 ;  /* 0x00000005ff067819 */ /* 0x000fe40000011406 */
[----:B------:R-:W-:-:S03]  /*6db0*/  PRMT R12, R12, 0x5410, R10 ;  /* 0x000054100c0c7816 */ /* 0x000fc6000000000a */
[----:B------:R-:W-:Y:S01]  /*6dc0*/  IMAD R3, R6, 0x200, R40 ;  /* 0x0000020006037824 */ /* 0x000fe200078e0228 */
[----:B------:R-:W-:Y:S01]  /*6dd0*/  PRMT R12, R11, 0x7610, R12 ;  /* 0x000076100b0c7816 */ /* 0x000fe2000000000c */
[----:B------:R-:W-:Y:S02]  /*6de0*/  IMAD.MOV.U32 R6, RZ, RZ, R30 ;  /* 0x000000ffff067224 */ /* 0x000fe400078e001e */
[----:B------:R-:W-:-:S03]  /*6df0*/  IMAD R3, R3, 0x2, R2 ;  /* 0x0000000203037824 */ /* 0x000fc600078e0202 */
[----:B------:R-:W-:Y:S01]  /*6e00*/  PRMT R51, R6, 0x7610, R51 ;  /* 0x0000761006337816 */ /* 0x000fe20000000033 */
[C---:B------:R-:W-:Y:S02]  /*6e10*/  VIADD R4, R3.reuse, 0x8400 ;  /* 0x0000840003047836 */ /* 0x040fe40000000000 */
[----:B------:R-:W-:Y:S02]  /*6e20*/  VIADD R0, R3, 0x8440 ;  /* 0x0000844003007836 */ /* 0x000fe40000000000 */
[----:B------:R-:W-:Y:S02]  /*6e30*/  @P3 VIADD R0, R4, 0xffffffc0 ;  /* 0xffffffc004003836 */ /* 0x000fe40000000000 */
[----:B------:R-:W-:Y:S02]  /*6e40*/  IMAD.MOV.U32 R4, RZ, RZ, R20 ;  /* 0x000000ffff047224 */ /* 0x000fe400078e0014 */
[----:B------:R-:W-:-:S03]  /*6e50*/  IMAD.MOV.U32 R6, RZ, RZ, R42 ;  /* 0x000000ffff067224 */ /* 0x000fc600078e002a */
[----:B------:R-:W-:Y:S01]  /*6e60*/  PRMT R10, R4, 0x5410, R5 ;  /* 0x00005410040a7816 */ /* 0x000fe20000000005 */
[----:B------:R-:W-:Y:S01]  /*6e70*/  IMAD.MOV.U32 R4, RZ, RZ, R8 ;  /* 0x000000ffff047224 */ /* 0x000fe200078e0008 */
[----:B------:R-:W-:Y:S01]  /*6e80*/  PRMT R51, R51, 0x5410, R6 ;  /* 0x0000541033337816 */ /* 0x000fe20000000006 */
[----:B------:R-:W-:Y:S01]  /*6e90*/  IMAD.MOV.U32 R5, RZ, RZ, R9 ;  /* 0x000000ffff057224 */ /* 0x000fe200078e0009 */
[----:B-1----:R-:W-:Y:S06]  /*6ea0*/  @!P2 BRA `(.L_x_1199) ;  /* 0x000001540040a947 */ /* 0x002fec0003800000 */
.L_x_1461:
[----:B------:R-:W-:Y:S05]  /*6eb0*/  BSYNC B1 ;  /* 0x0000000000017941 */ /* 0x000fea0003800000 */
.L_x_1198:
[----:B------:R-:W-:Y:S01]  /*6ec0*/  BSSY B1, `(.L_x_1200) ;  /* 0x000005f000017945 */ /* 0x000fe20003800000 */
[----:B------:R-:W-:-:S03]  /*6ed0*/  PRMT R11, R4, 0x5410, R5 ;  /* 0x00005410040b7816 */ /* 0x000fc60000000005 */
[----:B------:R-:W-:Y:S05]  /*6ee0*/  @P0 BRA `(.L_x_1201) ;  /* 0x0000000400700947 */ /* 0x000fea0003800000 */
[----:B------:R-:W1:Y:S01]  /*6ef0*/  LDC R5, c[0x0][0x3d4] ;  /* 0x0000f500ff057b82 */ /* 0x000e620000000800 */
[C---:B------:R-:W-:Y:S01]  /*6f00*/  VIADD R4, R28.reuse, 0x10 ;  /* 0x000000101c047836 */ /* 0x040fe20000000000 */
[----:B------:R-:W-:Y:S01]  /*6f10*/  BSSY B2, `(.L_x_1202) ;  /* 0x000002e000027945 */ /* 0x000fe20003800000 */
[----:B-1----:R-:W-:-:S03]  /*6f20*/  ISETP.GE.AND P0, PT, R28, R5, PT ;  /* 0x000000051c00720c */ /* 0x002fc60003f06270 */
[----:B------:R-:W-:-:S10]  /*6f30*/  ISETP.GE.AND P2, PT, R4, R5, PT ;  /* 0x000000050400720c */ /* 0x000fd40003f46270 */
[----:B------:R-:W-:Y:S05]  /*6f40*/  @P0 BRA `(.L_x_1203) ;  /* 0x0000000000a80947 */ /* 0x000fea0003800000 */
[----:B0-----:R-:W0:Y:S01]  /*6f50*/  LDS.128 R4, [R3+0x8400] ;  /* 0x0084000003047984 */ /* 0x001e220000000c00 */
[----:B------:R-:W-:Y:S01]  /*6f60*/  SHF.R.U32.HI R34, RZ, 0x10, R45 ;  /* 0x00000010ff227819 */ /* 0x000fe2000001162d */
[----:B------:R-:W-:Y:S01]  /*6f70*/  HADD2.F32 R33, -RZ, R33.H0_H0 ;  /* 0x20000021ff217230 */ /* 0x000fe20000004100 */
[----:B------:R-:W-:Y:S01]  /*6f80*/  SHF.R.U32.HI R32, RZ, 0x10, R47 ;  /* 0x00000010ff207819 */ /* 0x000fe2000001162f */
[----:B------:R-:W-:Y:S01]  /*6f90*/  HADD2.F32 R27, -RZ, R27.H0_H0 ;  /* 0x2000001bff1b7230 */ /* 0x000fe20000004100 */
[----:B------:R-:W-:Y:S01]  /*6fa0*/  SHF.R.U64 R41, R44, 0x10, R45 ;  /* 0x000000102c297819 */ /* 0x000fe2000000122d */
[----:B------:R-:W-:Y:S01]  /*6fb0*/  HADD2.F32 R34, -RZ, R34.H0_H0 ;  /* 0x20000022ff227230 */ /* 0x000fe20000004100 */
[----:B------:R-:W-:Y:S01]  /*6fc0*/  SHF.R.U64 R46, R46, 0x10, R47 ;  /* 0x000000102e2e7819 */ /* 0x000fe2000000122f */
[----:B------:R-:W-:Y:S02]  /*6fd0*/  HADD2.F32 R32, -RZ, R32.H0_H0 ;  /* 0x20000020ff207230 */ /* 0x000fe40000004100 */
[----:B0-----:R-:W-:-:S02]  /*6fe0*/  HADD2.F32 R15, -RZ, R7.H0_H0 ;  /* 0x20000007ff0f7230 */ /* 0x001fc40000004100 */
[----:B------:R-:W-:Y:S02]  /*6ff0*/  HADD2.F32 R23, -RZ, R7.H1_H1 ;  /* 0x30000007ff177230 */ /* 0x000fe40000004100 */
[--C-:B------:R-:W-:Y:S02]  /*7000*/  HADD2.F32 R7, -RZ, R4.reuse.H0_H0 ;  /* 0x20000004ff077230 */ /* 0x100fe40000004100 */
[----:B------:R-:W-:Y:S02]  /*7010*/  HADD2.F32 R4, -RZ, R4.H1_H1 ;  /* 0x30000004ff047230 */ /* 0x000fe40000004100 */
[C---:B------:R-:W-:Y:S01]  /*7020*/  FMUL.FTZ R44, R23.reuse, R34 ;  /* 0x00000022172c7220 */ /* 0x040fe20000410000 */
[-C--:B------:R-:W-:Y:S01]  /*7030*/  FMUL.FTZ R23, R23, R32.reuse ;  /* 0x0000002017177220 */ /* 0x080fe20000410000 */
[--C-:B------:R-:W-:Y:S02]  /*7040*/  HADD2.F32 R13, -RZ, R6.reuse.H0_H0 ;  /* 0x20000006ff0d7230 */ /* 0x100fe40000004100 */
[----:B------:R-:W-:Y:S01]  /*7050*/  FMUL.FTZ R40, R4, R33 ;  /* 0x0000002104287220 */ /* 0x000fe20000410000 */
[----:B------:R-:W-:Y:S01]  /*7060*/  FFMA.FTZ R44, R15, R32, -R44 ;  /* 0x000000200f2c7223 */ /* 0x000fe2000001082c */
[----:B------:R-:W-:-:S02]  /*7070*/  HADD2.F32 R14, -RZ, R6.H1_H1 ;  /* 0x30000006ff0e7230 */ /* 0x000fc40000004100 */
[----:B------:R-:W-:Y:S01]  /*7080*/  FFMA.FTZ R35, R15, R34, R23 ;  /* 0x000000220f237223 */ /* 0x000fe20000010017 */
[-C--:B------:R-:W-:Y:S01]  /*7090*/  FMUL.FTZ R32, R4, R27.reuse ;  /* 0x0000001b04207220 */ /* 0x080fe20000410000 */
[C---:B------:R-:W-:Y:S01]  /*70a0*/  FFMA.FTZ R40, R7.reuse, R27, -R40 ;  /* 0x0000001b07287223 */ /* 0x040fe20000010828 */
[----:B------:R-:W-:Y:S02]  /*70b0*/  HADD2.F32 R6, -RZ, R5.H0_H0 ;  /* 0x20000005ff067230 */ /* 0x000fe40000004100 */
[----:B------:R-:W-:Y:S02]  /*70c0*/  HADD2.F32 R27, -RZ, R48.H0_H0 ;  /* 0x20000030ff1b7230 */ /* 0x000fe40000004100 */
[----:B------:R-:W-:Y:S01]  /*70d0*/  FFMA.FTZ R33, R7, R33, R32 ;  /* 0x0000002107217223 */ /* 0x000fe20000010020 */
[----:B------:R-:W-:Y:S02]  /*70e0*/  HADD2.F32 R15, -RZ, R49.H1_H1 ;  /* 0x30000031ff0f7230 */ /* 0x000fe40000004100 */
[----:B------:R-:W-:-:S02]  /*70f0*/  HADD2.F32 R5, -RZ, R5.H1_H1 ;  /* 0x30000005ff057230 */ /* 0x000fc40000004100 */
[C---:B------:R-:W-:Y:S01]  /*7100*/  FMUL.FTZ R32, R14.reuse, R27 ;  /* 0x0000001b0e207220 */ /* 0x040fe20000410000 */
[----:B------:R-:W-:Y:S02]  /*7110*/  HADD2.F32 R23, -RZ, R41.H0_H0 ;  /* 0x20000029ff177230 */ /* 0x000fe40000004100 */
[-C--:B------:R-:W-:Y:S01]  /*7120*/  FMUL.FTZ R34, R14, R15.reuse ;  /* 0x0000000f0e227220 */ /* 0x080fe20000410000 */
[----:B------:R-:W-:Y:S02]  /*7130*/  HADD2.F32 R4, -RZ, R46.H0_H0 ;  /* 0x2000002eff047230 */ /* 0x000fe40000004100 */
[----:B------:R-:W-:Y:S01]  /*7140*/  FFMA.FTZ R32, R13, R15, -R32 ;  /* 0x0000000f0d207223 */ /* 0x000fe20000010820 */
[----:B------:R-:W-:Y:S01]  /*7150*/  FMUL.FTZ R7, R5, R23 ;  /* 0x0000001705077220 */ /* 0x000fe20000410000 */
[----:B------:R-:W-:Y:S01]  /*7160*/  FFMA.FTZ R13, R13, R27, R34 ;  /* 0x0000001b0d0d7223 */ /* 0x000fe20000010022 */
[-C--:B------:R-:W-:Y:S02]  /*7170*/  FMUL.FTZ R14, R5, R4.reuse ;  /* 0x00000004050e7220 */ /* 0x080fe40000410000 */
[C---:B------:R-:W-:Y:S01]  /*7180*/  FFMA.FTZ R5, R6.reuse, R4, -R7 ;  /* 0x0000000406057223 */ /* 0x040fe20000010807 */
[----:B------:R-:W-:Y:S01]  /*7190*/  F2FP.F16.F32.PACK_AB R7, R35, R44 ;  /* 0x0000002c2307723e */ /* 0x000fe200000000ff */
[----:B------:R-:W-:Y:S01]  /*71a0*/  FFMA.FTZ R14, R6, R23, R14 ;  /* 0x00000017060e7223 */ /* 0x000fe2000001000e */
[----:B------:R-:W-:-:S02]  /*71b0*/  F2FP.F16.F32.PACK_AB R6, R13, R32 ;  /* 0x000000200d06723e */ /* 0x000fc400000000ff */
[----:B------:R-:W-:Y:S02]  /*71c0*/  F2FP.F16.F32.PACK_AB R4, R33, R40 ;  /* 0x000000282104723e */ /* 0x000fe400000000ff */
[----:B------:R-:W-:-:S05]  /*71d0*/  F2FP.F16.F32.PACK_AB R5, R14, R5 ;  /* 0x000000050e05723e */ /* 0x000fca00000000ff */
[----:B------:R1:W-:Y:S02]  /*71e0*/  STS.128 [R3+0x8400], R4 ;  /* 0x0084000403007388 */ /* 0x0003e40000000c00 */
.L_x_1203:
[----:B------:R-:W-:Y:S05]  /*71f0*/  BSYNC B2 ;  /* 0x0000000000027941 */ /* 0x000fea0003800000 */
.L_x_1202:
[----:B------:R-:W-:Y:S05]  /*7200*/  @P2 BRA `(.L_x_1201) ;  /* 0x0000000000a82947 */ /* 0x000fea0003800000 */
[----:B01----:R-:W0:Y:S01]  /*7210*/  LDS.128 R4, [R0] ;  /* 0x0000000000047984 */ /* 0x003e220000000c00 */
[----:B------:R-:W-:Y:S01]  /*7220*/  SHF.R.U32.HI R34, RZ, 0x10, R37 ;  /* 0x00000010ff227819 */ /* 0x000fe20000011625 */
[----:B------:R-:W-:Y:S01]  /*7230*/  HADD2.F32 R33, -RZ, R48.H1_H1 ;  /* 0x30000030ff217230 */ /* 0x000fe20000004100 */
[--C-:B------:R-:W-:Y:S01]  /*7240*/  SHF.R.U32.HI R32, RZ, 0x10, R39.reuse ;  /* 0x00000010ff207819 */ /* 0x100fe20000011627 */
        /* <DEDUP_REMOVED lines=37> */
[----:B------:R2:W-:Y:S02]  /*74a0*/  STS.128 [R0], R4 ;  /* 0x0000000400007388 */ /* 0x0005e40000000c00 */
.L_x_1201:
[----:B------:R-:W-:Y:S05]  /*74b0*/  BSYNC B1 ;  /* 0x0000000000017941 */ /* 0x000fea0003800000 */
.L_x_1200:
[----:B------:R-:W-:Y:S05]  /*74c0*/  @P1 BRA `(.L_x_1204) ;  /* 0x0000001800941947 */ /* 0x000fea0003800000 */
[----:B-12---:R-:W1:Y:S01]  /*74d0*/  LDC R5, c[0x0][0x3d4] ;  /* 0x0000f500ff057b82 */ /* 0x006e620000000800 */
[C---:B------:R-:W-:Y:S01]  /*74e0*/  VIADD R4, R28.reuse, 0x10 ;  /* 0x000000101c047836 */ /* 0x040fe20000000000 */
[----:B------:R-:W-:Y:S01]  /*74f0*/  BSSY B1, `(.L_x_1205) ;  /* 0x000002e000017945 */ /* 0x000fe20003800000 */
[----:B-1----:R-:W-:-:S03]  /*7500*/  ISETP.GE.AND P0, PT, R28, R5, PT ;  /* 0x000000051c00720c */ /* 0x002fc60003f06270 */
[----:B------:R-:W-:-:S10]  /*7510*/  ISETP.GE.AND P1, PT, R4, R5, PT ;  /* 0x000000050400720c */ /* 0x000fd40003f26270 */
[----:B------:R-:W-:Y:S05]  /*7520*/  @P0 BRA `(.L_x_1206) ;  /* 0x0000000000a80947 */ /* 0x000fea0003800000 */
[----:B0-----:R-:W0:Y:S01]  /*7530*/  LDS.128 R4, [R3+0xb400] ;  /* 0x00b4000003047984 */ /* 0x001e220000000c00 */
[--C-:B------:R-:W-:Y:S01]  /*7540*/  SHF.R.U64 R33, R30, 0x10, R31.reuse ;  /* 0x000000101e217819 */ /* 0x100fe2000000121f */
[--C-:B------:R-:W-:Y:S01]  /*7550*/  HADD2.F32 R27, -RZ, R51.reuse.H1_H1 ;  /* 0x30000033ff1b7230 */ /* 0x100fe20000004100 */
[----:B------:R-:W-:Y:S01]  /*7560*/  SHF.R.U32.HI R30, RZ, 0x10, R31 ;  /* 0x00000010ff1e7819 */ /* 0x000fe2000001161f */
[----:B------:R-:W-:Y:S01]  /*7570*/  HADD2.F32 R29, -RZ, R51.H0_H0 ;  /* 0x20000033ff1d7230 */ /* 0x000fe20000004100 */
[--C-:B------:R-:W-:Y:S02]  /*7580*/  SHF.R.U32.HI R28, RZ, 0x10, R43.reuse ;  /* 0x00000010ff1c7819 */ /* 0x100fe4000001162b */
[----:B------:R-:W-:Y:S01]  /*7590*/  SHF.R.U64 R35, R42, 0x10, R43 ;  /* 0x000000102a237819 */ /* 0x000fe2000000122b */
[----:B------:R-:W-:Y:S02]  /*75a0*/  HADD2.F32 R30, -RZ, R30.H0_H0 ;  /* 0x2000001eff1e7230 */ /* 0x000fe40000004100 */
[----:B------:R-:W-:-:S02]  /*75b0*/  HADD2.F32 R28, -RZ, R28.H0_H0 ;  /* 0x2000001cff1c7230 */ /* 0x000fc40000004100 */
[--C-:B0-----:R-:W-:Y:S02]  /*75c0*/  HADD2.F32 R23, -RZ, R7.reuse.H1_H1 ;  /* 0x30000007ff177230 */ /* 0x101fe40000004100 */
[----:B------:R-:W-:Y:S02]  /*75d0*/  HADD2.F32 R15, -RZ, R7.H0_H0 ;  /* 0x20000007ff0f7230 */ /* 0x000fe40000004100 */
[--C-:B------:R-:W-:Y:S02]  /*75e0*/  HADD2.F32 R7, -RZ, R4.reuse.H0_H0 ;  /* 0x20000004ff077230 */ /* 0x100fe40000004100 */
[C---:B------:R-:W-:Y:S01]  /*75f0*/  FMUL.FTZ R34, R23.reuse, R30 ;  /* 0x0000001e17227220 */ /* 0x040fe20000410000 */
[----:B------:R-:W-:Y:S01]  /*7600*/  FMUL.FTZ R23, R23, R28 ;  /* 0x0000001c17177220 */ /* 0x000fe20000410000 */
[----:B------:R-:W-:Y:S02]  /*7610*/  HADD2.F32 R4, -RZ, R4.H1_H1 ;  /* 0x30000004ff047230 */ /* 0x000fe40000004100 */
[----:B------:R-:W-:-:S02]  /*7620*/  HADD2.F32 R13, -RZ, R6.H0_H0 ;  /* 0x20000006ff0d7230 */ /* 0x000fc40000004100 */
[C---:B------:R-:W-:Y:S01]  /*7630*/  FFMA.FTZ R31, R15.reuse, R30, R23 ;  /* 0x0000001e0f1f7223 */ /* 0x040fe20000010017 */
[----:B------:R-:W-:Y:S02]  /*7640*/  HADD2.F32 R14, -RZ, R6.H1_H1 ;  /* 0x30000006ff0e7230 */ /* 0x000fe40000004100 */
[----:B------:R-:W-:Y:S01]  /*7650*/  FFMA.FTZ R34, R15, R28, -R34 ;  /* 0x0000001c0f227223 */ /* 0x000fe20000010822 */
[--C-:B------:R-:W-:Y:S02]  /*7660*/  HADD2.F32 R23, -RZ, R12.reuse.H1_H1 ;  /* 0x3000000cff177230 */ /* 0x100fe40000004100 */
[C---:B------:R-:W-:Y:S01]  /*7670*/  FMUL.FTZ R32, R4.reuse, R29 ;  /* 0x0000001d04207220 */ /* 0x040fe20000410000 */
[----:B------:R-:W-:Y:S02]  /*7680*/  HADD2.F32 R6, -RZ, R5.H0_H0 ;  /* 0x20000005ff067230 */ /* 0x000fe40000004100 */
[----:B------:R-:W-:Y:S01]  /*7690*/  FMUL.FTZ R28, R4, R27 ;  /* 0x0000001b041c7220 */ /* 0x000fe20000410000 */
[----:B------:R-:W-:-:S02]  /*76a0*/  HADD2.F32 R12, -RZ, R12.H0_H0 ;  /* 0x2000000cff0c7230 */ /* 0x000fc40000004100 */
[C---:B------:R-:W-:Y:S01]  /*76b0*/  FFMA.FTZ R32, R7.reuse, R27, -R32 ;  /* 0x0000001b07207223 */ /* 0x040fe20000010820 */
[----:B------:R-:W-:Y:S02]  /*76c0*/  HADD2.F32 R5, -RZ, R5.H1_H1 ;  /* 0x30000005ff057230 */ /* 0x000fe40000004100 */
[----:B------:R-:W-:Y:S01]  /*76d0*/  FFMA.FTZ R29, R7, R29, R28 ;  /* 0x0000001d071d7223 */ /* 0x000fe2000001001c */
[----:B------:R-:W-:Y:S02]  /*76e0*/  HADD2.F32 R15, -RZ, R33.H0_H0 ;  /* 0x20000021ff0f7230 */ /* 0x000fe40000004100 */
[C---:B------:R-:W-:Y:S01]  /*76f0*/  FMUL.FTZ R28, R14.reuse, R23 ;  /* 0x000000170e1c7220 */ /* 0x040fe20000410000 */
[----:B------:R-:W-:Y:S02]  /*7700*/  HADD2.F32 R4, -RZ, R35.H0_H0 ;  /* 0x20000023ff047230 */ /* 0x000fe40000004100 */
[-C--:B------:R-:W-:Y:S01]  /*7710*/  FMUL.FTZ R30, R14, R12.reuse ;  /* 0x0000000c0e1e7220 */ /* 0x080fe20000410000 */
[----:B------:R-:W-:Y:S01]  /*7720*/  FMUL.FTZ R7, R5, R15 ;  /* 0x0000000f05077220 */ /* 0x000fe20000410000 */
[----:B------:R-:W-:Y:S01]  /*7730*/  FFMA.FTZ R28, R13, R12, -R28 ;  /* 0x0000000c0d1c7223 */ /* 0x000fe2000001081c */
[-C--:B------:R-:W-:Y:S01]  /*7740*/  FMUL.FTZ R14, R5, R4.reuse ;  /* 0x00000004050e7220 */ /* 0x080fe20000410000 */
[----:B------:R-:W-:Y:S01]  /*7750*/  FFMA.FTZ R13, R13, R23, R30 ;  /* 0x000000170d0d7223 */ /* 0x000fe2000001001e */
[C---:B------:R-:W-:Y:S01]  /*7760*/  FFMA.FTZ R5, R6.reuse, R4, -R7 ;  /* 0x0000000406057223 */ /* 0x040fe20000010807 */
[----:B------:R-:W-:Y:S01]  /*7770*/  F2FP.F16.F32.PACK_AB R7, R31, R34 ;  /* 0x000000221f07723e */ /* 0x000fe200000000ff */
[----:B------:R-:W-:Y:S01]  /*7780*/  FFMA.FTZ R14, R6, R15, R14 ;  /* 0x0000000f060e7223 */ /* 0x000fe2000001000e */
[----:B------:R-:W-:-:S02]  /*7790*/  F2FP.F16.F32.PACK_AB R4, R29, R32 ;  /* 0x000000201d04723e */ /* 0x000fc400000000ff */
[----:B------:R-:W-:Y:S02]  /*77a0*/  F2FP.F16.F32.PACK_AB R6, R13, R28 ;  /* 0x0000001c0d06723e */ /* 0x000fe400000000ff */
[----:B------:R-:W-:-:S05]  /*77b0*/  F2FP.F16.F32.PACK_AB R5, R14, R5 ;  /* 0x000000050e05723e */ /* 0x000fca00000000ff */
[----:B------:R1:W-:Y:S02]  /*77c0*/  STS.128 [R3+0xb400], R4 ;  /* 0x00b4000403007388 */ /* 0x0003e40000000c00 */
.L_x_1206:
[----:B------:R-:W-:Y:S05]  /*77d0*/  BSYNC B1 ;  /* 0x0000000000017941 */ /* 0x000fea0003800000 */
.L_x_1205:
[----:B------:R-:W-:Y:S05]  /*77e0*/  @P1 BRA `(.L_x_1204) ;  /* 0x0000001400cc1947 */ /* 0x000fea0003800000 */
[----:B01----:R-:W0:Y:S01]  /*77f0*/  LDS.128 R4, [R0+0x3000] ;  /* 0x0030000000047984 */ /* 0x003e220000000c00 */
[--C-:B------:R-:W-:Y:S01]  /*7800*/  SHF.R.U64 R23, R20, 0x10, R21.reuse ;  /* 0x0000001014177819 */ /* 0x100fe20000001215 */
[--C-:B------:R-:W-:Y:S01]  /*7810*/  HADD2.F32 R15, -RZ, R10.reuse.H0_H0 ;  /* 0x2000000aff0f7230 */ /* 0x100fe20000004100 */
[----:B------:R-:W-:Y:S01]  /*7820*/  SHF.R.U32.HI R20, RZ, 0x10, R21 ;  /* 0x00000010ff147819 */ /* 0x000fe20000011615 */
[----:B------:R-:W-:Y:S01]  /*7830*/  HADD2.F32 R13, -RZ, R11.H0_H0 ;  /* 0x2000000bff0d7230 */ /* 0x000fe20000004100 */
[--C-:B------:R-:W-:Y:S01]  /*7840*/  SHF.R.U32.HI R14, RZ, 0x10, R9.reuse ;  /* 0x00000010ff0e7819 */ /* 0x100fe20000011609 */
[----:B------:R-:W-:Y:S01]  /*7850*/  HADD2.F32 R10, -RZ, R10.H1_H1 ;  /* 0x3000000aff0a7230 */ /* 0x000fe20000004100 */
[----:B------:R-:W-:Y:S01]  /*7860*/  SHF.R.U64 R27, R8, 0x10, R9 ;  /* 0x00000010081b7819 */ /* 0x000fe20000001209 */
[----:B------:R-:W-:Y:S02]  /*7870*/  HADD2.F32 R20, -RZ, R20.H0_H0 ;  /* 0x20000014ff147230 */ /* 0x000fe40000004100 */
[----:B------:R-:W-:-:S02]  /*7880*/  HADD2.F32 R14, -RZ, R14.H0_H0 ;  /* 0x2000000eff0e7230 */ /* 0x000fc40000004100 */
[----:B------:R-:W-:Y:S02]  /*7890*/  HADD2.F32 R11, -RZ, R11.H1_H1 ;  /* 0x3000000bff0b7230 */ /* 0x000fe40000004100 */
[--C-:B0-----:R-:W-:Y:S02]  /*78a0*/  HADD2.F32 R12, -RZ, R7.reuse.H1_H1 ;  /* 0x30000007ff0c7230 */ /* 0x101fe40000004100 */
[--C-:B------:R-:W-:Y:S02]  /*78b0*/  HADD2.F32 R3, -RZ, R4.reuse.H0_H0 ;  /* 0x20000004ff037230 */ /* 0x100fe40000004100 */
[----:B------:R-:W-:Y:S02]  /*78c0*/  HADD2.F32 R9, -RZ, R7.H0_H0 ;  /* 0x20000007ff097230 */ /* 0x000fe40000004100 */
[C---:B------:R-:W-:Y:S01]  /*78d0*/  FMUL.FTZ R28, R12.reuse, R20 ;  /* 0x000000140c1c7220 */ /* 0x040fe20000410000 */
[----:B------:R-:W-:Y:S02]  /*78e0*/  HADD2.F32 R4, -RZ, R4.H1_H1 ;  /* 0x30000004ff047230 */ /* 0x000fe40000004100 */
[----:B------:R-:W-:Y:S01]  /*78f0*/  FMUL.FTZ R21, R12, R14 ;  /* 0x0000000e0c157220 */ /* 0x000fe20000410000 */
[----:B------:R-:W-:-:S02]  /*7900*/  HADD2.F32 R7, -RZ, R6.H0_H0 ;  /* 0x20000006ff077230 */ /* 0x000fc40000004100 */
[C---:B------:R-:W-:Y:S01]  /*7910*/  FFMA.FTZ R28, R9.reuse, R14, -R28 ;  /* 0x0000000e091c7223 */ /* 0x040fe2000001081c */
[----:B------:R-:W-:Y:S02]  /*7920*/  HADD2.F32 R8, -RZ, R6.H1_H1 ;  /* 0x30000006ff087230 */ /* 0x000fe40000004100 */
[C---:B------:R-:W-:Y:S01]  /*7930*/  FMUL.FTZ R12, R4.reuse, R15 ;  /* 0x0000000f040c7220 */ /* 0x040fe20000410000 */
[--C-:B------:R-:W-:Y:S02]  /*7940*/  HADD2.F32 R6, -RZ, R5.reuse.H0_H0 ;  /* 0x20000005ff067230 */ /* 0x100fe40000004100 */
[----:B------:R-:W-:Y:S01]  /*7950*/  FFMA.FTZ R21, R9, R20, R21 ;  /* 0x0000001409157223 */ /* 0x000fe20000010015 */
[-C--:B------:R-:W-:Y:S01]  /*7960*/  FMUL.FTZ R14, R4, R13.reuse ;  /* 0x0000000d040e7220 */ /* 0x080fe20000410000 */
[----:B------:R-:W-:Y:S02]  /*7970*/  HADD2.F32 R5, -RZ, R5.H1_H1 ;  /* 0x30000005ff057230 */ /* 0x000fe40000004100 */
[----:B------:R-:W-:Y:S01]  /*7980*/  FFMA.FTZ R12, R3, R13, -R12 ;  /* 0x0000000d030c7223 */ /* 0x000fe2000001080c */
[----:B------:R-:W-:-:S02]  /*7990*/  HADD2.F32 R9, -RZ, R23.H0_H0 ;  /* 0x20000017ff097230 */ /* 0x000fc40000004100 */
[----:B------:R-:W-:Y:S01]  /*79a0*/  FFMA.FTZ R3, R3, R15, R14 ;  /* 0x0000000f03037223 */ /* 0x000fe2000001000e */
[----:B------:R-:W-:Y:S02]  /*79b0*/  HADD2.F32 R4, -RZ, R27.H0_H0 ;  /* 0x2000001bff047230 */ /* 0x000fe40000004100 */
[C---:B------:R-:W-:Y:S01]  /*79c0*/  FMUL.FTZ R14, R8.reuse, R10 ;  /* 0x0000000a080e7220 */ /* 0x040fe20000410000 */
[----:B------:R-:W-:Y:S01]  /*79d0*/  FMUL.FTZ R15, R8, R11 ;  /* 0x0000000b080f7220 */ /* 0x000fe20000410000 */
[C---:B------:R-:W-:Y:S01]  /*79e0*/  FMUL.FTZ R13, R5.reuse, R9 ;  /* 0x00000009050d7220 */ /* 0x040fe20000410000 */
[----:B------:R-:W-:Y:S01]  /*79f0*/  FMUL.FTZ R8, R5, R4 ;  /* 0x0000000405087220 */ /* 0x000fe20000410000 */
[C---:B------:R-:W-:Y:S01]  /*7a00*/  FFMA.FTZ R14, R7.reuse, R11, -R14 ;  /* 0x0000000b070e7223 */ /* 0x040fe2000001080e */
[----:B------:R-:W-:Y:S01]  /*7a10*/  FFMA.FTZ R15, R7, R10, R15 ;  /* 0x0000000a070f7223 */ /* 0x000fe2000001000f */
[C---:B------:R-:W-:Y:S01]  /*7a20*/  FFMA.FTZ R5, R6.reuse, R4, -R13 ;  /* 0x0000000406057223 */ /* 0x040fe2000001080d */
[----:B------:R-:W-:Y:S01]  /*7a30*/  FFMA.FTZ R8, R6, R9, R8 ;  /* 0x0000000906087223 */ /* 0x000fe20000010008 */
[----:B------:R-:W-:-:S02]  /*7a40*/  F2FP.F16.F32.PACK_AB R7, R21, R28 ;  /* 0x0000001c1507723e */ /* 0x000fc400000000ff */
[----:B------:R-:W-:Y:S02]  /*7a50*/  F2FP.F16.F32.PACK_AB R6, R15, R14 ;  /* 0x0000000e0f06723e */ /* 0x000fe400000000ff */
[----:B------:R-:W-:Y:S02]  /*7a60*/  F2FP.F16.F32.PACK_AB R4, R3, R12 ;  /* 0x0000000c0304723e */ /* 0x000fe400000000ff */
[----:B------:R-:W-:-:S05]  /*7a70*/  F2FP.F16.F32.PACK_AB R5, R8, R5 ;  /* 0x000000050805723e */ /* 0x000fca00000000ff */
[----:B------:R3:W-:Y:S01]  /*7a80*/  STS.128 [R0+0x3000], R4 ;  /* 0x0030000400007388 */ /* 0x0007e20000000c00 */
[----:B------:R-:W-:Y:S05]  /*7a90*/  BRA `(.L_x_1204) ;  /* 0x0000001400207947 */ /* 0x000fea0003800000 */
.L_x_1185:
[----:B------:R-:W0:Y:S01]  /*7aa0*/  LDC R21, c[0x0][0x3d4] ;  /* 0x0000f500ff157b82 */ /* 0x000e220000000800 */
[----:B------:R-:W-:Y:S01]  /*7ab0*/  VIADD R0, R17, 0x60 ;  /* 0x0000006011007836 */ /* 0x000fe20000000000 */
[----:B------:R-:W2:Y:S01]  /*7ac0*/  LDL R52, [R1+0x4] ;  /* 0x0000040001347983 */ /* 0x000ea20000100800 */
[----:B------:R-:W-:Y:S01]  /*7ad0*/  ULDC.64 UR4, c[0x0][0x3c8] ;  /* 0x0000f20000047ab9 */ /* 0x000fe20000000a00 */
[----:B------:R-:W-:Y:S02]  /*7ae0*/  ULDC.64 UR6, c[0x0][0x3e0] ;  /* 0x0000f80000067ab9 */ /* 0x000fe40000000a00 */
[----:B------:R-:W3:Y:S01]  /*7af0*/  LDL R50, [R1+0x38] ;  /* 0x0000380001327983 */ /* 0x000ee20000100800 */
[----:B0-----:R-:W-:-:S04]  /*7b00*/  ISETP.GE.AND P0, PT, R40, R21, PT ;  /* 0x000000152800720c */ /* 0x001fc80003f06270 */
[-C--:B------:R-:W-:Y:S02]  /*7b10*/  ISETP.GE.OR P1, PT, R0, R14.reuse, P0 ;  /* 0x0000000e0000720c */ /* 0x080fe40000726670 */
[----:B------:R-:W-:-:S11]  /*7b20*/  ISETP.GE.OR P0, PT, R17, R14, P0 ;  /* 0x0000000e1100720c */ /* 0x000fd60000706670 */
[----:B------:R-:W0:Y:S08]  /*7b30*/  @!P1 LDC.64 R28, c[0x0][0x3c8] ;  /* 0x0000f200ff1c9b82 */ /* 0x000e300000000a00 */
[----:B------:R-:W1:Y:S01]  /*7b40*/  @!P1 LDC.64 R48, c[0x0][0x3e0] ;  /* 0x0000f800ff309b82 */ /* 0x000e620000000a00 */
[----:B------:R-:W-:Y:S02]  /*7b50*/  @!P1 IMAD.MOV.U32 R7, RZ, RZ, R55 ;  /* 0x000000ffff079224 */ /* 0x000fe400078e0037 */
[----:B------:R-:W-:-:S02]  /*7b60*/  @!P1 IMAD.MOV.U32 R8, RZ, RZ, R4 ;  /* 0x000000ffff089224 */ /* 0x000fc400078e0004 */
[----:B------:R-:W-:Y:S01]  /*7b70*/  @!P1 IMAD.MOV.U32 R9, RZ, RZ, R57 ;  /* 0x000000ffff099224 */ /* 0x000fe200078e0039 */
[----:B------:R-:W-:Y:S02]  /*7b80*/  @!P0 IADD3 R14, P3, R31, R6, RZ ;  /* 0x000000061f0e8210 */ /* 0x000fe40007f7e0ff */
[----:B------:R-:W-:Y:S01]  /*7b90*/  @!P0 IADD3 R15, P2, R39, R4, RZ ;  /* 0x00000004270f8210 */ /* 0x000fe20007f5e0ff */
[----:B------:R-:W-:-:S04]  /*7ba0*/  @!P1 IMAD.WIDE.U32 R4, R10, 0x60, R6 ;  /* 0x000000600a049825 */ /* 0x000fc800078e0006 */
[----:B------:R-:W-:Y:S01]  /*7bb0*/  @!P1 IMAD.WIDE.U32 R6, R12, 0x60, R8 ;  /* 0x000000600c069825 */ /* 0x000fe200078e0008 */
[----:B------:R-:W-:-:S03]  /*7bc0*/  @!P1 IADD3 R3, P4, R31, R4, RZ ;  /* 0x000000041f039210 */ /* 0x000fc60007f9e0ff */
[----:B------:R-:W-:Y:S02]  /*7bd0*/  @!P1 IMAD R20, R11, 0x60, RZ ;  /* 0x000000600b149824 */ /* 0x000fe400078e02ff */
[----:B------:R-:W-:Y:S01]  /*7be0*/  @!P0 IMAD.X R9, R55, 0x1, R37, P3 ;  /* 0x0000000137098824 */ /* 0x000fe200018e0625 */
[C---:B------:R-:W-:Y:S01]  /*7bf0*/  @!P0 LEA R8, P3, R14.reuse, UR4, 0x1 ;  /* 0x000000040e088c11 */ /* 0x040fe2000f8608ff */
[----:B------:R-:W-:Y:S01]  /*7c00*/  @!P1 IMAD R30, R13, 0x60, RZ ;  /* 0x000000600d1e9824 */ /* 0x000fe200078e02ff */
[----:B------:R-:W-:Y:S02]  /*7c10*/  @!P1 IADD3 R0, P5, R39, R6, RZ ;  /* 0x0000000627009210 */ /* 0x000fe40007fbe0ff */
[----:B------:R-:W-:Y:S02]  /*7c20*/  @!P0 LEA.HI.X R9, R14, UR5, R9, 0x1, P3 ;  /* 0x000000050e098c11 */ /* 0x000fe400098f0c09 */
[----:B------:R-:W-:Y:S02]  /*7c30*/  @!P1 IADD3.X R4, R37, R20, R5, P4, !PT ;  /* 0x0000001425049210 */ /* 0x000fe400027fe405 */
[----:B------:R-:W-:-:S02]  /*7c40*/  @!P1 IADD3.X R6, R47, R30, R7, P5, !PT ;  /* 0x0000001e2f069210 */ /* 0x000fc40002ffe407 */
[----:B0-----:R-:W-:Y:S02]  /*7c50*/  @!P1 LEA R46, P3, R3, R28, 0x1 ;  /* 0x0000001c032e9211 */ /* 0x001fe400078608ff */
[C---:B-1----:R-:W-:Y:S01]  /*7c60*/  @!P1 LEA R48, P4, R0.reuse, R48, 0x1 ;  /* 0x0000003000309211 */ /* 0x042fe200078808ff */
[----:B------:R-:W-:Y:S01]  /*7c70*/  @!P0 IMAD.X R20, R57, 0x1, R47, P2 ;  /* 0x0000000139148824 */ /* 0x000fe200010e062f */
[----:B------:R-:W-:Y:S02]  /*7c80*/  @!P1 LEA.HI.X R47, R3, R29, R4, 0x1, P3 ;  /* 0x0000001d032f9211 */ /* 0x000fe400018f0c04 */
[----:B------:R-:W-:Y:S02]  /*7c90*/  CS2R R28, SRZ ;  /* 0x00000000001c7805 */ /* 0x000fe4000001ff00 */
[----:B------:R-:W-:Y:S02]  /*7ca0*/  @!P1 LEA.HI.X R49, R0, R49, R6, 0x1, P4 ;  /* 0x0000003100319211 */ /* 0x000fe400020f0c06 */
[----:B------:R-:W-:-:S02]  /*7cb0*/  CS2R R30, SRZ ;  /* 0x00000000001e7805 */ /* 0x000fc4000001ff00 */
[----:B------:R-:W-:Y:S02]  /*7cc0*/  CS2R R4, SRZ ;  /* 0x0000000000047805 */ /* 0x000fe4000001ff00 */
[----:B------:R-:W-:Y:S01]  /*7cd0*/  CS2R R6, SRZ ;  /* 0x0000000000067805 */ /* 0x000fe2000001ff00 */
[----:B------:R-:W0:Y:S01]  /*7ce0*/  LDC R0, c[0x0][0x428] ;  /* 0x00010a00ff007b82 */ /* 0x000e220000000800 */
[----:B------:R-:W5:Y:S04]  /*7cf0*/  @!P1 LDG.E.128 R28, desc[UR38][R46.64] ;  /* 0x000000262e1c9981 */ /* 0x000f68000c1e1d00 */
[----:B------:R-:W5:Y:S01]  /*7d00*/  @!P1 LDG.E.128 R4, desc[UR38][R48.64] ;  /* 0x0000002630049981 */ /* 0x000f62000c1e1d00 */
[----:B------:R-:W1:Y:S01]  /*7d10*/  S2R R51, SR_TID.X ;  /* 0x0000000000337919 */ /* 0x000e620000002100 */
[----:B------:R-:W-:-:S04]  /*7d20*/  @!P0 LEA R14, P2, R15, UR6, 0x1 ;  /* 0x000000060f0e8c11 */ /* 0x000fc8000f8408ff */
[----:B------:R-:W-:Y:S02]  /*7d30*/  @!P0 LEA.HI.X R15, R15, UR7, R20, 0x1, P2 ;  /* 0x000000070f0f8c11 */ /* 0x000fe400090f0c14 */
[----:B0-----:R-:W-:Y:S02]  /*7d40*/  ISETP.NE.AND P2, PT, R0, 0x1, PT ;  /* 0x000000010000780c */ /* 0x001fe40003f45270 */
[----:B------:R-:W-:Y:S02]  /*7d50*/  CS2R R36, SRZ ;  /* 0x0000000000247805 */ /* 0x000fe4000001ff00 */
[----:B------:R-:W-:-:S06]  /*7d60*/  CS2R R38, SRZ ;  /* 0x0000000000267805 */ /* 0x000fcc000001ff00 */
[----:B------:R0:W5:Y:S03]  /*7d70*/  @!P0 LDG.E.128 R36, desc[UR38][R8.64] ;  /* 0x0000002608248981 */ /* 0x000166000c1e1d00 */
[----:B------:R-:W4:Y:S01]  /*7d80*/  @P2 LDC R0, c[0x0][0x42c] ;  /* 0x00010b00ff002b82 */ /* 0x000f220000000800 */
[----:B-1----:R-:W-:-:S07]  /*7d90*/  VIADD R53, R51, 0xffffff80 ;  /* 0xffffff8033357836 */ /* 0x002fce0000000000 */
[----:B0-----:R-:W0:Y:S01]  /*7da0*/  @P2 LDC R9, c[0x0][0x430] ;  /* 0x00010c00ff092b82 */ /* 0x001e220000000800 */
[----:B------:R-:W-:-:S04]  /*7db0*/  SHF.R.S32.HI R51, RZ, 0x1f, R53 ;  /* 0x0000001fff337819 */ /* 0x000fc80000011435 */
[----:B------:R-:W-:-:S04]  /*7dc0*/  LEA.HI R51, R51, R53, RZ, 0x2 ;  /* 0x0000003533337211 */ /* 0x000fc800078f10ff */
[----:B------:R-:W-:-:S05]  /*7dd0*/  LOP3.LUT R51, R51, 0xfffffffc, RZ, 0xc0, !PT ;  /* 0xfffffffc33337812 */ /* 0x000fca00078ec0ff */
[----:B------:R-:W-:Y:S01]  /*7de0*/  IMAD.IADD R51, R53, 0x1, -R51 ;  /* 0x0000000135337824 */ /* 0x000fe200078e0a33 */
[----:B------:R-:W-:Y:S02]  /*7df0*/  CS2R R32, SRZ ;  /* 0x0000000000207805 */ /* 0x000fe4000001ff00 */
[----:B------:R-:W-:Y:S01]  /*7e00*/  CS2R R34, SRZ ;  /* 0x0000000000227805 */ /* 0x000fe2000001ff00 */
[----:B------:R-:W-:-:S05]  /*7e10*/  IMAD.MOV.U32 R43, RZ, RZ, R23 ;  /* 0x000000ffff2b7224 */ /* 0x000fca00078e0017 */
[----:B------:R1:W5:Y:S02]  /*7e20*/  @!P0 LDG.E.128 R32, desc[UR38][R14.64] ;  /* 0x000000260e208981 */ /* 0x000364000c1e1d00 */
[----:B-1----:R-:W-:Y:S02]  /*7e30*/  IMAD.MOV.U32 R14, RZ, RZ, R44 ;  /* 0x000000ffff0e7224 */ /* 0x002fe400078e002c */
[----:B------:R-:W-:Y:S02]  /*7e40*/  IMAD.MOV.U32 R15, RZ, RZ, R27 ;  /* 0x000000ffff0f7224 */ /* 0x000fe400078e001b */
[----:B--2---:R-:W-:-:S04]  /*7e50*/  IMAD R3, R52, 0xc0, R17 ;  /* 0x000000c034037824 */ /* 0x004fc800078e0211 */
[----:B------:R-:W-:-:S04]  /*7e60*/  IMAD R3, R51, 0x60, R3 ;  /* 0x0000006033037824 */ /* 0x000fc800078e0203 */
[----:B----4-:R-:W-:-:S05]  /*7e70*/  @P2 IMAD.HI.U32 R0, R3, R0, RZ ;  /* 0x0000000003002227 */ /* 0x010fca00078e00ff */
[----:B0-----:R-:W-:-:S04]  /*7e80*/  @P2 SHF.R.U32.HI R3, RZ, R9, R0 ;  /* 0x00000009ff032219 */ /* 0x001fc80000011600 */
[----:B------:R-:W-:Y:S01]  /*7e90*/  SHF.R.S32.HI R9, RZ, 0x1f, R3 ;  /* 0x0000001fff097819 */ /* 0x000fe20000011403 */
[----:B------:R-:W-:-:S04]  /*7ea0*/  IMAD.WIDE.U32 R14, R3, R10, R14 ;  /* 0x0000000a030e7225 */ /* 0x000fc800078e000e */
[C---:B------:R-:W-:Y:S02]  /*7eb0*/  IMAD R0, R9.reuse, R10, RZ ;  /* 0x0000000a09007224 */ /* 0x040fe400078e02ff */
[-C--:B------:R-:W-:Y:S02]  /*7ec0*/  IMAD R8, R9, R12.reuse, RZ ;  /* 0x0000000c09087224 */ /* 0x080fe400078e02ff */
[----:B------:R-:W-:-:S04]  /*7ed0*/  IMAD.WIDE.U32 R42, R3, R12, R42 ;  /* 0x0000000c032a7225 */ /* 0x000fc800078e002a */
[C---:B------:R-:W-:Y:S02]  /*7ee0*/  IMAD R9, R3.reuse, R11, R0 ;  /* 0x0000000b03097224 */ /* 0x040fe400078e0200 */
[----:B------:R-:W-:Y:S01]  /*7ef0*/  IMAD R3, R3, R13, R8 ;  /* 0x0000000d03037224 */ /* 0x000fe200078e0208 */
[----:B------:R-:W-:Y:S01]  /*7f00*/  LEA R8, P2, R14, UR4, 0x1 ;  /* 0x000000040e087c11 */ /* 0x000fe2000f8408ff */
[----:B------:R-:W-:Y:S01]  /*7f10*/  IMAD.IADD R9, R15, 0x1, R9 ;  /* 0x000000010f097824 */ /* 0x000fe200078e0209 */
[----:B------:R-:W-:Y:S01]  /*7f20*/  LEA R0, P3, R42, UR6, 0x1 ;  /* 0x000000062a007c11 */ /* 0x000fe2000f8608ff */
[----:B------:R-:W-:Y:S01]  /*7f30*/  IMAD.IADD R3, R43, 0x1, R3 ;  /* 0x000000012b037824 */ /* 0x000fe200078e0203 */
[----:B------:R-:W-:Y:S02]  /*7f40*/  UMOV UR4, 0xffffffff ;  /* 0xffffffff00047882 */ /* 0x000fe40000000000 */
[----:B------:R-:W-:Y:S02]  /*7f50*/  LEA.HI.X R9, R14, UR5, R9, 0x1, P2 ;  /* 0x000000050e097c11 */ /* 0x000fe400090f0c09 */
[----:B------:R-:W-:-:S02]  /*7f60*/  LEA.HI.X R3, R42, UR7, R3, 0x1, P3 ;  /* 0x000000072a037c11 */ /* 0x000fc400098f0c03 */
[----:B---3--:R-:W-:Y:S01]  /*7f70*/  LEA.HI R10, R50, R50, RZ, 0x1 ;  /* 0x00000032320a7211 */ /* 0x008fe200078f08ff */
[----:B------:R-:W-:Y:S06]  /*7f80*/  BRA.DIV UR4, `(.L_x_1207) ;  /* 0x00000146041c7947 */ /* 0x000fec000b800000 */
.L_x_1464:
[----:B------:R-:W-:-:S03]  /*7f90*/  UMOV UR4, 0xffffffff ;  /* 0xffffffff00047882 */ /* 0x000fc60000000000 */
[----:B------:R-:W-:Y:S05]  /*7fa0*/  BRA.DIV UR4, `(.L_x_1208) ;  /* 0x00000146043c7947 */ /* 0x000fea000b800000 */
.L_x_1467:
[----:B------:R-:W-:-:S03]  /*7fb0*/  UMOV UR4, 0xffffffff ;  /* 0xffffffff00047882 */ /* 0x000fc60000000000 */
[----:B------:R-:W-:Y:S05]  /*7fc0*/  BRA.DIV UR4, `(.L_x_1209) ;  /* 0x00000146045c7947 */ /* 0x000fea000b800000 */
.L_x_1470:
[----:B------:R-:W-:-:S03]  /*7fd0*/  UMOV UR4, 0xffffffff ;  /* 0xffffffff00047882 */ /* 0x000fc60000000000 */
[----:B------:R-:W-:Y:S05]  /*7fe0*/  BRA.DIV UR4, `(.L_x_1210) ;  /* 0x00000146047c7947 */ /* 0x000fea000b800000 */
.L_x_1473:
[----:B------:R-:W-:-:S03]  /*7ff0*/  UMOV UR4, 0xffffffff ;  /* 0xffffffff00047882 */ /* 0x000fc60000000000 */
[----:B------:R-:W-:Y:S05]  /*8000*/  BRA.DIV UR4, `(.L_x_1211) ;  /* 0x00000146049c7947 */ /* 0x000fea000b800000 */
.L_x_1476:
[----:B------:R-:W-:Y:S01]  /*8010*/  UMOV UR4, 0xffffffff ;  /* 0xffffffff00047882 */ /* 0x000fe20000000000 */
[----:B------:R-:W-:Y:S02]  /*8020*/  LOP3.LUT R10, R10, 0xfffffffe, RZ, 0xc0, !PT ;  /* 0xfffffffe0a0a7812 */ /* 0x000fe400078ec0ff */
[----:B------:R-:W-:Y:S05]  /*8030*/  BRA.DIV UR4, `(.L_x_1212) ;  /* 0x0000014604b87947 */ /* 0x000fea000b800000 */
.L_x_1479:
[----:B------:R-:W-:Y:S01]  /*8040*/  UMOV UR4, 0xffffffff ;  /* 0xffffffff00047882 */ /* 0x000fe20000000000 */
[----:B------:R-:W-:Y:S02]  /*8050*/  IMAD.IADD R9, R50, 0x1, -R10 ;  /* 0x0000000132097824 */ /* 0x000fe400078e0a0a */
[----:B------:R-:W-:Y:S05]  /*8060*/  BRA.DIV UR4, `(.L_x_1213) ;  /* 0x0000014604d47947 */ /* 0x000fea000b800000 */
.L_x_1482:
[----:B------:R-:W-:Y:S01]  /*8070*/  UMOV UR4, 0xffffffff ;  /* 0xffffffff00047882 */ /* 0x000fe20000000000 */
[----:B------:R-:W-:Y:S02]  /*8080*/  SHF.L.U32 R9, R9, 0x1f, RZ ;  /* 0x0000001f09097819 */ /* 0x000fe400000006ff */
[----:B------:R-:W-:Y:S05]  /*8090*/  BRA.DIV UR4, `(.L_x_1214) ;  /* 0x0000014604f07947 */ /* 0x000fea000b800000 */
.L_x_1485:
[----:B------:R-:W0:Y:S01]  /*80a0*/  SYNCS.PHASECHK.TRANS64.TRYWAIT P2, [R2+URZ+0x16800], R9 ;  /* 0x01680009020075a7 */ /* 0x000e22000804017f */
[----:B-----5:R-:W-:Y:S01]  /*80b0*/  IMAD.MOV.U32 R3, RZ, RZ, R37 ;  /* 0x000000ffff037224 */ /* 0x020fe200078e0025 */
[----:B------:R-:W-:Y:S01]  /*80c0*/  BSSY B1, `(.L_x_1215) ;  /* 0x000001c000017945 */ /* 0x000fe20003800000 */
[----:B------:R-:W-:Y:S02]  /*80d0*/  IMAD.MOV.U32 R0, RZ, RZ, R36 ;  /* 0x000000ffff007224 */ /* 0x000fe400078e0024 */
[----:B------:R-:W-:Y:S01]  /*80e0*/  IMAD.MOV.U32 R8, RZ, RZ, R38 ;  /* 0x000000ffff087224 */ /* 0x000fe200078e0026 */
[----:B------:R-:W-:Y:S01]  /*80f0*/  PRMT R43, R43, 0x5410, R3 ;  /* 0x000054102b2b7816 */ /* 0x000fe20000000003 */
        /* <DEDUP_REMOVED lines=20> */
[----:B------:R-:W-:Y:S01]  /*8240*/  IMAD.IADD R21, R40, 0x1, R21 ;  /* 0x0000000128157824 */ /* 0x000fe200078e0215 */
[----:B------:R-:W-:-:S02]  /*8250*/  PRMT R3, R3, 0x5410, R8 ;  /* 0x0000541003037816 */ /* 0x000fc40000000008 */
[----:B------:R-:W-:Y:S01]  /*8260*/  PRMT R20, R10, 0x7610, R20 ;  /* 0x000076100a147816 */ /* 0x000fe20000000014 */
[----:B0-----:R-:W-:Y:S06]  /*8270*/  @!P2 BRA `(.L_x_1216) ;  /* 0x0000014400a0a947 */ /* 0x001fec0003800000 */
.L_x_1486:
[----:B------:R-:W-:Y:S05]  /*8280*/  BSYNC B1 ;  /* 0x0000000000017941 */ /* 0x000fea0003800000 */
.L_x_1215:
[----:B------:R-:W-:Y:S01]  /*8290*/  BSSY B1, `(.L_x_1217) ;  /* 0x0000069000017945 */ /* 0x000fe20003800000 */
[----:B------:R-:W-:Y:S01]  /*82a0*/  IMAD.MOV.U32 R23, RZ, RZ, R6 ;  /* 0x000000ffff177224 */ /* 0x000fe200078e0006 */
[----:B------:R-:W-:Y:S01]  /*82b0*/  LOP3.LUT R21, R21, 0x38, RZ, 0xc0, !PT ;  /* 0x0000003815157812 */ /* 0x000fe200078ec0ff */
[----:B------:R-:W-:Y:S01]  /*82c0*/  IMAD.MOV.U32 R27, RZ, RZ, R7 ;  /* 0x000000ffff1b7224 */ /* 0x000fe200078e0007 */
[----:B------:R-:W-:Y:S06]  /*82d0*/  @P0 BRA `(.L_x_1218) ;  /* 0x0000000400900947 */ /* 0x000fec0003800000 */
[----:B------:R-:W2:Y:S01]  /*82e0*/  LDL R8, [R1+0x28] ;  /* 0x0000280001087983 */ /* 0x000ea20000100800 */
[----:B------:R-:W1:Y:S02]  /*82f0*/  S2R R10, SR_TID.X ;  /* 0x00000000000a7919 */ /* 0x000e640000002100 */
[----:B-1----:R-:W-:-:S05]  /*8300*/  VIADD R10, R10, 0xffffff80 ;  /* 0xffffff800a0a7836 */ /* 0x002fca0000000000 */
[----:B------:R-:W-:-:S04]  /*8310*/  SHF.R.S32.HI R13, RZ, 0x1f, R10 ;  /* 0x0000001fff0d7819 */ /* 0x000fc8000001140a */
[----:B------:R-:W-:-:S04]  /*8320*/  LEA.HI R13, R13, R10, RZ, 0x5 ;  /* 0x0000000a0d0d7211 */ /* 0x000fc800078f28ff */
[----:B------:R-:W-:Y:S01]  /*8330*/  SHF.R.S32.HI R13, RZ, 0x5, R13 ;  /* 0x00000005ff0d7819 */ /* 0x000fe2000001140d */
[--C-:B------:R-:W-:Y:S01]  /*8340*/  HADD2.F32 R41, -RZ, R43.reuse.H1_H1 ;  /* 0x3000002bff297230 */ /* 0x100fe20000004100 */
[----:B------:R-:W-:Y:S01]  /*8350*/  SHF.R.U64 R55, R36, 0x10, R37 ;  /* 0x0000001024377819 */ /* 0x000fe20000001225 */
[----:B------:R-:W-:Y:S01]  /*8360*/  HADD2.F32 R43, -RZ, R43.H0_H0 ;  /* 0x2000002bff2b7230 */ /* 0x000fe20000004100 */
[--C-:B------:R-:W-:Y:S02]  /*8370*/  SHF.R.U32.HI R42, RZ, 0x10, R33.reuse ;  /* 0x00000010ff2a7819 */ /* 0x100fe40000011621 */
[----:B------:R-:W-:Y:S02]  /*8380*/  SHF.R.U64 R53, R32, 0x10, R33 ;  /* 0x0000001020357819 */ /* 0x000fe40000001221 */
[----:B------:R-:W-:Y:S01]  /*8390*/  SHF.R.U32.HI R44, RZ, 0x10, R37 ;  /* 0x00000010ff2c7819 */ /* 0x000fe20000011625 */
[----:B------:R-:W-:Y:S01]  /*83a0*/  HADD2.F32 R42, -RZ, R42.H0_H0 ;  /* 0x2000002aff2a7230 */ /* 0x000fe20000004100 */
[----:B------:R-:W-:-:S02]  /*83b0*/  SHF.R.U64 R54, R38, 0x10, R39 ;  /* 0x0000001026367819 */ /* 0x000fc40000001227 */
[--C-:B------:R-:W-:Y:S02]  /*83c0*/  SHF.R.U32.HI R48, RZ, 0x10, R35.reuse ;  /* 0x00000010ff307819 */ /* 0x100fe40000011623 */
[----:B------:R-:W-:Y:S02]  /*83d0*/  SHF.R.U64 R51, R34, 0x10, R35 ;  /* 0x0000001022337819 */ /* 0x000fe40000001223 */
[----:B------:R-:W-:Y:S01]  /*83e0*/  SHF.R.U32.HI R50, RZ, 0x10, R39 ;  /* 0x00000010ff327819 */ /* 0x000fe20000011627 */
[----:B--2---:R-:W-:-:S05]  /*83f0*/  IMAD.SHL.U32 R8, R8, 0x40, RZ ;  /* 0x0000004008087824 */ /* 0x004fca00078e00ff */
[----:B------:R-:W-:-:S04]  /*8400*/  LOP3.LUT R8, R8, 0x1c0, RZ, 0xc0, !PT ;  /* 0x000001c008087812 */ /* 0x000fc800078ec0ff */
[----:B------:R-:W-:Y:S02]  /*8410*/  LOP3.LUT R40, R8, 0x38, R40, 0xf8, !PT ;  /* 0x0000003808287812 */ /* 0x000fe400078ef828 */
[----:B------:R-:W-:-:S04]  /*8420*/  SHF.R.U32.HI R11, RZ, 0x3, R8 ;  /* 0x00000003ff0b7819 */ /* 0x000fc80000011608 */
[----:B------:R-:W-:Y:S02]  /*8430*/  LOP3.LUT R40, R40, R11, RZ, 0x3c, !PT ;  /* 0x0000000b28287212 */ /* 0x000fe400078e3cff */
[----:B------:R-:W-:-:S03]  /*8440*/  LOP3.LUT R12, R11, R21, R8, 0x1e, !PT ;  /* 0x000000150b0c7212 */ /* 0x000fc600078e1e08 */
[C---:B0-----:R-:W-:Y:S02]  /*8450*/  IMAD R9, R13.reuse, 0x200, R40 ;  /* 0x000002000d097824 */ /* 0x041fe400078e0228 */
[----:B------:R-:W-:-:S04]  /*8460*/  IMAD R13, R13, 0x200, R12 ;  /* 0x000002000d0d7824 */ /* 0x000fc800078e020c */
[--C-:B------:R-:W-:Y:S02]  /*8470*/  IMAD R49, R13, 0x2, R2.reuse ;  /* 0x000000020d317824 */ /* 0x100fe400078e0202 */
[----:B------:R-:W-:-:S03]  /*8480*/  IMAD R40, R9, 0x2, R2 ;  /* 0x0000000209287824 */ /* 0x000fc600078e0202 */
[----:B------:R-:W0:Y:S04]  /*8490*/  LDS.128 R12, [R49+0x8400] ;  /* 0x00840000310c7984 */ /* 0x000e280000000c00 */
[----:B------:R-:W1:Y:S01]  /*84a0*/  LDS.128 R8, [R40+0x8400] ;  /* 0x0084000028087984 */ /* 0x000e620000000c00 */
[--C-:B0-----:R-:W-:Y:S02]  /*84b0*/  HADD2.F32 R36, -RZ, R13.reuse.H0_H0 ;  /* 0x2000000dff247230 */ /* 0x101fe40000004100 */
[----:B------:R-:W-:Y:S02]  /*84c0*/  HADD2.F32 R37, -RZ, R13.H1_H1 ;  /* 0x3000000dff257230 */ /* 0x000fe40000004100 */
[----:B-1----:R-:W-:Y:S02]  /*84d0*/  HADD2.F32 R32, -RZ, R9.H0_H0 ;  /* 0x20000009ff207230 */ /* 0x002fe40000004100 */
[C---:B------:R-:W-:Y:S01]  /*84e0*/  FMUL.FTZ R45, R36.reuse, R43 ;  /* 0x0000002b242d7220 */ /* 0x040fe20000410000 */
[----:B------:R-:W-:Y:S01]  /*84f0*/  FMUL.FTZ R47, R36, R41 ;  /* 0x00000029242f7220 */ /* 0x000fe20000410000 */
[----:B------:R-:W-:-:S02]  /*8500*/  HADD2.F32 R36, -RZ, R44.H0_H0 ;  /* 0x2000002cff247230 */ /* 0x000fc40000004100 */
[C---:B------:R-:W-:Y:S01]  /*8510*/  FFMA.FTZ R46, R32.reuse, R41, -R45 ;  /* 0x00000029202e7223 */ /* 0x040fe2000001082d */
[----:B------:R-:W-:Y:S02]  /*8520*/  HADD2.F32 R33, -RZ, R9.H1_H1 ;  /* 0x30000009ff217230 */ /* 0x000fe40000004100 */
[C---:B------:R-:W-:Y:S01]  /*8530*/  FMUL.FTZ R44, R37.reuse, R42 ;  /* 0x0000002a252c7220 */ /* 0x040fe20000410000 */
[----:B------:R-:W-:Y:S02]  /*8540*/  HADD2.F32 R38, -RZ, R15.H0_H0 ;  /* 0x2000000fff267230 */ /* 0x000fe40000004100 */
[----:B------:R-:W-:Y:S02]  /*8550*/  HADD2.F32 R45, -RZ, R52.H1_H1 ;  /* 0x30000034ff2d7230 */ /* 0x000fe40000004100 */
[----:B------:R-:W-:Y:S02]  /*8560*/  HADD2.F32 R41, -RZ, R57.H1_H1 ;  /* 0x30000039ff297230 */ /* 0x000fe40000004100 */
[----:B------:R-:W-:Y:S01]  /*8570*/  FFMA.FTZ R47, R32, R43, R47 ;  /* 0x0000002b202f7223 */ /* 0x000fe2000001002f */
[----:B------:R-:W-:Y:S01]  /*8580*/  FMUL.FTZ R32, R37, R36 ;  /* 0x0000002425207220 */ /* 0x000fe20000410000 */
[----:B------:R-:W-:-:S02]  /*8590*/  HADD2.F32 R34, -RZ, R11.H0_H0 ;  /* 0x2000000bff227230 */ /* 0x000fc40000004100 */
[----:B------:R-:W-:Y:S01]  /*85a0*/  FFMA.FTZ R43, R33, R36, -R44 ;  /* 0x00000024212b7223 */ /* 0x000fe2000001082c */
[C---:B------:R-:W-:Y:S01]  /*85b0*/  FMUL.FTZ R37, R38.reuse, R45 ;  /* 0x0000002d26257220 */ /* 0x040fe20000410000 */
[----:B------:R-:W-:Y:S02]  /*85c0*/  HADD2.F32 R39, -RZ, R15.H1_H1 ;  /* 0x3000000fff277230 */ /* 0x000fe40000004100 */
[-C--:B------:R-:W-:Y:S01]  /*85d0*/  FMUL.FTZ R38, R38, R41.reuse ;  /* 0x0000002926267220 */ /* 0x080fe20000410000 */
[----:B------:R-:W-:Y:S02]  /*85e0*/  HADD2.F32 R44, -RZ, R48.H0_H0 ;  /* 0x20000030ff2c7230 */ /* 0x000fe40000004100 */
[C---:B------:R-:W-:Y:S01]  /*85f0*/  FFMA.FTZ R41, R34.reuse, R41, -R37 ;  /* 0x0000002922297223 */ /* 0x040fe20000010825 */
[----:B------:R-:W-:Y:S02]  /*8600*/  HADD2.F32 R35, -RZ, R11.H1_H1 ;  /* 0x3000000bff237230 */ /* 0x000fe40000004100 */
[----:B------:R-:W-:Y:S01]  /*8610*/  FFMA.FTZ R45, R34, R45, R38 ;  /* 0x0000002d222d7223 */ /* 0x000fe20000010026 */
[----:B------:R-:W-:-:S02]  /*8620*/  HADD2.F32 R36, -RZ, R50.H0_H0 ;  /* 0x20000032ff247230 */ /* 0x000fc40000004100 */
[----:B------:R-:W-:Y:S01]  /*8630*/  FMUL.FTZ R34, R39, R44 ;  /* 0x0000002c27227220 */ /* 0x000fe20000410000 */
[----:B------:R-:W-:Y:S02]  /*8640*/  HADD2.F32 R13, -RZ, R12.H0_H0 ;  /* 0x2000000cff0d7230 */ /* 0x000fe40000004100 */
[----:B------:R-:W-:Y:S01]  /*8650*/  FFMA.FTZ R48, R33, R42, R32 ;  /* 0x0000002a21307223 */ /* 0x000fe20000010020 */
[----:B------:R-:W-:Y:S02]  /*8660*/  HADD2.F32 R38, -RZ, R52.H0_H0 ;  /* 0x20000034ff267230 */ /* 0x000fe40000004100 */
[----:B------:R-:W-:Y:S02]  /*8670*/  HADD2.F32 R32, -RZ, R56.H1_H1 ;  /* 0x30000038ff207230 */ /* 0x000fe40000004100 */
[-C--:B------:R-:W-:Y:S01]  /*8680*/  FMUL.FTZ R52, R39, R36.reuse ;  /* 0x0000002427347220 */ /* 0x080fe20000410000 */
[----:B------:R-:W-:Y:S02]  /*8690*/  HADD2.F32 R9, -RZ, R8.H0_H0 ;  /* 0x20000008ff097230 */ /* 0x000fe40000004100 */
[----:B------:R-:W-:Y:S01]  /*86a0*/  FFMA.FTZ R50, R35, R36, -R34 ;  /* 0x0000002423327223 */ /* 0x000fe20000010822 */
[----:B------:R-:W-:-:S02]  /*86b0*/  HADD2.F32 R15, -RZ, R14.H0_H0 ;  /* 0x2000000eff0f7230 */ /* 0x000fc40000004100 */
[C---:B------:R-:W-:Y:S01]  /*86c0*/  FMUL.FTZ R42, R13.reuse, R38 ;  /* 0x000000260d2a7220 */ /* 0x040fe20000410000 */
[----:B------:R-:W-:Y:S02]  /*86d0*/  HADD2.F32 R36, -RZ, R56.H0_H0 ;  /* 0x20000038ff247230 */ /* 0x000fe40000004100 */
[----:B------:R-:W-:Y:S02]  /*86e0*/  HADD2.F32 R34, -RZ, R57.H0_H0 ;  /* 0x20000039ff227230 */ /* 0x000fe40000004100 */
[----:B------:R-:W-:Y:S01]  /*86f0*/  FMUL.FTZ R13, R13, R32 ;  /* 0x000000200d0d7220 */ /* 0x000fe20000410000 */
[----:B------:R-:W-:Y:S01]  /*8700*/  FFMA.FTZ R52, R35, R44, R52 ;  /* 0x0000002c23347223 */ /* 0x000fe20000010034 */
[----:B------:R-:W-:Y:S01]  /*8710*/  FFMA.FTZ R42, R9, R32, -R42 ;  /* 0x00000020092a7223 */ /* 0x000fe2000001082a */
[----:B------:R-:W-:Y:S02]  /*8720*/  HADD2.F32 R11, -RZ, R10.H0_H0 ;  /* 0x2000000aff0b7230 */ /* 0x000fe40000004100 */
[C---:B------:R-:W-:Y:S01]  /*8730*/  FMUL.FTZ R44, R15.reuse, R36 ;  /* 0x000000240f2c7220 */ /* 0x040fe20000410000 */
[----:B------:R-:W-:Y:S01]  /*8740*/  FMUL.FTZ R32, R15, R34 ;  /* 0x000000220f207220 */ /* 0x000fe20000410000 */
[----:B------:R-:W-:-:S02]  /*8750*/  HADD2.F32 R12, -RZ, R12.H1_H1 ;  /* 0x3000000cff0c7230 */ /* 0x000fc40000004100 */
[----:B------:R-:W-:Y:S01]  /*8760*/  FFMA.FTZ R38, R9, R38, R13 ;  /* 0x0000002609267223 */ /* 0x000fe2000001000d */
[----:B------:R-:W-:Y:S02]  /*8770*/  HADD2.F32 R14, -RZ, R14.H1_H1 ;  /* 0x3000000eff0e7230 */ /* 0x000fe40000004100 */
[----:B------:R-:W-:Y:S02]  /*8780*/  HADD2.F32 R15, -RZ, R53.H0_H0 ;  /* 0x20000035ff0f7230 */ /* 0x000fe40000004100 */
[----:B------:R-:W-:Y:S02]  /*8790*/  HADD2.F32 R33, -RZ, R51.H0_H0 ;  /* 0x20000033ff217230 */ /* 0x000fe40000004100 */
[----:B------:R-:W-:Y:S02]  /*87a0*/  HADD2.F32 R9, -RZ, R55.H0_H0 ;  /* 0x20000037ff097230 */ /* 0x000fe40000004100 */
[----:B------:R-:W-:Y:S02]  /*87b0*/  HADD2.F32 R13, -RZ, R54.H0_H0 ;  /* 0x20000036ff0d7230 */ /* 0x000fe40000004100 */
[----:B------:R-:W-:Y:S01]  /*87c0*/  FFMA.FTZ R44, R11, R34, -R44 ;  /* 0x000000220b2c7223 */ /* 0x000fe2000001082c */
[----:B------:R-:W-:-:S02]  /*87d0*/  HADD2.F32 R8, -RZ, R8.H1_H1 ;  /* 0x30000008ff087230 */ /* 0x000fc40000004100 */
[----:B------:R-:W-:Y:S01]  /*87e0*/  FFMA.FTZ R32, R11, R36, R32 ;  /* 0x000000240b207223 */ /* 0x000fe20000010020 */
[----:B------:R-:W-:Y:S02]  /*87f0*/  HADD2.F32 R10, -RZ, R10.H1_H1 ;  /* 0x3000000aff0a7230 */ /* 0x000fe40000004100 */
        /* <DEDUP_REMOVED lines=18> */
.L_x_1218:
[----:B------:R-:W-:Y:S05]  /*8920*/  BSYNC B1 ;  /* 0x0000000000017941 */ /* 0x000fea0003800000 */
.L_x_1217:
[----:B------:R-:W-:Y:S01]  /*8930*/  PRMT R43, R23, 0x5410, R27 ;  /* 0x00005410172b7816 */ /* 0x000fe2000000001b */
[----:B------:R-:W-:Y:S06]  /*8940*/  @P1 BRA `(.L_x_1204) ;  /* 0x0000000400741947 */ /* 0x000fec0003800000 */
[----:B-1----:R-:W2:Y:S01]  /*8950*/  LDL R12, [R1+0x2c] ;  /* 0x00002c00010c7983 */ /* 0x002ea20000100800 */
[----:B------:R-:W-:-:S03]  /*8960*/  VIADD R8, R17, 0x60 ;  /* 0x0000006011087836 */ /* 0x000fc60000000000 */
[----:B------:R-:W3:Y:S01]  /*8970*/  LDL R44, [R1+0x40] ;  /* 0x00004000012c7983 */ /* 0x000ee20000100800 */
[----:B------:R-:W-:-:S05]  /*8980*/  IMAD.SHL.U32 R8, R8, 0x40, RZ ;  /* 0x0000004008087824 */ /* 0x000fca00078e00ff */
[----:B------:R-:W-:-:S04]  /*8990*/  LOP3.LUT R8, R8, 0x1c0, RZ, 0xc0, !PT ;  /* 0x000001c008087812 */ /* 0x000fc800078ec0ff */
[----:B0-----:R-:W-:-:S04]  /*89a0*/  SHF.R.U32.HI R9, RZ, 0x3, R8 ;  /* 0x00000003ff097819 */ /* 0x001fc80000011608 */
[----:B------:R-:W-:Y:S02]  /*89b0*/  LOP3.LUT R21, R9, R21, R8, 0x1e, !PT ;  /* 0x0000001509157212 */ /* 0x000fe400078e1e08 */
[--C-:B------:R-:W-:Y:S02]  /*89c0*/  SHF.R.U64 R42, R28, 0x10, R29.reuse ;  /* 0x000000101c2a7819 */ /* 0x100fe4000000121d */
[----:B------:R-:W-:Y:S01]  /*89d0*/  SHF.R.U32.HI R33, RZ, 0x10, R29 ;  /* 0x00000010ff217819 */ /* 0x000fe2000001161d */
[--C-:B------:R-:W-:Y:S01]  /*89e0*/  HADD2.F32 R29, -RZ, R20.reuse.H1_H1 ;  /* 0x30000014ff1d7230 */ /* 0x100fe20000004100 */
[----:B------:R-:W-:Y:S01]  /*89f0*/  SHF.R.U64 R41, R30, 0x10, R31 ;  /* 0x000000101e297819 */ /* 0x000fe2000000121f */
[----:B------:R-:W-:Y:S01]  /*8a00*/  HADD2.F32 R30, -RZ, R20.H0_H0 ;  /* 0x20000014ff1e7230 */ /* 0x000fe20000004100 */
[--C-:B------:R-:W-:Y:S02]  /*8a10*/  SHF.R.U64 R39, R4, 0x10, R5.reuse ;  /* 0x0000001004277819 */ /* 0x100fe40000001205 */
[----:B------:R-:W-:-:S05]  /*8a20*/  SHF.R.U32.HI R32, RZ, 0x10, R5 ;  /* 0x00000010ff207819 */ /* 0x000fca0000011605 */
[----:B------:R-:W-:Y:S01]  /*8a30*/  HADD2.F32 R32, -RZ, R32.H0_H0 ;  /* 0x20000020ff207230 */ /* 0x000fe20000004100 */
[----:B------:R-:W-:Y:S02]  /*8a40*/  SHF.R.U32.HI R40, RZ, 0x10, R31 ;  /* 0x00000010ff287819 */ /* 0x000fe4000001161f */
[--C-:B------:R-:W-:Y:S02]  /*8a50*/  SHF.R.U32.HI R35, RZ, 0x10, R7.reuse ;  /* 0x00000010ff237819 */ /* 0x100fe40000011607 */
[----:B------:R-:W-:Y:S01]  /*8a60*/  SHF.R.U64 R37, R6, 0x10, R7 ;  /* 0x0000001006257819 */ /* 0x000fe20000001207 */
[----:B--2---:R-:W-:-:S04]  /*8a70*/  IMAD.IADD R21, R12, 0x1, R21 ;  /* 0x000000010c157824 */ /* 0x004fc800078e0215 */
[----:B------:R-:W-:Y:S01]  /*8a80*/  IMAD R21, R21, 0x2, R2 ;  /* 0x0000000215157824 */ /* 0x000fe200078e0202 */
[----:B---3--:R-:W0:Y:S04]  /*8a90*/  LDS.128 R8, [R44+0x8400] ;  /* 0x008400002c087984 */ /* 0x008e280000000c00 */
[----:B------:R-:W1:Y:S01]  /*8aa0*/  LDS.128 R12, [R21+0x8400] ;  /* 0x00840000150c7984 */ /* 0x000e620000000c00 */
[----:B0-----:R-:W-:Y:S02]  /*8ab0*/  HADD2.F32 R5, -RZ, R9.H0_H0 ;  /* 0x20000009ff057230 */ /* 0x001fe40000004100 */
[--C-:B-1----:R-:W-:Y:S02]  /*8ac0*/  HADD2.F32 R20, -RZ, R13.reuse.H0_H0 ;  /* 0x2000000dff147230 */ /* 0x102fe40000004100 */
[----:B------:R-:W-:-:S03]  /*8ad0*/  HADD2.F32 R23, -RZ, R13.H1_H1 ;  /* 0x3000000dff177230 */ /* 0x000fc60000004100 */
[C---:B------:R-:W-:Y:S01]  /*8ae0*/  FMUL.FTZ R34, R20.reuse, R30 ;  /* 0x0000001e14227220 */ /* 0x040fe20000410000 */
[-C--:B------:R-:W-:Y:S01]  /*8af0*/  FMUL.FTZ R36, R20, R29.reuse ;  /* 0x0000001d14247220 */ /* 0x080fe20000410000 */
[----:B------:R-:W-:Y:S02]  /*8b00*/  HADD2.F32 R20, -RZ, R33.H0_H0 ;  /* 0x20000021ff147230 */ /* 0x000fe40000004100 */
[----:B------:R-:W-:Y:S01]  /*8b10*/  FFMA.FTZ R34, R5, R29, -R34 ;  /* 0x0000001d05227223 */ /* 0x000fe20000010822 */
[----:B------:R-:W-:Y:S02]  /*8b20*/  HADD2.F32 R13, -RZ, R12.H0_H0 ;  /* 0x2000000cff0d7230 */ /* 0x000fe40000004100 */
[----:B------:R-:W-:Y:S02]  /*8b30*/  HADD2.F32 R29, -RZ, R3.H1_H1 ;  /* 0x30000003ff1d7230 */ /* 0x000fe40000004100 */
[----:B------:R-:W-:Y:S01]  /*8b40*/  FMUL.FTZ R38, R23, R32 ;  /* 0x0000002017267220 */ /* 0x000fe20000410000 */
[----:B------:R-:W-:-:S02]  /*8b50*/  HADD2.F32 R9, -RZ, R9.H1_H1 ;  /* 0x30000009ff097230 */ /* 0x000fc40000004100 */
[----:B------:R-:W-:Y:S01]  /*8b60*/  FFMA.FTZ R36, R5, R30, R36 ;  /* 0x0000001e05247223 */ /* 0x000fe20000010024 */
[----:B------:R-:W-:Y:S02]  /*8b70*/  HADD2.F32 R3, -RZ, R3.H0_H0 ;  /* 0x20000003ff037230 */ /* 0x000fe40000004100 */
[-C--:B------:R-:W-:Y:S01]  /*8b80*/  FMUL.FTZ R30, R23, R20.reuse ;  /* 0x00000014171e7220 */ /* 0x080fe20000410000 */
[----:B------:R-:W-:Y:S02]  /*8b90*/  HADD2.F32 R4, -RZ, R8.H0_H0 ;  /* 0x20000008ff047230 */ /* 0x000fe40000004100 */
[----:B------:R-:W-:Y:S01]  /*8ba0*/  FMUL.FTZ R23, R13, R29 ;  /* 0x0000001d0d177220 */ /* 0x000fe20000410000 */
[----:B------:R-:W-:Y:S01]  /*8bb0*/  FFMA.FTZ R31, R9, R20, -R38 ;  /* 0x00000014091f7223 */ /* 0x000fe20000010826 */
[-C--:B------:R-:W-:Y:S01]  /*8bc0*/  FMUL.FTZ R20, R13, R3.reuse ;  /* 0x000000030d147220 */ /* 0x080fe20000410000 */
[----:B------:R-:W-:Y:S01]  /*8bd0*/  FFMA.FTZ R13, R9, R32, R30 ;  /* 0x00000020090d7223 */ /* 0x000fe2000001001e */
[----:B------:R-:W-:Y:S01]  /*8be0*/  FFMA.FTZ R23, R4, R3, -R23 ;  /* 0x0000000304177223 */ /* 0x000fe20000010817 */
[----:B------:R-:W-:-:S02]  /*8bf0*/  HADD2.F32 R27, -RZ, R14.H0_H0 ;  /* 0x2000000eff1b7230 */ /* 0x000fc40000004100 */
[----:B------:R-:W-:Y:S02]  /*8c00*/  HADD2.F32 R28, -RZ, R15.H0_H0 ;  /* 0x2000000fff1c7230 */ /* 0x000fe40000004100 */
[--C-:B------:R-:W-:Y:S02]  /*8c10*/  HADD2.F32 R5, -RZ, R43.reuse.H0_H0 ;  /* 0x2000002bff057230 */ /* 0x100fe40000004100 */
[--C-:B------:R-:W-:Y:S02]  /*8c20*/  HADD2.F32 R3, -RZ, R0.reuse.H1_H1 ;  /* 0x30000000ff037230 */ /* 0x100fe40000004100 */
[----:B------:R-:W-:Y:S02]  /*8c30*/  HADD2.F32 R9, -RZ, R43.H1_H1 ;  /* 0x3000002bff097230 */ /* 0x000fe40000004100 */
[----:B------:R-:W-:Y:S02]  /*8c40*/  HADD2.F32 R0, -RZ, R0.H0_H0 ;  /* 0x20000000ff007230 */ /* 0x000fe40000004100 */
[----:B------:R-:W-:Y:S01]  /*8c50*/  FFMA.FTZ R29, R4, R29, R20 ;  /* 0x0000001d041d7223 */ /* 0x000fe20000010014 */
[----:B------:R-:W-:-:S02]  /*8c60*/  HADD2.F32 R6, -RZ, R10.H0_H0 ;  /* 0x2000000aff067230 */ /* 0x000fc40000004100 */
[C---:B------:R-:W-:Y:S01]  /*8c70*/  FMUL.FTZ R33, R27.reuse, R5 ;  /* 0x000000051b217220 */ /* 0x040fe20000410000 */
[----:B------:R-:W-:Y:S02]  /*8c80*/  HADD2.F32 R7, -RZ, R11.H0_H0 ;  /* 0x2000000bff077230 */ /* 0x000fe40000004100 */
[C---:B------:R-:W-:Y:S01]  /*8c90*/  FMUL.FTZ R30, R28.reuse, R9 ;  /* 0x000000091c1e7220 */ /* 0x040fe20000410000 */
[----:B------:R-:W-:Y:S02]  /*8ca0*/  HADD2.F32 R15, -RZ, R15.H1_H1 ;  /* 0x3000000fff0f7230 */ /* 0x000fe40000004100 */
[----:B------:R-:W-:Y:S01]  /*8cb0*/  FMUL.FTZ R27, R27, R3 ;  /* 0x000000031b1b7220 */ /* 0x000fe20000410000 */
[----:B------:R-:W-:Y:S02]  /*8cc0*/  HADD2.F32 R20, -RZ, R35.H0_H0 ;  /* 0x20000023ff147230 */ /* 0x000fe40000004100 */
[----:B------:R-:W-:Y:S01]  /*8cd0*/  FMUL.FTZ R28, R28, R0 ;  /* 0x000000001c1c7220 */ /* 0x000fe20000410000 */
[----:B------:R-:W-:-:S02]  /*8ce0*/  HADD2.F32 R4, -RZ, R40.H0_H0 ;  /* 0x20000028ff047230 */ /* 0x000fc40000004100 */
[C---:B------:R-:W-:Y:S01]  /*8cf0*/  FFMA.FTZ R33, R6.reuse, R3, -R33 ;  /* 0x0000000306217223 */ /* 0x040fe20000010821 */
[----:B------:R-:W-:Y:S02]  /*8d00*/  HADD2.F32 R11, -RZ, R11.H1_H1 ;  /* 0x3000000bff0b7230 */ /* 0x000fe40000004100 */
[----:B------:R-:W-:Y:S01]  /*8d10*/  FFMA.FTZ R27, R6, R5, R27 ;  /* 0x00000005061b7223 */ /* 0x000fe2000001001b */
[C---:B------:R-:W-:Y:S01]  /*8d20*/  FFMA.FTZ R30, R7.reuse, R0, -R30 ;  /* 0x00000000071e7223 */ /* 0x040fe2000001081e */
[----:B------:R-:W-:Y:S01]  /*8d30*/  FFMA.FTZ R28, R7, R9, R28 ;  /* 0x00000009071c7223 */ /* 0x000fe2000001001c */
[----:B------:R-:W-:Y:S02]  /*8d40*/  HADD2.F32 R12, -RZ, R12.H1_H1 ;  /* 0x3000000cff0c7230 */ /* 0x000fe40000004100 */
[C---:B------:R-:W-:Y:S01]  /*8d50*/  FMUL.FTZ R6, R15.reuse, R20 ;  /* 0x000000140f067220 */ /* 0x040fe20000410000 */
[----:B------:R-:W-:Y:S02]  /*8d60*/  HADD2.F32 R14, -RZ, R14.H1_H1 ;  /* 0x3000000eff0e7230 */ /* 0x000fe40000004100 */
[----:B------:R-:W-:Y:S01]  /*8d70*/  FMUL.FTZ R0, R15, R4 ;  /* 0x000000040f007220 */ /* 0x000fe20000410000 */
[----:B------:R-:W-:-:S02]  /*8d80*/  HADD2.F32 R7, -RZ, R39.H0_H0 ;  /* 0x20000027ff077230 */ /* 0x000fc40000004100 */
[----:B------:R-:W-:Y:S02]  /*8d90*/  HADD2.F32 R9, -RZ, R37.H0_H0 ;  /* 0x20000025ff097230 */ /* 0x000fe40000004100 */
[----:B------:R-:W-:Y:S02]  /*8da0*/  HADD2.F32 R3, -RZ, R42.H0_H0 ;  /* 0x2000002aff037230 */ /* 0x000fe40000004100 */
[----:B------:R-:W-:Y:S02]  /*8db0*/  HADD2.F32 R5, -RZ, R41.H0_H0 ;  /* 0x20000029ff057230 */ /* 0x000fe40000004100 */
[C---:B------:R-:W-:Y:S01]  /*8dc0*/  FFMA.FTZ R35, R11.reuse, R4, -R6 ;  /* 0x000000040b237223 */ /* 0x040fe20000010806 */
[----:B------:R-:W-:Y:S02]  /*8dd0*/  HADD2.F32 R8, -RZ, R8.H1_H1 ;  /* 0x30000008ff087230 */ /* 0x000fe40000004100 */
        /* <DEDUP_REMOVED lines=20> */
.L_x_1204:
[----:B------:R-:W-:Y:S05]  /*8f20*/  BSYNC B0 ;  /* 0x0000000000007941 */ /* 0x000fea0003800000 */
.L_x_1184:
[----:B------:R-:W-:Y:S01]  /*8f30*/  @!PT LDS RZ, [RZ] ;  /* 0x00000000fffff984 */ /* 0x000fe20000000800 */
[----:B------:R-:W-:Y:S01]  /*8f40*/  @!PT LDS RZ, [RZ] ;  /* 0x00000000fffff984 */ /* 0x000fe20000000800 */
[----:B------:R-:W-:Y:S01]  /*8f50*/  @!PT LDS RZ, [RZ] ;  /* 0x00000000fffff984 */ /* 0x000fe20000000800 */
[----:B------:R-:W-:Y:S01]  /*8f60*/  @!PT LDS RZ, [RZ] ;  /* 0x00000000fffff984 */ /* 0x000fe20000000800 */
[----:B------:R5:W-:Y:S06]  /*8f70*/  MEMBAR.ALL.CTA ;  /* 0x0000000000007992 */ /* 0x000bec0000008000 */
[----:B-----5:R-:W5:Y:S01]  /*8f80*/  FENCE.VIEW.ASYNC.S ;  /* 0x00000000000073c6 */ /* 0x020f620000000000 */
[----:B------:R-:W-:Y:S05]  /*8f90*/  WARPSYNC.ALL ;  /* 0x0000000000007948 */ /* 0x000fea0003800000 */
[----:B-----5:R-:W-:Y:S06]  /*8fa0*/  BAR.SYNC.DEFER_BLOCKING 0xd, 0x180 ;  /* 0x0346000000007b1d */ /* 0x020fec0000010000 */
.L_x_1181:
[----:B--23--:R-:W-:-:S05]  /*8fb0*/  IMAD.U32 R0, RZ, RZ, UR37 ;  /* 0x00000025ff007e24 */ /* 0x00cfca000f8e00ff */
[----:B------:R-:W-:-:S13]  /*8fc0*/  ISETP.NE.AND P0, PT, R0, 0x3, PT ;  /* 0x000000030000780c */ /* 0x000fda0003f05270 */
[----:B------:R-:W-:Y:S05]  /*8fd0*/  @!P0 BRA `(.L_x_1219) ;  /* 0x0000000000048947 */ /* 0x000fea0003800000 */
[----:B------:R-:W-:Y:S01]  /*8fe0*/  BPT.TRAP 0x1 ;  /* 0x000000040000795c */ /* 0x000fe20000300000 */
.L_x_1219:
[----:B01--4-:R-:W-:Y:S01]  /*8ff0*/  IMAD R7, R16, 0x8, R2 ;  /* 0x0000000810077824 */ /* 0x013fe200078e0202 */
[----:B------:R-:W-:-:S04]  /*9000*/  SHF.L.U32 R0, R19, 0x1f, RZ ;  /* 0x0000001f13007819 */ /* 0x000fc800000006ff */
[----:B------:R0:W1:Y:S01]  /*9010*/  SYNCS.PHASECHK.TRANS64.TRYWAIT P2, [R7+URZ+0x16830], R0 ;  /* 0x01683000070075a7 */ /* 0x000062000804017f */
[----:B------:R-:W-:Y:S05]  /*9020*/  @!P0 BRA `(.L_x_1220) ;  /* 0x0000000000048947 */ /* 0x000fea0003800000 */
[----:B------:R-:W-:Y:S01]  /*9030*/  BPT.TRAP 0x1 ;  /* 0x000000040000795c */ /* 0x000fe20000300000 */
.L_x_1220:
[----:B------:R-:W2:Y:S01]  /*9040*/  S2R R3, SR_TID.X ;  /* 0x0000000000037919 */ /* 0x000ea20000002100 */
[----:B------:R-:W-:Y:S01]  /*9050*/  LOP3.LUT R26, R26, 0xffffff80, RZ, 0xc0, !PT ;  /* 0xffffff801a1a7812 */ /* 0x000fe200078ec0ff */
[----:B------:R-:W3:Y:S01]  /*9060*/  S2R R8, SR_TID.X ;  /* 0x0000000000087919 */ /* 0x000ee20000002100 */
[----:B--2---:R-:W-:-:S04]  /*9070*/  VIADD R3, R3, 0xffffff80 ;  /* 0xffffff8003037836 */ /* 0x004fc80000000000 */
[----:B------:R-:W-:Y:S01]  /*9080*/  IMAD.IADD R26, R3, 0x1, -R26 ;  /* 0x00000001031a7824 */ /* 0x000fe200078e0a1a */
[----:B---3--:R-:W-:-:S04]  /*9090*/  LOP3.LUT R8, R8, 0x7f, RZ, 0xc0, !PT ;  /* 0x0000007f08087812 */ /* 0x008fc800078ec0ff */
[----:B------:R-:W-:Y:S02]  /*90a0*/  SHF.R.S32.HI R5, RZ, 0x1f, R26 ;  /* 0x0000001fff057819 */ /* 0x000fe4000001141a */
[----:B------:R-:W-:Y:S02]  /*90b0*/  ISETP.NE.AND P1, PT, R8, RZ, PT ;  /* 0x000000ff0800720c */ /* 0x000fe40003f25270 */
[CC--:B------:R-:W-:Y:S02]  /*90c0*/  LEA.HI R3, R5.reuse, R26.reuse, RZ, 0x2 ;  /* 0x0000001a05037211 */ /* 0x0c0fe400078f10ff */
[----:B------:R-:W-:Y:S02]  /*90d0*/  LEA.HI R5, R5, R26, RZ, 0x5 ;  /* 0x0000001a05057211 */ /* 0x000fe400078f28ff */
[--C-:B------:R-:W-:Y:S02]  /*90e0*/  SHF.R.S32.HI R4, RZ, 0x2, R3.reuse ;  /* 0x00000002ff047819 */ /* 0x100fe40000011403 */
[----:B------:R-:W-:-:S02]  /*90f0*/  SHF.R.S32.HI R3, RZ, 0x1f, R3 ;  /* 0x0000001fff037819 */ /* 0x000fc40000011403 */
[----:B------:R-:W-:Y:S02]  /*9100*/  SHF.R.S32.HI R5, RZ, 0x5, R5 ;  /* 0x00000005ff057819 */ /* 0x000fe40000011405 */
[----:B------:R-:W-:Y:S01]  /*9110*/  LEA.HI R6, R3, R4, RZ, 0x3 ;  /* 0x0000000403067211 */ /* 0x000fe200078f18ff */
[----:B------:R-:W-:-:S03]  /*9120*/  IMAD.HI R3, R24, 0x55555556, RZ ;  /* 0x5555555618037827 */ /* 0x000fc600078e02ff */
[----:B------:R-:W-:Y:S02]  /*9130*/  LOP3.LUT R9, R6, 0xfffffff8, RZ, 0xc0, !PT ;  /* 0xfffffff806097812 */ /* 0x000fe400078ec0ff */
[----:B------:R-:W-:-:S03]  /*9140*/  LEA.HI R3, R3, R3, RZ, 0x1 ;  /* 0x0000000303037211 */ /* 0x000fc600078f08ff */
[----:B------:R-:W-:Y:S02]  /*9150*/  IMAD.IADD R4, R4, 0x1, -R9 ;  /* 0x0000000104047824 */ /* 0x000fe400078e0a09 */
[----:B------:R-:W-:Y:S02]  /*9160*/  IMAD R3, R3, -0x3, R24 ;  /* 0xfffffffd03037824 */ /* 0x000fe400078e0218 */
[----:B------:R-:W-:Y:S01]  /*9170*/  IMAD R4, R5, 0x10, R4 ;  /* 0x0000001005047824 */ /* 0x000fe200078e0204 */
[----:B-1----:R-:W-:Y:S06]  /*9180*/  @P2 BRA `(.L_x_1221) ;  /* 0x0000000000082947 */ /* 0x002fec0003800000 */
[----:B------:R-:W1:Y:S02]  /*9190*/  SYNCS.PHASECHK.TRANS64.TRYWAIT P2, [R7+URZ+0x16830], R0 ;  /* 0x01683000070075a7 */ /* 0x000e64000804017f */
[----:B-1----:R-:W-:Y:S05]  /*91a0*/  @!P2 BRA `(.L_x_1222) ;  /* 0x0000013400e8a947 */ /* 0x002fea0003800000 */
.L_x_1221:
[----:B------:R-:W-:Y:S05]  /*91b0*/  WARPSYNC.ALL ;  /* 0x0000000000007948 */ /* 0x000fea0003800000 */
[----:B------:R-:W-:Y:S02]  /*91c0*/  IMAD R6, R3, 0x40, R4 ;  /* 0x0000004003067824 */ /* 0x000fe400078e0204 */
[----:B01----:R-:W-:Y:S01]  /*91d0*/  VIADD R0, R2, 0xe400 ;  /* 0x0000e40002007836 */ /* 0x003fe20000000000 */
[----:B------:R-:W-:-:S04]  /*91e0*/  LOP3.LUT R8, R25, 0x10000, RZ, 0xfc, !PT ;  /* 0x0001000019087812 */ /* 0x000fc800078efcff */
[----:B------:R-:W-:-:S04]  /*91f0*/  SHF.R.U32.HI R0, RZ, 0x4, R0 ;  /* 0x00000004ff007819 */ /* 0x000fc80000011600 */
[----:B------:R-:W-:-:S04]  /*9200*/  LOP3.LUT R0, R0, 0x3fff, RZ, 0xc0, !PT ;  /* 0x00003fff00007812 */ /* 0x000fc800078ec0ff */
[----:B------:R-:W-:Y:S01]  /*9210*/  LOP3.LUT R3, R0, 0x10000, RZ, 0xfc, !PT ;  /* 0x0001000000037812 */ /* 0x000fe200078efcff */
[----:B------:R-:W-:Y:S02]  /*9220*/  IMAD.MOV.U32 R9, RZ, RZ, 0x40000040 ;  /* 0x40000040ff097424 */ /* 0x000fe400078e00ff */
[----:B------:R-:W-:Y:S02]  /*9230*/  IMAD.MOV.U32 R5, RZ, RZ, 0x40000040 ;  /* 0x40000040ff057424 */ /* 0x000fe400078e00ff */
[----:B------:R-:W-:Y:S01]  /*9240*/  IMAD R4, R16, 0x400, R3 ;  /* 0x0000040010047824 */ /* 0x000fe200078e0203 */
[C---:B------:R-:W-:Y:S01]  /*9250*/  R2UR UR4, R8.reuse ;  /* 0x00000000080472ca */ /* 0x040fe200000e0000 */
[----:B------:R-:W-:Y:S01]  /*9260*/  WARPGROUP.ARRIVE ;  /* 0x00000000000079c5 */ /* 0x000fe20000000000 */
[----:B------:R-:W-:Y:S01]  /*9270*/  R2UR UR5, R9 ;  /* 0x00000000090572ca */ /* 0x000fe200000e0000 */
[----:B------:R-:W-:Y:S01]  /*9280*/  VIADD R156, R8, 0x2 ;  /* 0x00000002089c7836 */ /* 0x000fe20000000000 */
[C---:B------:R-:W-:Y:S01]  /*9290*/  R2UR UR6, R4.reuse ;  /* 0x00000000040672ca */ /* 0x040fe200000e0000 */
[----:B------:R-:W-:Y:S01]  /*92a0*/  IMAD.MOV.U32 R157, RZ, RZ, 0x40000040 ;  /* 0x40000040ff9d7424 */ /* 0x000fe200078e00ff */
[----:B------:R-:W-:Y:S01]  /*92b0*/  R2UR UR7, R5 ;  /* 0x00000000050772ca */ /* 0x000fe200000e0000 */
[----:B------:R-:W-:Y:S01]  /*92c0*/  IMAD.MOV.U32 R11, RZ, RZ, 0x40000040 ;  /* 0x40000040ff0b7424 */ /* 0x000fe200078e00ff */
[----:B------:R0:W-:Y:S01]  /*92d0*/  STL [R1+0x14], R3 ;  /* 0x0000140301007387 */ /* 0x0001e20000100800 */
[----:B------:R-:W-:-:S03]  /*92e0*/  VIADD R10, R4, 0x2 ;  /* 0x00000002040a7836 */ /* 0x000fc60000000000 */
[----:B------:R-:W2:Y:S04]  /*92f0*/  LDL R91, [R1+0x1c] ;  /* 0x00001c00015b7983 */ /* 0x000ea80000100800 */
[----:B------:R-:W3:Y:S03]  /*9300*/  LDL R92, [R1+0x20] ;  /* 0x00002000015c7983 */ /* 0x000ee60000100800 */
[----:B------:R-:W-:Y:S01]  /*9310*/  HGMMA.64x128x16.F32 R24, gdesc[UR4], RZ, !UPT, gsb0 ;  /* 0x01e00000041879f0 */ /* 0x000fe2000c0008ff */
[----:B------:R-:W-:Y:S01]  /*9320*/  R2UR UR4, R156 ;  /* 0x000000009c0472ca */ /* 0x000fe200000e0000 */
[----:B------:R-:W4:Y:S01]  /*9330*/  LDL R89, [R1+0x4] ;  /* 0x0000040001597983 */ /* 0x000f220000100800 */
[----:B------:R-:W-:-:S02]  /*9340*/  R2UR UR5, R157 ;  /* 0x000000009d0572ca */ /* 0x000fc400000e0000 */
[----:B------:R-:W-:Y:S02]  /*9350*/  R2UR UR6, R10 ;  /* 0x000000000a0672ca */ /* 0x000fe400000e0000 */
[----:B------:R-:W-:Y:S01]  /*9360*/  R2UR UR7, R11 ;  /* 0x000000000b0772ca */ /* 0x000fe200000e0000 */
[----:B------:R-:W-:Y:S02]  /*9370*/  VIADD R14, R8, 0x4 ;  /* 0x00000004080e7836 */ /* 0x000fe40000000000 */
[----:B------:R-:W-:Y:S02]  /*9380*/  VIADD R10, R4, 0x4 ;  /* 0x00000004040a7836 */ /* 0x000fe40000000000 */
[----:B------:R-:W-:Y:S02]  /*9390*/  IMAD.MOV.U32 R15, RZ, RZ, 0x40000040 ;  /* 0x40000040ff0f7424 */ /* 0x000fe400078e00ff */
[----:B------:R-:W-:Y:S01]  /*93a0*/  IMAD.MOV.U32 R11, RZ, RZ, 0x40000040 ;  /* 0x40000040ff0b7424 */ /* 0x000fe200078e00ff */
[----:B------:R-:W-:-:S02]  /*93b0*/  WARPGROUP.DEPBAR.LE gsb0, 0x0 ;  /* 0x00008000000079c5 */ /* 0x000fc40000010000 */
[----:B------:R-:W-:-:S06]  /*93c0*/  WARPGROUP.ARRIVE ;  /* 0x00000000000079c5 */ /* 0x000fcc0000000000 */
[----:B------:R-:W-:Y:S01]  /*93d0*/  HGMMA.64x128x16.F32 R24, gdesc[UR4], R24, gsb0 ;  /* 0x01e00000041879f0 */ /* 0x000fe20008000818 */
[----:B------:R-:W-:Y:S02]  /*93e0*/  R2UR UR4, R14 ;  /* 0x000000000e0472ca */ /* 0x000fe400000e0000 */
[----:B------:R-:W-:Y:S02]  /*93f0*/  R2UR UR5, R15 ;  /* 0x000000000f0572ca */ /* 0x000fe400000e0000 */
[----:B------:R-:W-:Y:S02]  /*9400*/  R2UR UR6, R10 ;  /* 0x000000000a0672ca */ /* 0x000fe400000e0000 */
[----:B------:R-:W-:Y:S01]  /*9410*/  R2UR UR7, R11 ;  /* 0x000000000b0772ca */ /* 0x000fe200000e0000 */
[----:B------:R-:W-:Y:S02]  /*9420*/  VIADD R10, R8, 0x6 ;  /* 0x00000006080a7836 */ /* 0x000fe40000000000 */
[----:B------:R-:W-:-:S02]  /*9430*/  VIADD R4, R4, 0x6 ;  /* 0x0000000604047836 */ /* 0x000fc40000000000 */
[----:B------:R-:W-:Y:S02]  /*9440*/  IMAD.MOV.U32 R11, RZ, RZ, 0x40000040 ;  /* 0x40000040ff0b7424 */ /* 0x000fe400078e00ff */
[----:B------:R-:W-:Y:S01]  /*9450*/  IMAD.MOV.U32 R5, RZ, RZ, 0x40000040 ;  /* 0x40000040ff057424 */ /* 0x000fe200078e00ff */
[----:B------:R-:W-:Y:S02]  /*9460*/  WARPGROUP.DEPBAR.LE gsb0, 0x0 ;  /* 0x00008000000079c5 */ /* 0x000fe40000010000 */
[----:B------:R-:W-:-:S06]  /*9470*/  WARPGROUP.ARRIVE ;  /* 0x00000000000079c5 */ /* 0x000fcc0000000000 */
[----:B------:R-:W-:Y:S01]  /*9480*/  HGMMA.64x128x16.F32 R24, gdesc[UR4], R24, gsb0 ;  /* 0x01e00000041879f0 */ /* 0x000fe20008000818 */
[----:B------:R-:W-:Y:S02]  /*9490*/  R2UR UR4, R10 ;  /* 0x000000000a0472ca */ /* 0x000fe400000e0000 */
[----:B------:R-:W-:Y:S02]  /*94a0*/  R2UR UR5, R11 ;  /* 0x000000000b0572ca */ /* 0x000fe400000e0000 */
[----:B------:R-:W-:Y:S02]  /*94b0*/  R2UR UR6, R4 ;  /* 0x00000000040672ca */ /* 0x000fe400000e0000 */
[----:B------:R-:W-:Y:S01]  /*94c0*/  R2UR UR7, R5 ;  /* 0x00000000050772ca */ /* 0x000fe200000e0000 */
[----:B0-----:R-:W-:Y:S02]  /*94d0*/  IMAD.MOV.U32 R3, RZ, RZ, -0x80 ;  /* 0xffffff80ff037424 */ /* 0x001fe400078e00ff */
[----:B------:R-:W-:-:S02]  /*94e0*/  @!P1 VIADD R0, R7, 0x16840 ;  /* 0x0001684007009836 */ /* 0x000fc40000000000 */
[----:B------:R-:W-:-:S03]  /*94f0*/  IMAD R7, R88, R3, 0x80 ;  /* 0x0000008058077424 */ /* 0x000fc600078e0203 */
[----:B------:R-:W-:Y:S01]  /*9500*/  @!P1 PRMT R0, RZ, 0x654, R0 ;  /* 0x00000654ff009816 */ /* 0x000fe20000000000 */
[----:B--2---:R-:W-:Y:S01]  /*9510*/  IMAD.IADD R4, R91, 0x1, R7 ;  /* 0x000000015b047824 */ /* 0x004fe200078e0207 */
[----:B------:R-:W-:Y:S02]  /*9520*/  WARPGROUP.DEPBAR.LE gsb0, 0x0 ;  /* 0x00008000000079c5 */ /* 0x000fe40000010000 */
[----:B------:R-:W-:-:S06]  /*9530*/  WARPGROUP.ARRIVE ;  /* 0x00000000000079c5 */ /* 0x000fcc0000000000 */
[----:B------:R-:W-:Y:S01]  /*9540*/  HGMMA.64x128x16.F32 R24, gdesc[UR4], R24, gsb0 ;  /* 0x01e00000041879f0 */ /* 0x000fe20008000818 */
[----:B------:R-:W-:Y:S01]  /*9550*/  ULDC.64 UR4, c[0x0][0x9e0] ;  /* 0x0002780000047ab9 */ /* 0x000fe20000000a00 */
[----:B------:R-:W-:Y:S01]  /*9560*/  ULDC UR6, c[0x0][0x9dc] ;  /* 0x0002770000067ab9 */ /* 0x000fe20000000800 */
[----:B------:R-:W-:Y:S01]  /*9570*/  UISETP.GE.AND UP0, UPT, UR5, 0x1, UPT ;  /* 0x000000010500788c */ /* 0x000fe2000bf06270 */
[----:B------:R-:W-:-:S05]  /*9580*/  IMAD.U32 R12, RZ, RZ, UR6 ;  /* 0x00000006ff0c7e24 */ /* 0x000fca000f8e00ff */
[----:B------:R-:W-:Y:S02]  /*9590*/  PLOP3.LUT P2, PT, PT, PT, UP0, 0x40, 0x0 ;  /* 0x000000000000781c */ /* 0x000fe40003f4e808 */
[----:B------:R-:W-:Y:S01]  /*95a0*/  LOP3.LUT R3, RZ, R12, RZ, 0x33, !PT ;  /* 0x0000000cff037212 */ /* 0x000fe200078e33ff */
[----:B----4-:R-:W-:Y:S02]  /*95b0*/  IMAD R5, R89, 0xc0, R6 ;  /* 0x000000c059057824 */ /* 0x010fe400078e0206 */
[--C-:B------:R-:W-:Y:S01]  /*95c0*/  IMAD R13, R155, -0x2, R4.reuse ;  /* 0xfffffffe9b0d7824 */ /* 0x100fe200078e0204 */
[----:B------:R-:W-:Y:S01]  /*95d0*/  LEA R6, R88, 0xffffff80, 0x7 ;  /* 0xffffff8058067811 */ /* 0x000fe200078e38ff */
[----:B------:R-:W-:Y:S02]  /*95e0*/  WARPGROUP.DEPBAR.LE gsb0, 0x0 ;  /* 0x00008000000079c5 */ /* 0x000fe40000010000 */
[----:B------:R3:W-:Y:S02]  /*95f0*/  @!P1 SYNCS.ARRIVE.TRANS64.RED.A1T0 RZ, [R0+URZ], RZ ;  /* 0x000000ff00ff99a7 */ /* 0x0007e4000810043f */
[----:B---3--:R-:W-:-:S05]  /*9600*/  IADD3 R0, -R92, 0x1, R4 ;  /* 0x000000015c007810 */ /* 0x008fca0007ffe104 */
[----:B------:R-:W-:-:S04]  /*9610*/  IMAD R0, R155, -0x2, R0 ;  /* 0xfffffffe9b007824 */ /* 0x000fc800078e0200 */
[C---:B------:R-:W-:Y:S02]  /*9620*/  VIADD R20, R0.reuse, UR4 ;  /* 0x0000000400147c36 */ /* 0x040fe40008000000 */
[----:B------:R-:W-:-:S03]  /*9630*/  IMAD.IADD R90, R0, 0x1, R3 ;  /* 0x00000001005a7824 */ /* 0x000fc600078e0203 */
[----:B------:R-:W-:Y:S01]  /*9640*/  VIADDMNMX R0, R5, R20, R13, PT ;  /* 0x0000001405007246 */ /* 0x000fe2000380010d */
[----:B------:R-:W-:Y:S01]  /*9650*/  IMAD.IADD R3, R90, 0x1, R5 ;  /* 0x000000015a037824 */ /* 0x000fe200078e0205 */
        /* <DEDUP_REMOVED lines=13> */
.L_x_1225:
[----:B------:R-:W-:-:S06]  /*9730*/  UISETP.NE.AND UP1, UPT, UR5, 0x1, UPT ;  /* 0x000000010500788c */ /* 0x000fcc000bf25270 */
[----:B------:R-:W-:-:S05]  /*9740*/  PLOP3.LUT P2, PT, PT, PT, UP1, 0x80, 0x0 ;  /* 0x000000000000781c */ /* 0x000fca0003f4f018 */
[----:B------:R-:W-:-:S08]  /*9750*/  @UP1 ULDC.64 UR6, c[0x0][0x9e8] ;  /* 0x00027a0000061ab9 */ /* 0x000fd00000000a00 */
[----:B------:R-:W-:-:S05]  /*9760*/  @P2 IMAD.HI.U32 R21, R4, UR6, RZ ;  /* 0x0000000604152c27 */ /* 0x000fca000f8e00ff */
[----:B------:R-:W-:-:S07]  /*9770*/  @P2 SHF.R.U32.HI R4, RZ, UR7, R21 ;  /* 0x00000007ff042c19 */ /* 0x000fce0008011615 */
.L_x_1226:
[----:B------:R-:W-:Y:S05]  /*9780*/  BSYNC B0 ;  /* 0x0000000000007941 */ /* 0x000fea0003800000 */
.L_x_1224:
[----:B------:R-:W-:-:S04]  /*9790*/  IMAD R4, R4, UR5, -R6 ;  /* 0x0000000504047c24 */ /* 0x000fc8000f8e0a06 */
[----:B------:R-:W-:-:S05]  /*97a0*/  IMAD R4, R155, -0x2, R4 ;  /* 0xfffffffe9b047824 */ /* 0x000fca00078e0204 */
[----:B------:R-:W-:Y:S02]  /*97b0*/  VIMNMX R3, R3, R4, !PT ;  /* 0x0000000403037248 */ /* 0x000fe40007fe0100 */
[----:B------:R-:W-:-:S07]  /*97c0*/  VIADDMNMX R0, R4, UR5, R0, PT ;  /* 0x0000000504007c46 */ /* 0x000fce000b800100 */
.L_x_1223:
[C---:B------:R-:W-:Y:S02]  /*97d0*/  ISETP.GE.AND P3, PT, R7.reuse, 0x9, PT ;  /* 0x000000090700780c */ /* 0x040fe40003f66270 */
[----:B------:R-:W-:Y:S02]  /*97e0*/  ISETP.GE.AND P2, PT, R7, 0x2, PT ;  /* 0x000000020700780c */ /* 0x000fe40003f46270 */
[----:B------:R-:W-:Y:S02]  /*97f0*/  LOP3.LUT R22, R22, 0xfffffffd, RZ, 0xc0, !PT ;  /* 0xfffffffd16167812 */ /* 0x000fe400078ec0ff */
[----:B------:R-:W-:Y:S02]  /*9800*/  ISETP.GT.AND P4, PT, R3, 0x1, !P2 ;  /* 0x000000010300780c */ /* 0x000fe40005784270 */
[----:B------:R-:W-:Y:S02]  /*9810*/  ISETP.GE.AND P5, PT, R7, 0xa, PT ;  /* 0x0000000a0700780c */ /* 0x000fe40003fa6270 */
[----:B------:R-:W-:-:S02]  /*9820*/  ISETP.LT.OR P4, PT, R0, 0x2, P4 ;  /* 0x000000020000780c */ /* 0x000fc40002781670 */
[----:B------:R-:W-:Y:S02]  /*9830*/  IADD3 R4, R90, 0x8, R5 ;  /* 0x000000085a047810 */ /* 0x000fe40007ffe005 */
[----:B------:R-:W-:Y:S02]  /*9840*/  @P3 LOP3.LUT R22, R22, 0x2, RZ, 0xfc, !PT ;  /* 0x0000000216163812 */ /* 0x000fe400078efcff */
[----:B------:R-:W-:Y:S02]  /*9850*/  ISETP.GT.AND P3, PT, R3, 0x8, !P3 ;  /* 0x000000080300780c */ /* 0x000fe40005f64270 */
[----:B------:R-:W-:Y:S02]  /*9860*/  FSEL R25, R25, -INF , !P4 ;  /* 0xff80000019197808 */ /* 0x000fe40006000000 */
[----:B------:R-:W-:Y:S02]  /*9870*/  ISETP.LT.OR P3, PT, R0, 0x9, P3 ;  /* 0x000000090000780c */ /* 0x000fe40001f61670 */
        /* <DEDUP_REMOVED lines=192> */
.L_x_1229:
[----:B------:R-:W-:-:S06]  /*a480*/  UISETP.NE.AND UP1, UPT, UR5, 0x1, UPT ;  /* 0x000000010500788c */ /* 0x000fcc000bf25270 */
[----:B------:R-:W-:-:S05]  /*a490*/  PLOP3.LUT P6, PT, PT, PT, UP1, 0x80, 0x0 ;  /* 0x000000000000781c */ /* 0x000fca0003fcf018 */
[----:B------:R-:W-:-:S08]  /*a4a0*/  @UP1 ULDC.64 UR6, c[0x0][0x9e8] ;  /* 0x00027a0000061ab9 */ /* 0x000fd00000000a00 */
[----:B------:R-:W-:Y:S01]  /*a4b0*/  @P6 IMAD.HI.U32 R7, R3, UR6, RZ ;  /* 0x0000000603076c27 */ /* 0x000fe2000f8e00ff */
[----:B------:R-:W-:-:S13]  /*a4c0*/  PLOP3.LUT P6, PT, PT, PT, UP1, 0x80, 0x0 ;  /* 0x000000000000781c */ /* 0x000fda0003fcf018 */
[----:B------:R-:W-:-:S07]  /*a4d0*/  @P6 SHF.R.U32.HI R3, RZ, UR7, R7 ;  /* 0x00000007ff036c19 */ /* 0x000fce0008011607 */
.L_x_1230:
[----:B------:R-:W-:Y:S05]  /*a4e0*/  BSYNC B0 ;  /* 0x0000000000007941 */ /* 0x000fea0003800000 */
.L_x_1228:
[----:B------:R-:W-:-:S04]  /*a4f0*/  IMAD R6, R3, UR5, -R6 ;  /* 0x0000000503067c24 */ /* 0x000fc8000f8e0a06 */
[----:B------:R-:W-:-:S05]  /*a500*/  IMAD R3, R155, -0x2, R6 ;  /* 0xfffffffe9b037824 */ /* 0x000fca00078e0206 */
[----:B------:R-:W-:Y:S02]  /*a510*/  VIMNMX R4, R4, R3, !PT ;  /* 0x0000000304047248 */ /* 0x000fe40007fe0100 */
[----:B------:R-:W-:-:S07]  /*a520*/  VIADDMNMX R0, R3, UR5, R0, PT ;  /* 0x0000000503007c46 */ /* 0x000fce000b800100 */
.L_x_1227:
        /* <DEDUP_REMOVED lines=27> */
[----:B------:R-:W-:Y:S02]  /*a6e0*/  ISETP.GT.AND P2, PT, R4, 0x11, !P6 ;  /* 0x000000110400780c */ /* 0x000fe40007744270 */
[----:B------:R-:W-:Y:S02]  /*a6f0*/  LOP3.LUT P6, RZ, R22, 0x8000, RZ, 0xc0, !PT ;  /* 0x0000800016ff7812 */ /* 0x000fe400078cc0ff */
        /* <DEDUP_REMOVED lines=67> */
[----:B------:R-:W-:Y:S01]  /*ab30*/  LOP3.LUT P2, RZ, R22, 0x10000, RZ, 0xc0, !PT ;  /* 0x0001000016ff7812 */ /* 0x000fe2000784c0ff */
[----:B------:R-:W0:Y:S01]  /*ab40*/  SHFL.BFLY PT, R6, R13, 0x1, 0x1f ;  /* 0x0c201f000d067f89 */ /* 0x000e2200000e0000 */
[----:B------:R-:W-:-:S02]  /*ab50*/  ISETP.LT.OR P5, PT, R0, 0x79, P5 ;  /* 0x000000790000780c */ /* 0x000fc40002fa1670 */
[----:B------:R-:W-:Y:S02]  /*ab60*/  ISETP.GT.AND P2, PT, R4, 0x39, !P2 ;  /* 0x000000390400780c */ /* 0x000fe40005744270 */
[----:B------:R-:W-:Y:S02]  /*ab70*/  FSEL R83, R83, -INF , !P4 ;  /* 0xff80000053537808 */ /* 0x000fe40006000000 */
[----:B------:R-:W-:Y:S02]  /*ab80*/  ISETP.LT.OR P2, PT, R0, 0x3a, P2 ;  /* 0x0000003a0000780c */ /* 0x000fe40001741670 */
[----:B------:R-:W-:Y:S02]  /*ab90*/  FSEL R86, R86, -INF , !P5 ;  /* 0xff80000056567808 */ /* 0x000fe40006800000 */
[----:B------:R-:W-:Y:S02]  /*aba0*/  FSEL R55, R55, -INF , !P2 ;  /* 0xff80000037377808 */ /* 0x000fe40005000000 */
[----:B------:R-:W-:-:S02]  /*abb0*/  ISETP.GT.AND P2, PT, R4, 0x40, !P6 ;  /* 0x000000400400780c */ /* 0x000fc40007744270 */
[----:B------:R-:W-:Y:S02]  /*abc0*/  LOP3.LUT P6, RZ, R22, 0x10, RZ, 0xc0, !PT ;  /* 0x0000001016ff7812 */ /* 0x000fe400078cc0ff */
        /* <DEDUP_REMOVED lines=55> */
[--C-:B------:R-:W-:Y:S01]  /*af40*/  FFMA.FTZ R33, R33, UR41, -R6.reuse ;  /* 0x0000002921217c23 */ /* 0x100fe20008010806 */
[--C-:B------:R-:W-:Y:S01]  /*af50*/  FFMA.FTZ R37, R37, UR41, -R6.reuse ;  /* 0x0000002925257c23 */ /* 0x100fe20008010806 */
[----:B------:R-:W-:Y:S01]  /*af60*/  FSEL R26, R26, -INF , !P2 ;  /* 0xff8000001a1a7808 */ /* 0x000fe20005000000 */
[--C-:B------:R-:W-:Y:S01]  /*af70*/  FFMA.FTZ R41, R41, UR41, -R6.reuse ;  /* 0x0000002929297c23 */ /* 0x100fe20008010806 */
[----:B------:R-:W-:Y:S01]  /*af80*/  ISETP.GT.AND P2, PT, R4, 0x79, !P6 ;  /* 0x000000790400780c */ /* 0x000fe20007744270 */
        /* <DEDUP_REMOVED lines=16> */
[----:B------:R0:W-:Y:S01]  /*b090*/  MUFU.EX2 R21, R33 ;  /* 0x0000002100157308 */ /* 0x0001e20000000800 */
[----:B-----5:R-:W-:Y:S01]  /*b0a0*/  FMNMX.FTZ R23, R35, R20, !PT ;  /* 0x0000001423177209 */ /* 0x020fe20007810000 */
[--C-:B------:R-:W-:Y:S01]  /*b0b0*/  FFMA.FTZ R136, R48, UR41, -R6.reuse ;  /* 0x0000002930887c23 */ /* 0x100fe20008010806 */
[--C-:B------:R-:W-:Y:S01]  /*b0c0*/  FFMA.FTZ R138, R52, UR41, -R6.reuse ;  /* 0x00000029348a7c23 */ /* 0x100fe20008010806 */
[--C-:B------:R-:W-:Y:S01]  /*b0d0*/  FFMA.FTZ R132, R56, UR41, -R6.reuse ;  /* 0x0000002938847c23 */ /* 0x100fe20008010806 */
[----:B------:R-:W-:Y:S01]  /*b0e0*/  FMNMX.FTZ R20, R38, R23, !PT ;  /* 0x0000001726147209 */ /* 0x000fe20007810000 */
[--C-:B------:R-:W-:Y:S01]  /*b0f0*/  FFMA.FTZ R134, R60, UR41, -R6.reuse ;  /* 0x000000293c867c23 */ /* 0x100fe20008010806 */
[--C-:B------:R-:W-:Y:S01]  /*b100*/  FFMA.FTZ R128, R64, UR41, -R6.reuse ;  /* 0x0000002940807c23 */ /* 0x100fe20008010806 */
[----:B------:R-:W1:Y:S01]  /*b110*/  MUFU.EX2 R148, R148 ;  /* 0x0000009400947308 */ /* 0x000e620000000800 */
[----:B------:R-:W-:Y:S01]  /*b120*/  FMNMX.FTZ R23, R39, R20, !PT ;  /* 0x0000001427177209 */ /* 0x000fe20007810000 */
[--C-:B------:R-:W-:Y:S01]  /*b130*/  FFMA.FTZ R130, R68, UR41, -R6.reuse ;  /* 0x0000002944827c23 */ /* 0x100fe20008010806 */
[--C-:B------:R-:W-:Y:S01]  /*b140*/  FFMA.FTZ R124, R72, UR41, -R6.reuse ;  /* 0x00000029487c7c23 */ /* 0x100fe20008010806 */
[--C-:B------:R-:W-:Y:S01]  /*b150*/  FFMA.FTZ R126, R76, UR41, -R6.reuse ;  /* 0x000000294c7e7c23 */ /* 0x100fe20008010806 */
[----:B------:R-:W-:Y:S01]  /*b160*/  FMNMX.FTZ R20, R42, R23, !PT ;  /* 0x000000172a147209 */ /* 0x000fe20007810000 */
[--C-:B------:R-:W-:Y:S01]  /*b170*/  FFMA.FTZ R120, R80, UR41, -R6.reuse ;  /* 0x0000002950787c23 */ /* 0x100fe20008010806 */
[----:B------:R-:W-:Y:S01]  /*b180*/  FFMA.FTZ R122, R84, UR41, -R6 ;  /* 0x00000029547a7c23 */ /* 0x000fe20008010806 */
[----:B------:R2:W-:Y:S01]  /*b190*/  MUFU.EX2 R23, R37 ;  /* 0x0000002500177308 */ /* 0x0005e20000000800 */
[----:B------:R-:W-:-:S04]  /*b1a0*/  FMNMX.FTZ R25, R43, R20, !PT ;  /* 0x000000142b197209 */ /* 0x000fc80007810000 */
[----:B------:R-:W-:-:S03]  /*b1b0*/  FMNMX.FTZ R20, R46, R25, !PT ;  /* 0x000000192e147209 */ /* 0x000fc60007810000 */
[----:B------:R-:W3:Y:S01]  /*b1c0*/  MUFU.EX2 R150, R150 ;  /* 0x0000009600967308 */ /* 0x000ee20000000800 */
[----:B------:R-:W-:-:S04]  /*b1d0*/  FMNMX.FTZ R25, R47, R20, !PT ;  /* 0x000000142f197209 */ /* 0x000fc80007810000 */
[----:B------:R-:W-:-:S03]  /*b1e0*/  FMNMX.FTZ R20, R50, R25, !PT ;  /* 0x0000001932147209 */ /* 0x000fc60007810000 */
[----:B------:R4:W-:Y:S01]  /*b1f0*/  MUFU.EX2 R25, R41 ;  /* 0x0000002900197308 */ /* 0x0009e20000000800 */
[----:B------:R-:W-:-:S04]  /*b200*/  FMNMX.FTZ R29, R51, R20, !PT ;  /* 0x00000014331d7209 */ /* 0x000fc80007810000 */
[----:B------:R-:W-:-:S03]  /*b210*/  FMNMX.FTZ R20, R54, R29, !PT ;  /* 0x0000001d36147209 */ /* 0x000fc60007810000 */
[----:B------:R-:W3:Y:S01]  /*b220*/  MUFU.EX2 R13, R13 ;  /* 0x0000000d000d7308 */ /* 0x000ee20000000800 */
[----:B------:R-:W-:-:S04]  /*b230*/  FMNMX.FTZ R29, R55, R20, !PT ;  /* 0x00000014371d7209 */ /* 0x000fc80007810000 */
[----:B------:R-:W-:-:S03]  /*b240*/  FMNMX.FTZ R20, R58, R29, !PT ;  /* 0x0000001d3a147209 */ /* 0x000fc60007810000 */
[----:B------:R-:W-:Y:S01]  /*b250*/  MUFU.EX2 R29, R45 ;  /* 0x0000002d001d7308 */ /* 0x000fe20000000800 */
[----:B0-----:R-:W-:-:S04]  /*b260*/  FMNMX.FTZ R33, R59, R20, !PT ;  /* 0x000000143b217209 */ /* 0x001fc80007810000 */
[----:B------:R-:W-:-:S03]  /*b270*/  FMNMX.FTZ R20, R62, R33, !PT ;  /* 0x000000213e147209 */ /* 0x000fc60007810000 */
[----:B------:R-:W0:Y:S01]  /*b280*/  MUFU.EX2 R144, R144 ;  /* 0x0000009000907308 */ /* 0x000e220000000800 */
[----:B------:R-:W-:-:S04]  /*b290*/  FMNMX.FTZ R33, R63, R20, !PT ;  /* 0x000000143f217209 */ /* 0x000fc80007810000 */
[----:B------:R-:W-:-:S03]  /*b2a0*/  FMNMX.FTZ R20, R66, R33, !PT ;  /* 0x0000002142147209 */ /* 0x000fc60007810000 */
[----:B------:R-:W0:Y:S01]  /*b2b0*/  MUFU.EX2 R146, R146 ;  /* 0x0000009200927308 */ /* 0x000e220000000800 */
[----:B--2---:R-:W-:-:S04]  /*b2c0*/  FMNMX.FTZ R37, R67, R20, !PT ;  /* 0x0000001443257209 */ /* 0x004fc80007810000 */
[----:B------:R-:W-:-:S03]  /*b2d0*/  FMNMX.FTZ R20, R70, R37, !PT ;  /* 0x0000002546147209 */ /* 0x000fc60007810000 */
[----:B------:R2:W-:Y:S01]  /*b2e0*/  MUFU.EX2 R33, R49 ;  /* 0x0000003100217308 */ /* 0x0005e20000000800 */
[----:B------:R-:W-:-:S04]  /*b2f0*/  FMNMX.FTZ R37, R71, R20, !PT ;  /* 0x0000001447257209 */ /* 0x000fc80007810000 */
[----:B------:R-:W-:-:S03]  /*b300*/  FMNMX.FTZ R20, R74, R37, !PT ;  /* 0x000000254a147209 */ /* 0x000fc60007810000 */
[----:B------:R1:W-:Y:S01]  /*b310*/  MUFU.EX2 R37, R53 ;  /* 0x0000003500257308 */ /* 0x0003e20000000800 */
[----:B----4-:R-:W-:Y:S01]  /*b320*/  FMNMX.FTZ R41, R75, R20, !PT ;  /* 0x000000144b297209 */ /* 0x010fe20007810000 */
[--C-:B------:R-:W-:Y:S01]  /*b330*/  FFMA.FTZ R20, R57, UR41, -R6.reuse ;  /* 0x0000002939147c23 */ /* 0x100fe20008010806 */
[--C-:B--2---:R-:W-:Y:S01]  /*b340*/  FFMA.FTZ R49, R65, UR41, -R6.reuse ;  /* 0x0000002941317c23 */ /* 0x104fe20008010806 */
[----:B------:R-:W-:Y:S01]  /*b350*/  FFMA.FTZ R65, R81, UR41, -R6 ;  /* 0x0000002951417c23 */ /* 0x000fe20008010806 */
[----:B------:R-:W-:-:S03]  /*b360*/  FMNMX.FTZ R4, R78, R41, !PT ;  /* 0x000000294e047209 */ /* 0x000fc60007810000 */
[----:B------:R-:W2:Y:S01]  /*b370*/  MUFU.EX2 R140, R140 ;  /* 0x0000008c008c7308 */ /* 0x000ea20000000800 */
[----:B------:R-:W-:Y:S01]  /*b380*/  FMNMX.FTZ R41, R79, R4, !PT ;  /* 0x000000044f297209 */ /* 0x000fe20007810000 */
[----:B-1----:R-:W-:-:S03]  /*b390*/  FFMA.FTZ R53, R69, UR41, -R6 ;  /* 0x0000002945357c23 */ /* 0x002fc60008010806 */
[----:B------:R-:W-:-:S03]  /*b3a0*/  FMNMX.FTZ R4, R82, R41, !PT ;  /* 0x0000002952047209 */ /* 0x000fc60007810000 */
[----:B------:R1:W-:Y:S01]  /*b3b0*/  MUFU.EX2 R41, R20 ;  /* 0x0000001400297308 */ /* 0x0003e20000000800 */
[----:B------:R-:W-:-:S04]  /*b3c0*/  FMNMX.FTZ R45, R83, R4, !PT ;  /* 0x00000004532d7209 */ /* 0x000fc80007810000 */
[----:B------:R-:W-:Y:S01]  /*b3d0*/  FMNMX.FTZ R0, R86, R45, !PT ;  /* 0x0000002d56007209 */ /* 0x000fe20007810000 */
[--C-:B------:R-:W-:Y:S01]  /*b3e0*/  FFMA.FTZ R45, R61, UR41, -R6.reuse ;  /* 0x000000293d2d7c23 */ /* 0x100fe20008010806 */
[----:B------:R-:W-:Y:S01]  /*b3f0*/  FFMA.FTZ R61, R77, UR41, -R6 ;  /* 0x000000294d3d7c23 */ /* 0x000fe20008010806 */
[----:B------:R-:W-:Y:S01]  /*b400*/  MUFU.EX2 R142, R142 ;  /* 0x0000008e008e7308 */ /* 0x000fe20000000800 */
[----:B------:R-:W-:-:S05]  /*b410*/  FMNMX.FTZ R0, R87, R0, !PT ;  /* 0x0000000057007209 */ /* 0x000fca0007810000 */
[----:B------:R-:W4:Y:S02]  /*b420*/  SHFL.BFLY PT, R57, R0, 0x2, 0x1f ;  /* 0x0c401f0000397f89 */ /* 0x000f2400000e0000 */
[----:B------:R-:W-:Y:S08]  /*b430*/  MUFU.EX2 R136, R136 ;  /* 0x0000008800887308 */ /* 0x000ff00000000800 */
[----:B------:R-:W-:Y:S08]  /*b440*/  MUFU.EX2 R138, R138 ;  /* 0x0000008a008a7308 */ /* 0x000ff00000000800 */
[----:B------:R-:W-:Y:S01]  /*b450*/  MUFU.EX2 R132, R132 ;  /* 0x0000008400847308 */ /* 0x000fe20000000800 */
[----:B----4-:R-:W-:Y:S01]  /*b460*/  FMNMX.FTZ R4, R0, R57, !PT ;  /* 0x0000003900047209 */ /* 0x010fe20007810000 */
[----:B------:R-:W-:-:S06]  /*b470*/  FFMA.FTZ R57, R73, UR41, -R6 ;  /* 0x0000002949397c23 */ /* 0x000fcc0008010806 */
[----:B------:R-:W-:Y:S01]  /*b480*/  MUFU.EX2 R134, R134 ;  /* 0x0000008600867308 */ /* 0x000fe20000000800 */
[----:B------:R-:W4:Y:S07]  /*b490*/  SHFL.BFLY PT, R69, R4, 0x1, 0x1f ;  /* 0x0c201f0004457f89 */ /* 0x000f2e00000e0000 */
[----:B------:R-:W-:Y:S08]  /*b4a0*/  MUFU.EX2 R45, R45 ;  /* 0x0000002d002d7308 */ /* 0x000ff00000000800 */
[----:B------:R-:W-:Y:S08]  /*b4b0*/  MUFU.EX2 R128, R128 ;  /* 0x0000008000807308 */ /* 0x000ff00000000800 */
[----:B------:R-:W-:Y:S01]  /*b4c0*/  MUFU.EX2 R49, R49 ;  /* 0x0000003100317308 */ /* 0x000fe20000000800 */
[----:B----4-:R-:W-:Y:S01]  /*b4d0*/  FMNMX.FTZ R0, R4, R69, !PT ;  /* 0x0000004504007209 */ /* 0x010fe20007810000 */
[----:B------:R-:W-:-:S03]  /*b4e0*/  FFMA.FTZ R69, R85, UR41, -R6 ;  /* 0x0000002955457c23 */ /* 0x000fc60008010806 */
        /* <DEDUP_REMOVED lines=11> */
[----:B---3--:R-:W-:Y:S01]  /*b5a0*/  FADD.FTZ R36, R150, R27 ;  /* 0x0000001b96247221 */ /* 0x008fe20000010000 */
[--C-:B------:R-:W-:Y:S01]  /*b5b0*/  FFMA.FTZ R147, R38, UR41, -R28.reuse ;  /* 0x0000002926937c23 */ /* 0x100fe2000801081c */
[----:B------:R-:W-:Y:S01]  /*b5c0*/  MUFU.EX2 R4, R4 ;  /* 0x0000000400047308 */ /* 0x000fe20000000800 */
[----:B------:R-:W-:Y:S01]  /*b5d0*/  FFMA.FTZ R145, R34, UR41, -R28 ;  /* 0x0000002922917c23 */ /* 0x000fe2000801081c */
[----:B------:R-:W-:Y:S01]  /*b5e0*/  FADD.FTZ R27, R13, R36 ;  /* 0x000000240d1b7221 */ /* 0x000fe20000010000 */
[--C-:B-1----:R-:W-:Y:S01]  /*b5f0*/  FFMA.FTZ R20, R35, UR41, -R28.reuse ;  /* 0x0000002923147c23 */ /* 0x102fe2000801081c */
[--C-:B------:R-:W-:Y:S01]  /*b600*/  FFMA.FTZ R24, R39, UR41, -R28.reuse ;  /* 0x0000002927187c23 */ /* 0x100fe2000801081c */
[--C-:B------:R-:W-:Y:S01]  /*b610*/  FFMA.FTZ R141, R42, UR41, -R28.reuse ;  /* 0x000000292a8d7c23 */ /* 0x100fe2000801081c */
[----:B0-----:R-:W-:Y:S01]  /*b620*/  FADD.FTZ R38, R144, R27 ;  /* 0x0000001b90267221 */ /* 0x001fe20000010000 */
[--C-:B------:R-:W-:Y:S01]  /*b630*/  FFMA.FTZ R26, R43, UR41, -R28.reuse ;  /* 0x000000292b1a7c23 */ /* 0x100fe2000801081c */
[----:B------:R-:W0:Y:S01]  /*b640*/  MUFU.EX2 R149, R149 ;  /* 0x0000009500957308 */ /* 0x000e220000000800 */
[----:B------:R-:W-:Y:S01]  /*b650*/  FFMA.FTZ R143, R46, UR41, -R28 ;  /* 0x000000292e8f7c23 */ /* 0x000fe2000801081c */
[----:B------:R-:W-:Y:S01]  /*b660*/  FADD.FTZ R27, R21, R38 ;  /* 0x00000026151b7221 */ /* 0x000fe20000010000 */
[--C-:B------:R-:W-:Y:S01]  /*b670*/  FFMA.FTZ R30, R47, UR41, -R28.reuse ;  /* 0x000000292f1e7c23 */ /* 0x100fe2000801081c */
[--C-:B------:R-:W-:Y:S01]  /*b680*/  FFMA.FTZ R137, R50, UR41, -R28.reuse ;  /* 0x0000002932897c23 */ /* 0x100fe2000801081c */
[--C-:B------:R-:W-:Y:S01]  /*b690*/  FFMA.FTZ R32, R51, UR41, -R28.reuse ;  /* 0x0000002933207c23 */ /* 0x100fe2000801081c */
[----:B------:R-:W-:Y:S01]  /*b6a0*/  FADD.FTZ R38, R146, R27 ;  /* 0x0000001b92267221 */ /* 0x000fe20000010000 */
[--C-:B------:R-:W-:Y:S01]  /*b6b0*/  FFMA.FTZ R139, R54, UR41, -R28.reuse ;  /* 0x00000029368b7c23 */ /* 0x100fe2000801081c */
[----:B------:R-:W1:Y:S01]  /*b6c0*/  MUFU.EX2 R151, R151 ;  /* 0x0000009700977308 */ /* 0x000e620000000800 */
[----:B------:R-:W-:Y:S01]  /*b6d0*/  FFMA.FTZ R34, R55, UR41, -R28 ;  /* 0x0000002937227c23 */ /* 0x000fe2000801081c */
[----:B------:R-:W-:Y:S01]  /*b6e0*/  FADD.FTZ R27, R23, R38 ;  /* 0x00000026171b7221 */ /* 0x000fe20000010000 */
[--C-:B------:R-:W-:Y:S01]  /*b6f0*/  FFMA.FTZ R133, R58, UR41, -R28.reuse ;  /* 0x000000293a857c23 */ /* 0x100fe2000801081c */
[--C-:B------:R-:W-:Y:S01]  /*b700*/  FFMA.FTZ R36, R59, UR41, -R28.reuse ;  /* 0x000000293b247c23 */ /* 0x100fe2000801081c */
[--C-:B------:R-:W-:Y:S01]  /*b710*/  FFMA.FTZ R135, R62, UR41, -R28.reuse ;  /* 0x000000293e877c23 */ /* 0x100fe2000801081c */
[----:B--2---:R-:W-:Y:S01]  /*b720*/  FADD.FTZ R42, R140, R27 ;  /* 0x0000001b8c2a7221 */ /* 0x004fe20000010000 */
[----:B------:R-:W-:Y:S01]  /*b730*/  FFMA.FTZ R38, R63, UR41, -R28 ;  /* 0x000000293f267c23 */ /* 0x000fe2000801081c */
[----:B------:R-:W2:Y:S01]  /*b740*/  MUFU.EX2 R6, R6 ;  /* 0x0000000600067308 */ /* 0x000ea20000000800 */
[----:B0-----:R-:W-:Y:S01]  /*b750*/  FADD.FTZ R40, R149, R4 ;  /* 0x0000000495287221 */ /* 0x001fe20000010000 */
[----:B------:R-:W-:Y:S01]  /*b760*/  FADD.FTZ R31, R25, R42 ;  /* 0x0000002a191f7221 */ /* 0x000fe20000010000 */
[--C-:B------:R-:W-:Y:S01]  /*b770*/  FFMA.FTZ R129, R66, UR41, -R28.reuse ;  /* 0x0000002942817c23 */ /* 0x100fe2000801081c */
[----:B------:R-:W-:Y:S01]  /*b780*/  F2FP.F16.F32.PACK_AB R148, R7, R148 ;  /* 0x000000940794723e */ /* 0x000fe200000000ff */
[----:B------:R-:W-:Y:S01]  /*b790*/  FFMA.FTZ R131, R70, UR41, -R28 ;  /* 0x0000002946837c23 */ /* 0x000fe2000801081c */
[----:B------:R-:W-:Y:S01]  /*b7a0*/  FADD.FTZ R42, R142, R31 ;  /* 0x0000001f8e2a7221 */ /* 0x000fe20000010000 */
[----:B------:R-:W-:Y:S01]  /*b7b0*/  F2FP.F16.F32.PACK_AB R150, R13, R150 ;  /* 0x000000960d96723e */ /* 0x000fe200000000ff */
[----:B------:R-:W0:Y:S01]  /*b7c0*/  MUFU.EX2 R145, R145 ;  /* 0x0000009100917308 */ /* 0x000e220000000800 */
[----:B-1----:R-:W-:Y:S01]  /*b7d0*/  FADD.FTZ R27, R151, R40 ;  /* 0x00000028971b7221 */ /* 0x002fe20000010000 */
[----:B------:R-:W-:Y:S01]  /*b7e0*/  FADD.FTZ R31, R29, R42 ;  /* 0x0000002a1d1f7221 */ /* 0x000fe20000010000 */
[--C-:B------:R-:W-:Y:S01]  /*b7f0*/  FFMA.FTZ R125, R74, UR41, -R28.reuse ;  /* 0x000000294a7d7c23 */ /* 0x100fe2000801081c */
[--C-:B------:R-:W-:Y:S01]  /*b800*/  FFMA.FTZ R75, R75, UR41, -R28.reuse ;  /* 0x000000294b4b7c23 */ /* 0x100fe2000801081c */
[--C-:B------:R-:W-:Y:S01]  /*b810*/  FFMA.FTZ R78, R78, UR41, -R28.reuse ;  /* 0x000000294e4e7c23 */ /* 0x100fe2000801081c */
        /* <DEDUP_REMOVED lines=11> */
[----:B0-----:R-:W-:Y:S01]  /*b8d0*/  FADD.FTZ R27, R145, R40 ;  /* 0x00000028911b7221 */ /* 0x001fe20000010000 */
[----:B------:R-:W-:Y:S01]  /*b8e0*/  FADD.FTZ R31, R37, R44 ;  /* 0x0000002c251f7221 */ /* 0x000fe20000010000 */
[----:B------:R-:W-:Y:S01]  /*b8f0*/  FFMA.FTZ R40, R67, UR41, -R28 ;  /* 0x0000002943287c23 */ /* 0x000fe2000801081c */
[----:B------:R-:W-:-:S02]  /*b900*/  F2FP.F16.F32.PACK_AB R149, R4, R149 ;  /* 0x000000950495723e */ /* 0x000fc400000000ff */
[----:B------:R-:W-:Y:S01]  /*b910*/  FADD.FTZ R46, R132, R31 ;  /* 0x0000001f842e7221 */ /* 0x000fe20000010000 */
[----:B------:R-:W-:Y:S01]  /*b920*/  F2FP.F16.F32.PACK_AB R144, R21, R144 ;  /* 0x000000901590723e */ /* 0x000fe200000000ff */
[----:B------:R-:W0:Y:S01]  /*b930*/  MUFU.EX2 R24, R24 ;  /* 0x0000001800187308 */ /* 0x000e220000000800 */
[----:B-1----:R-:W-:Y:S01]  /*b940*/  FADD.FTZ R42, R20, R27 ;  /* 0x0000001b142a7221 */ /* 0x002fe20000010000 */
[----:B------:R-:W-:Y:S01]  /*b950*/  FADD.FTZ R31, R41, R46 ;  /* 0x0000002e291f7221 */ /* 0x000fe20000010000 */
[----:B------:R-:W-:Y:S02]  /*b960*/  F2FP.F16.F32.PACK_AB R151, R6, R151 ;  /* 0x000000970697723e */ /* 0x000fe400000000ff */
[----:B------:R-:W-:Y:S01]  /*b970*/  F2FP.F16.F32.PACK_AB R146, R23, R146 ;  /* 0x000000921792723e */ /* 0x000fe200000000ff */
[----:B------:R-:W-:Y:S01]  /*b980*/  FADD.FTZ R46, R134, R31 ;  /* 0x0000001f862e7221 */ /* 0x000fe20000010000 */
[----:B------:R-:W-:Y:S01]  /*b990*/  F2FP.F16.F32.PACK_AB R140, R25, R140 ;  /* 0x0000008c198c723e */ /* 0x000fe200000000ff */
        /* <DEDUP_REMOVED lines=8> */
[C---:B0-----:R-:W-:Y:S01]  /*ba20*/  FADD.FTZ R42, R24.reuse, R27 ;  /* 0x0000001b182a7221 */ /* 0x041fe20000010000 */
[----:B------:R-:W-:Y:S01]  /*ba30*/  FADD.FTZ R31, R49, R46 ;  /* 0x0000002e311f7221 */ /* 0x000fe20000010000 */
[----:B------:R-:W-:Y:S01]  /*ba40*/  F2FP.F16.F32.PACK_AB R147, R24, R147 ;  /* 0x000000931893723e */ /* 0x000fe200000000ff */
[----:B------:R-:W-:Y:S01]  /*ba50*/  IMAD.IADD R24, R91, 0x1, -R92 ;  /* 0x000000015b187824 */ /* 0x000fe200078e0a5c */
[----:B------:R-:W-:Y:S01]  /*ba60*/  F2FP.F16.F32.PACK_AB R132, R41, R132 ;  /* 0x000000842984723e */ /* 0x000fe200000000ff */
[----:B------:R-:W-:Y:S01]  /*ba70*/  FADD.FTZ R46, R130, R31 ;  /* 0x0000001f822e7221 */ /* 0x000fe20000010000 */
[----:B------:R-:W-:Y:S01]  /*ba80*/  F2FP.F16.F32.PACK_AB R134, R45, R134 ;  /* 0x000000862d86723e */ /* 0x000fe200000000ff */
[----:B------:R-:W0:Y:S01]  /*ba90*/  MUFU.EX2 R143, R143 ;  /* 0x0000008f008f7308 */ /* 0x000e220000000800 */
[----:B-1----:R-:W-:Y:S01]  /*baa0*/  FADD.FTZ R27, R141, R42 ;  /* 0x0000002a8d1b7221 */ /* 0x002fe20000010000 */
[----:B------:R-:W-:Y:S01]  /*bab0*/  FADD.FTZ R13, R53, R46 ;  /* 0x0000002e350d7221 */ /* 0x000fe20000010000 */
[----:B------:R-:W-:Y:S01]  /*bac0*/  FFMA.FTZ R42, R71, UR41, -R28 ;  /* 0x00000029472a7c23 */ /* 0x000fe2000801081c */
[----:B------:R-:W-:Y:S01]  /*bad0*/  IMAD R21, R89, 0xc0, R24 ;  /* 0x000000c059157824 */ /* 0x000fe200078e0218 */
[----:B------:R-:W-:-:S02]  /*bae0*/  F2FP.F16.F32.PACK_AB R128, R49, R128 ;  /* 0x000000803180723e */ /* 0x000fc400000000ff */
[----:B------:R-:W-:Y:S01]  /*baf0*/  F2FP.F16.F32.PACK_AB R130, R53, R130 ;  /* 0x000000823582723e */ /* 0x000fe200000000ff */
[----:B------:R-:W1:Y:S01]  /*bb00*/  MUFU.EX2 R30, R30 ;  /* 0x0000001e001e7308 */ /* 0x000e620000000800 */
[----:B--2---:R-:W-:Y:S01]  /*bb10*/  FADD.FTZ R44, R26, R27 ;  /* 0x0000001b1a2c7221 */ /* 0x004fe20000010000 */
[----:B------:R-:W-:Y:S02]  /*bb20*/  F2FP.F16.F32.PACK_AB R145, R20, R145 ;  /* 0x000000911491723e */ /* 0x000fe400000000ff */
[----:B------:R-:W-:-:S04]  /*bb30*/  F2FP.F16.F32.PACK_AB R141, R26, R141 ;  /* 0x0000008d1a8d723e */ /* 0x000fc800000000ff */
        /* <DEDUP_REMOVED lines=66> */
[----:B------:R-:W-:Y:S01]  /*bf60*/  F2FP.F16.F32.PACK_AB R121, R83, R82 ;  /* 0x000000525379723e */ /* 0x000fe200000000ff */
[----:B------:R-:W-:-:S05]  /*bf70*/  VIADD R4, R88, 0xfffffffe ;  /* 0xfffffffe58047836 */ /* 0x000fca0000000000 */
[----:B------:R-:W2:Y:S01]  /*bf80*/  MUFU.EX2 R87, R87 ;  /* 0x0000005700577308 */ /* 0x000ea20000000800 */
[----:B0-----:R-:W-:Y:S01]  /*bf90*/  FADD.FTZ R6, R86, R13 ;  /* 0x0000000d56067221 */ /* 0x001fe20000010000 */
[----:B------:R-:W-:Y:S02]  /*bfa0*/  VIADD R13, R21, UR4 ;  /* 0x00000004150d7c36 */ /* 0x000fe40008000000 */
[C---:B-1----:R-:W-:Y:S01]  /*bfb0*/  FADD.FTZ R7, R69.reuse, R46 ;  /* 0x0000002e45077221 */ /* 0x042fe20000010000 */
[----:B------:R-:W-:Y:S01]  /*bfc0*/  F2FP.F16.F32.PACK_AB R122, R69, R122 ;  /* 0x0000007a457a723e */ /* 0x000fe200000000ff */
[C---:B--2---:R-:W-:Y:S01]  /*bfd0*/  FADD.FTZ R6, R87.reuse, R6 ;  /* 0x0000000657067221 */ /* 0x044fe20000010000 */
[----:B------:R-:W-:Y:S01]  /*bfe0*/  F2FP.F16.F32.PACK_AB R123, R87, R86 ;  /* 0x00000056577b723e */ /* 0x000fe200000000ff */
[----:B------:R-:W-:Y:S06]  /*bff0*/  @P2 BRA `(.L_x_1231) ;  /* 0x0000000000542947 */ /* 0x000fec0003800000 */
[C---:B------:R-:W-:Y:S01]  /*c000*/  ISETP.GT.AND P2, PT, R21.reuse, RZ, PT ;  /* 0x000000ff1500720c */ /* 0x040fe20003f44270 */
[----:B------:R-:W-:Y:S01]  /*c010*/  BSSY B0, `(.L_x_1232) ;  /* 0x0000010000007945 */ /* 0x000fe20003800000 */
[----:B------:R-:W-:-:S11]  /*c020*/  VIADD R20, R21, 0xffffffff ;  /* 0xffffffff15147836 */ /* 0x000fd60000000000 */
[----:B------:R-:W-:Y:S05]  /*c030*/  @P2 BRA `(.L_x_1233) ;  /* 0x0000000000202947 */ /* 0x000fea0003800000 */
[----:B------:R-:W-:Y:S01]  /*c040*/  UISETP.NE.AND UP1, UPT, UR5, 0x1, UPT ;  /* 0x000000010500788c */ /* 0x000fe2000bf25270 */
[----:B------:R-:W-:-:S05]  /*c050*/  IMAD.MOV R20, RZ, RZ, -R21 ;  /* 0x000000ffff147224 */ /* 0x000fca00078e0a15 */
[----:B------:R-:W-:-:S05]  /*c060*/  PLOP3.LUT P2, PT, PT, PT, UP1, 0x80, 0x0 ;  /* 0x000000000000781c */ /* 0x000fca0003f4f018 */
[----:B------:R-:W-:-:S08]  /*c070*/  @UP1 ULDC.64 UR6, c[0x0][0x9e8] ;  /* 0x00027a0000061ab9 */ /* 0x000fd00000000a00 */
[----:B------:R-:W-:-:S05]  /*c080*/  @P2 IMAD.HI.U32 R21, R20, UR6, RZ ;  /* 0x0000000614152c27 */ /* 0x000fca000f8e00ff */
[----:B------:R-:W-:-:S04]  /*c090*/  @P2 SHF.R.U32.HI R20, RZ, UR7, R21 ;  /* 0x00000007ff142c19 */ /* 0x000fc80008011615 */
[----:B------:R-:W-:Y:S01]  /*c0a0*/  LOP3.LUT R20, RZ, R20, RZ, 0x33, !PT ;  /* 0x00000014ff147212 */ /* 0x000fe200078e33ff */
[----:B------:R-:W-:Y:S06]  /*c0b0*/  BRA `(.L_x_1234) ;  /* 0x0000000000147947 */ /* 0x000fec0003800000 */
.L_x_1233:
[----:B------:R-:W-:-:S06]  /*c0c0*/  UISETP.NE.AND UP1, UPT, UR5, 0x1, UPT ;  /* 0x000000010500788c */ /* 0x000fcc000bf25270 */
[----:B------:R-:W-:-:S05]  /*c0d0*/  PLOP3.LUT P2, PT, PT, PT, UP1, 0x80, 0x0 ;  /* 0x000000000000781c */ /* 0x000fca0003f4f018 */
[----:B------:R-:W-:-:S08]  /*c0e0*/  @UP1 ULDC.64 UR6, c[0x0][0x9e8] ;  /* 0x00027a0000061ab9 */ /* 0x000fd00000000a00 */
[----:B------:R-:W-:-:S05]  /*c0f0*/  @P2 IMAD.HI.U32 R21, R20, UR6, RZ ;  /* 0x0000000614152c27 */ /* 0x000fca000f8e00ff */
[----:B------:R-:W-:-:S07]  /*c100*/  @P2 SHF.R.U32.HI R20, RZ, UR7, R21 ;  /* 0x00000007ff142c19 */ /* 0x000fce0008011615 */
.L_x_1234:
[----:B------:R-:W-:Y:S05]  /*c110*/  BSYNC B0 ;  /* 0x0000000000007941 */ /* 0x000fea0003800000 */
.L_x_1232:
[----:B------:R-:W-:-:S04]  /*c120*/  IMAD.U32 R21, RZ, RZ, UR5 ;  /* 0x00000005ff157e24 */ /* 0x000fc8000f8e00ff */
[----:B------:R-:W-:-:S05]  /*c130*/  IMAD R20, R20, UR5, R21 ;  /* 0x0000000514147c24 */ /* 0x000fca000f8e0215 */
[----:B------:R-:W-:-:S07]  /*c140*/  VIMNMX R13, R13, R20, PT ;  /* 0x000000140d0d7248 */ /* 0x000fce0003fe0100 */
.L_x_1231:
[----:B------:R-:W2:Y:S01]  /*c150*/  LDL R21, [R1+0x24] ;  /* 0x0000240001157983 */ /* 0x000ea20000100800 */
[----:B------:R-:W-:Y:S01]  /*c160*/  SHF.R.S32.HI R20, RZ, 0x1f, R13 ;  /* 0x0000001fff147819 */ /* 0x000fe2000001140d */
[----:B------:R-:W-:Y:S01]  /*c170*/  ULDC UR24, c[0x0][0x9e4] ;  /* 0x0002790000187ab9 */ /* 0x000fe20000000800 */
[----:B------:R-:W-:Y:S01]  /*c180*/  ULDC UR4, c[0x0][0x9e4] ;  /* 0x0002790000047ab9 */ /* 0x000fe20000000800 */
[----:B------:R-:W-:Y:S01]  /*c190*/  ULDC UR25, c[0x0][0x9dc] ;  /* 0x0002770000197ab9 */ /* 0x000fe20000000800 */
[----:B------:R-:W-:Y:S01]  /*c1a0*/  LEA.HI R20, R20, R13, RZ, 0x7 ;  /* 0x0000000d14147211 */ /* 0x000fe200078f38ff */
[----:B------:R-:W-:Y:S01]  /*c1b0*/  ULDC UR27, c[0x0][0x9dc] ;  /* 0x00027700001b7ab9 */ /* 0x000fe20000000800 */
[----:B------:R-:W-:Y:S01]  /*c1c0*/  ULDC UR5, c[0x0][0x988] ;  /* 0x0002620000057ab9 */ /* 0x000fe20000000800 */
[----:B------:R-:W-:Y:S01]  /*c1d0*/  ULDC UR7, c[0x0][0x988] ;  /* 0x0002620000077ab9 */ /* 0x000fe20000000800 */
[----:B------:R-:W-:Y:S01]  /*c1e0*/  SHF.R.S32.HI R20, RZ, 0x7, R20 ;  /* 0x00000007ff147819 */ /* 0x000fe20000011414 */
[----:B------:R-:W-:Y:S01]  /*c1f0*/  ULDC UR6, c[0x0][0x988] ;  /* 0x0002620000067ab9 */ /* 0x000fe20000000800 */
[----:B------:R-:W-:Y:S01]  /*c200*/  ULDC UR28, c[0x0][0x9e0] ;  /* 0x00027800001c7ab9 */ /* 0x000fe20000000800 */
[----:B------:R-:W-:Y:S01]  /*c210*/  ULDC UR26, c[0x0][0x9e0] ;  /* 0x00027800001a7ab9 */ /* 0x000fe20000000800 */
        /* <DEDUP_REMOVED lines=16> */
[----:B--2---:R-:W-:-:S04]  /*c320*/  VIMNMX R21, R21, R20, !PT ;  /* 0x0000001415157248 */ /* 0x004fc80007fe0100 */
[----:B------:R-:W-:Y:S01]  /*c330*/  ISETP.GE.AND P2, PT, R4, R21, PT ;  /* 0x000000150400720c */ /* 0x000fe20003f46270 */
[----:B------:R0:W-:-:S12]  /*c340*/  STL [R1+0x18], R21 ;  /* 0x0000181501007387 */ /* 0x0001d80000100800 */
[----:B0-----:R-:W-:Y:S05]  /*c350*/  @!P2 BRA `(.L_x_1235) ;  /* 0x0000002c00f8a947 */ /* 0x001fea0003800000 */
[----:B------:R-:W-:Y:S02]  /*c360*/  IMAD.IADD R23, R5, 0x1, R24 ;  /* 0x0000000105177824 */ /* 0x000fe400078e0218 */
[----:B------:R-:W-:Y:S02]  /*c370*/  IMAD.MOV.U32 R119, RZ, RZ, RZ ;  /* 0x000000ffff777224 */ /* 0x000fe400078e00ff */
[----:B------:R-:W-:Y:S01]  /*c380*/  VIADD R152, R23, 0x8 ;  /* 0x0000000817987836 */ /* 0x000fe20000000000 */
[----:B------:R-:W-:-:S04]  /*c390*/  LOP3.LUT R13, RZ, R23, RZ, 0x33, !PT ;  /* 0x00000017ff0d7212 */ /* 0x000fc800078e33ff */
[----:B------:R-:W-:-:S05]  /*c3a0*/  LOP3.LUT R12, RZ, R152, RZ, 0x33, !PT ;  /* 0x00000098ff0c7212 */ /* 0x000fca00078e33ff */
[----:B------:R0:W-:Y:S04]  /*c3b0*/  STL [R1], R12 ;  /* 0x0000000c01007387 */ /* 0x0001e80000100800 */
[----:B------:R0:W-:Y:S02]  /*c3c0*/  STL [R1+0x8], R13 ;  /* 0x0000080d01007387 */ /* 0x0001e40000100800 */
.L_x_1253:
[----:B0-----:R-:W2:Y:S01]  /*c3d0*/  LDL R12, [R1+0xc] ;  /* 0x00000c00010c7983 */ /* 0x001ea20000100800 */
        /* <DEDUP_REMOVED lines=10> */
.L_x_1237:
[----:B------:R-:W-:Y:S01]  /*c480*/  IMAD R13, R153, 0x8, R2 ;  /* 0x00000008990d7824 */ /* 0x000fe200078e0202 */
[----:B------:R-:W-:-:S04]  /*c490*/  SHF.L.U32 R12, R154, 0x1f, RZ ;  /* 0x0000001f9a0c7819 */ /* 0x000fc800000006ff */
[----:B------:R0:W1:Y:S01]  /*c4a0*/  SYNCS.PHASECHK.TRANS64.TRYWAIT P3, [R13+URZ+0x16830], R12 ;  /* 0x0168300c0d0075a7 */ /* 0x000062000806017f */
[----:B------:R-:W-:Y:S05]  /*c4b0*/  @!P0 BRA `(.L_x_1238) ;  /* 0x0000000000048947 */ /* 0x000fea0003800000 */
[----:B------:R-:W-:Y:S01]  /*c4c0*/  BPT.TRAP 0x1 ;  /* 0x000000040000795c */ /* 0x000fe20000300000 */
.L_x_1238:
[----:B------:R-:W-:Y:S04]  /*c4d0*/  BSSY B0, `(.L_x_1236) ;  /* 0x0000004000007945 */ /* 0x000fe80003800000 */
[----:B-1----:R-:W-:Y:S05]  /*c4e0*/  @P3 BRA `(.L_x_1239) ;  /* 0x0000000000083947 */ /* 0x002fea0003800000 */
[----:B------:R-:W1:Y:S02]  /*c4f0*/  SYNCS.PHASECHK.TRANS64.TRYWAIT P3, [R13+URZ+0x16830], R12 ;  /* 0x0168300c0d0075a7 */ /* 0x000e64000806017f */
[----:B-1----:R-:W-:Y:S05]  /*c500*/  @!P3 BRA `(.L_x_1240) ;  /* 0x000001040024b947 */ /* 0x002fea0003800000 */
.L_x_1239:
[----:B------:R-:W-:Y:S05]  /*c510*/  BSYNC B0 ;  /* 0x0000000000007941 */ /* 0x000fea0003800000 */
.L_x_1236:
[----:B01----:R-:W2:Y:S01]  /*c520*/  LDL R13, [R1+0x14] ;  /* 0x00001400010d7983 */ /* 0x003ea20000100800 */
[----:B------:R-:W0:Y:S01]  /*c530*/  S2R R12, SR_TID.X ;  /* 0x00000000000c7919 */ /* 0x000e220000002100 */
[----:B------:R-:W-:Y:S05]  /*c540*/  WARPSYNC.ALL ;  /* 0x0000000000007948 */ /* 0x000fea0003800000 */
[----:B------:R-:W-:Y:S01]  /*c550*/  IMAD.MOV.U32 R25, RZ, RZ, 0x40000040 ;  /* 0x40000040ff197424 */ /* 0x000fe200078e00ff */
[----:B0-----:R-:W-:Y:S02]  /*c560*/  SHF.R.U32.HI R12, RZ, 0x7, R12 ;  /* 0x00000007ff0c7819 */ /* 0x001fe4000001160c */
[----:B------:R-:W-:-:S02]  /*c570*/  R2UR UR8, R8 ;  /* 0x00000000080872ca */ /* 0x000fc400000e0000 */
[----:B------:R-:W-:Y:S02]  /*c580*/  R2UR UR9, R9 ;  /* 0x00000000090972ca */ /* 0x000fe400000e0000 */
[C---:B------:R-:W-:Y:S02]  /*c590*/  R2UR UR11, R25.reuse ;  /* 0x00000000190b72ca */ /* 0x040fe400000e0000 */
[----:B------:R-:W-:Y:S01]  /*c5a0*/  R2UR UR23, R25 ;  /* 0x00000000191772ca */ /* 0x000fe200000e0000 */
[----:B------:R-:W-:Y:S01]  /*c5b0*/  IMAD.MOV.U32 R21, RZ, RZ, 0x40000040 ;  /* 0x40000040ff157424 */ /* 0x000fe200078e00ff */
[----:B------:R-:W-:Y:S02]  /*c5c0*/  R2UR UR12, R156 ;  /* 0x000000009c0c72ca */ /* 0x000fe400000e0000 */
[----:B------:R-:W-:Y:S02]  /*c5d0*/  R2UR UR13, R157 ;  /* 0x000000009d0d72ca */ /* 0x000fe400000e0000 */
[----:B------:R-:W-:Y:S01]  /*c5e0*/  R2UR UR15, R21 ;  /* 0x00000000150f72ca */ /* 0x000fe200000e0000 */
[----:B--2---:R-:W-:-:S02]  /*c5f0*/  IMAD R24, R153, 0x400, R13 ;  /* 0x0000040099187824 */ /* 0x004fc400078e020d */
[----:B------:R-:W-:-:S05]  /*c600*/  VIADD R13, R12, 0x8 ;  /* 0x000000080c0d7836 */ /* 0x000fca0000000000 */
[----:B------:R0:W-:Y:S01]  /*c610*/  BAR.SYNC.DEFER_BLOCKING R13, 0x100 ;  /* 0x0004000d0000751d */ /* 0x0001e20000010000 */
[C---:B------:R-:W-:Y:S01]  /*c620*/  R2UR UR10, R24.reuse ;  /* 0x00000000180a72ca */ /* 0x040fe200000e0000 */
[C---:B------:R-:W-:Y:S02]  /*c630*/  VIADD R20, R24.reuse, 0x2 ;  /* 0x0000000218147836 */ /* 0x040fe40000000000 */
[C---:B------:R-:W-:Y:S02]  /*c640*/  VIADD R12, R24.reuse, 0x4 ;  /* 0x00000004180c7836 */ /* 0x040fe40000000000 */
[----:B------:R-:W-:-:S05]  /*c650*/  VIADD R24, R24, 0x6 ;  /* 0x0000000618187836 */ /* 0x000fca0000000000 */
[----:B------:R-:W-:Y:S02]  /*c660*/  R2UR UR22, R24 ;  /* 0x00000000181672ca */ /* 0x000fe400000e0000 */
[----:B------:R-:W-:-:S06]  /*c670*/  WARPGROUP.ARRIVE ;  /* 0x00000000000079c5 */ /* 0x000fcc0000000000 */
[----:B------:R-:W-:Y:S01]  /*c680*/  HGMMA.64x128x16.F32 R24, gdesc[UR8], RZ, !UPT, gsb0 ;  /* 0x01e00000081879f0 */ /* 0x000fe2000c0008ff */
[----:B------:R-:W-:Y:S01]  /*c690*/  R2UR UR14, R20 ;  /* 0x00000000140e72ca */ /* 0x000fe200000e0000 */
[----:B0-----:R-:W-:Y:S01]  /*c6a0*/  IMAD.MOV.U32 R13, RZ, RZ, 0x40000040 ;  /* 0x40000040ff0d7424 */ /* 0x001fe200078e00ff */
[----:B------:R-:W-:Y:S02]  /*c6b0*/  R2UR UR18, R12 ;  /* 0x000000000c1272ca */ /* 0x000fe400000e0000 */
[----:B------:R-:W-:Y:S02]  /*c6c0*/  R2UR UR16, R14 ;  /* 0x000000000e1072ca */ /* 0x000fe400000e0000 */
[----:B------:R-:W-:Y:S02]  /*c6d0*/  R2UR UR19, R13 ;  /* 0x000000000d1372ca */ /* 0x000fe400000e0000 */
[----:B------:R-:W-:Y:S01]  /*c6e0*/  R2UR UR17, R15 ;  /* 0x000000000f1172ca */ /* 0x000fe200000e0000 */
[----:B------:R-:W-:-:S02]  /*c6f0*/  WARPGROUP.DEPBAR.LE gsb0, 0x0 ;  /* 0x00008000000079c5 */ /* 0x000fc40000010000 */
[----:B------:R-:W-:-:S06]  /*c700*/  WARPGROUP.ARRIVE ;  /* 0x00000000000079c5 */ /* 0x000fcc0000000000 */
[----:B------:R-:W-:Y:S01]  /*c710*/  HGMMA.64x128x16.F32 R24, gdesc[UR12], R24, gsb0 ;  /* 0x01e000000c1879f0 */ /* 0x000fe20008000818 */
[----:B------:R-:W-:Y:S02]  /*c720*/  R2UR UR20, R10 ;  /* 0x000000000a1472ca */ /* 0x000fe400000e0000 */
[----:B------:R-:W-:Y:S01]  /*c730*/  R2UR UR21, R11 ;  /* 0x000000000b1572ca */ /* 0x000fe200000e0000 */
[----:B------:R-:W-:Y:S02]  /*c740*/  WARPGROUP.DEPBAR.LE gsb0, 0x0 ;  /* 0x00008000000079c5 */ /* 0x000fe40000010000 */
[----:B------:R-:W-:-:S06]  /*c750*/  WARPGROUP.ARRIVE ;  /* 0x00000000000079c5 */ /* 0x000fcc0000000000 */
[----:B------:R-:W-:Y:S03]  /*c760*/  HGMMA.64x128x16.F32 R24, gdesc[UR16], R24, gsb0 ;  /* 0x01e00000101879f0 */ /* 0x000fe60008000818 */
[----:B------:R-:W-:Y:S02]  /*c770*/  WARPGROUP.DEPBAR.LE gsb0, 0x0 ;  /* 0x00008000000079c5 */ /* 0x000fe40000010000 */
[----:B------:R-:W-:-:S07]  /*c780*/  WARPGROUP.ARRIVE ;  /* 0x00000000000079c5 */ /* 0x000fce0000000000 */
[----:B------:R-:W-:Y:S03]  /*c790*/  HGMMA.64x128x16.F32 R24, gdesc[UR20], R24, gsb0 ;  /* 0x01e00000141879f0 */ /* 0x000fe60008000818 */
[----:B------:R-:W-:Y:S02]  /*c7a0*/  WARPGROUP.DEPBAR.LE gsb0, 0x0 ;  /* 0x00008000000079c5 */ /* 0x000fe40000010000 */
[----:B------:R-:W-:Y:S05]  /*c7b0*/  @P2 BRA `(.L_x_1241) ;  /* 0x0000000000282947 */ /* 0x000fea0003800000 */
[----:B------:R-:W-:Y:S05]  /*c7c0*/  @!P0 BRA `(.L_x_1242) ;  /* 0x0000000000048947 */ /* 0x000fea0003800000 */
[----:B------:R-:W-:Y:S01]  /*c7d0*/  BPT.TRAP 0x1 ;  /* 0x000000040000795c */ /* 0x000fe20000300000 */
.L_x_1242:
[----:B------:R-:W-:Y:S01]  /*c7e0*/  SHF.L.U32 R12, R19, 0x1f, RZ ;  /* 0x0000001f130c7819 */ /* 0x000fe200000006ff */
[----:B------:R-:W-:-:S04]  /*c7f0*/  IMAD R13, R16, 0x8, R2 ;  /* 0x00000008100d7824 */ /* 0x000fc800078e0202 */
[----:B------:R0:W1:Y:S01]  /*c800*/  SYNCS.PHASECHK.TRANS64.TRYWAIT P2, [R13+URZ+0x16850], R12 ;  /* 0x0168500c0d0075a7 */ /* 0x000062000804017f */
[----:B------:R-:W-:Y:S05]  /*c810*/  @!P0 BRA `(.L_x_1243) ;  /* 0x0000000000048947 */ /* 0x000fea0003800000 */
[----:B------:R-:W-:Y:S01]  /*c820*/  BPT.TRAP 0x1 ;  /* 0x000000040000795c */ /* 0x000fe20000300000 */
.L_x_1243:
[----:B-1----:R-:W-:Y:S05]  /*c830*/  @P2 BRA `(.L_x_1241) ;  /* 0x0000000000082947 */ /* 0x002fea0003800000 */
[----:B------:R-:W1:Y:S02]  /*c840*/  SYNCS.PHASECHK.TRANS64.TRYWAIT P2, [R13+URZ+0x16850], R12 ;  /* 0x0168500c0d0075a7 */ /* 0x000e64000804017f */
[----:B-1----:R-:W-:Y:S05]  /*c850*/  @!P2 BRA `(.L_x_1244) ;  /* 0x000001000064a947 */ /* 0x002fea0003800000 */
.L_x_1241:
[----:B01----:R-:W-:Y:S01]  /*c860*/  VIADD R12, R2, 0x400 ;  /* 0x00000400020c7836 */ /* 0x003fe20000000000 */
[----:B------:R-:W-:Y:S05]  /*c870*/  WARPSYNC.ALL ;  /* 0x0000000000007948 */ /* 0x000fea0003800000 */
[----:B------:R-:W-:Y:S01]  /*c880*/  SHF.R.U32.HI R12, RZ, 0x4, R12 ;  /* 0x00000004ff0c7819 */ /* 0x000fe2000001160c */
[----:B------:R-:W-:Y:S01]  /*c890*/  IMAD.MOV.U32 R13, RZ, RZ, 0x40000040 ;  /* 0x40000040ff0d7424 */ /* 0x000fe200078e00ff */
[----:B------:R-:W-:Y:S02]  /*c8a0*/  WARPGROUP.ARRIVE ;  /* 0x00000000000079c5 */ /* 0x000fe40000000000 */
[----:B------:R-:W-:-:S02]  /*c8b0*/  LOP3.LUT R12, R12, 0x3fff, RZ, 0xc0, !PT ;  /* 0x00003fff0c0c7812 */ /* 0x000fc400078ec0ff */
[----:B------:R-:W-:-:S03]  /*c8c0*/  R2UR UR11, R13 ;  /* 0x000000000d0b72ca */ /* 0x000fc600000e0000 */
[----:B------:R-:W-:-:S05]  /*c8d0*/  IMAD R12, R16, 0x400, R12 ;  /* 0x00000400100c7824 */ /* 0x000fca00078e020c */
[----:B------:R-:W-:-:S13]  /*c8e0*/  R2UR UR10, R12 ;  /* 0x000000000c0a72ca */ /* 0x000fda00000e0000 */
[----:B------:R-:W-:Y:S01]  /*c8f0*/  HGMMA.64x64x16.F32 R88, R148, gdesc[UR8].tnspB, R88, gsb0 ;  /* 0x40e0000894587df0 */ /* 0x000fe20008000858 */
[----:B------:R-:W-:Y:S02]  /*c900*/  VIADD R20, R12, 0x80 ;  /* 0x000000800c147836 */ /* 0x000fe40000000000 */
[----:B------:R-:W-:-:S03]  /*c910*/  IMAD.MOV.U32 R21, RZ, RZ, 0x40000040 ;  /* 0x40000040ff157424 */ /* 0x000fc600078e00ff */
[----:B------:R-:W-:Y:S02]  /*c920*/  R2UR UR10, R20 ;  /* 0x00000000140a72ca */ /* 0x000fe400000e0000 */
[----:B------:R-:W-:Y:S01]  /*c930*/  R2UR UR11, R21 ;  /* 0x00000000150b72ca */ /* 0x000fe200000e0000 */
[----:B------:R-:W-:Y:S02]  /*c940*/  VIADD R20, R12, 0x100 ;  /* 0x000001000c147836 */ /* 0x000fe40000000000 */
[----:B------:R-:W-:Y:S01]  /*c950*/  IMAD.MOV.U32 R21, RZ, RZ, 0x40000040 ;  /* 0x40000040ff157424 */ /* 0x000fe200078e00ff */
[----:B------:R-:W-:Y:S02]  /*c960*/  WARPGROUP.DEPBAR.LE gsb0, 0x0 ;  /* 0x00008000000079c5 */ /* 0x000fe40000010000 */
[----:B------:R-:W-:Y:S01]  /*c970*/  WARPGROUP.ARRIVE ;  /* 0x00000000000079c5 */ /* 0x000fe20000000000 */
[----:B------:R-:W2:Y:S04]  /*c980*/  LDL R150, [R1+0x1c] ;  /* 0x00001c0001967983 */ /* 0x000ea80000100800 */
[----:B------:R-:W3:Y:S02]  /*c990*/  LDL R151, [R1+0x20] ;  /* 0x0000200001977983 */ /* 0x000ee40000100800 */
[----:B------:R-:W-:Y:S01]  /*c9a0*/  HGMMA.64x64x16.F32 R88, R144, gdesc[UR8].tnspB, R88, gsb0 ;  /* 0x40e0000890587df0 */ /* 0x000fe20008000858 */
[----:B------:R-:W-:Y:S01]  /*c9b0*/  R2UR UR10, R20 ;  /* 0x00000000140a72ca */ /* 0x000fe200000e0000 */
[----:B------:R-:W-:Y:S01]  /*c9c0*/  VIADD R20, R12, 0x180 ;  /* 0x000001800c147836 */ /* 0x000fe20000000000 */
[----:B------:R-:W-:Y:S01]  /*c9d0*/  R2UR UR11, R21 ;  /* 0x00000000150b72ca */ /* 0x000fe200000e0000 */
[----:B------:R-:W-:Y:S01]  /*c9e0*/  IMAD.MOV.U32 R21, RZ, RZ, 0x40000040 ;  /* 0x40000040ff157424 */ /* 0x000fe200078e00ff */
[----:B------:R-:W0:Y:S01]  /*c9f0*/  S2R R148, SR_TID.X ;  /* 0x0000000000947919 */ /* 0x000e220000002100 */
[----:B------:R-:W-:-:S02]  /*ca00*/  IMAD.MOV.U32 R13, RZ, RZ, 0x40000040 ;  /* 0x40000040ff0d7424 */ /* 0x000fc400078e00ff */
[----:B------:R-:W-:-:S04]  /*ca10*/  @!P1 IMAD R19, R153, 0x8, R2 ;  /* 0x0000000899139824 */ /* 0x000fc800078e0202 */
[----:B------:R-:W-:-:S05]  /*ca20*/  @!P1 VIADD R19, R19, 0x16840 ;  /* 0x0001684013139836 */ /* 0x000fca0000000000 */
[----:B------:R-:W-:Y:S02]  /*ca30*/  @!P1 PRMT R19, RZ, 0x654, R19 ;  /* 0x00000654ff139816 */ /* 0x000fe40000000013 */
[----:B0-----:R-:W-:Y:S02]  /*ca40*/  SHF.R.U32.HI R149, RZ, 0x7, R148 ;  /* 0x00000007ff957819 */ /* 0x001fe40000011694 */
[----:B------:R-:W-:Y:S01]  /*ca50*/  ISETP.GE.U32.AND P2, PT, R148, 0x180, PT ;  /* 0x000001809400780c */ /* 0x000fe20003f46070 */
[----:B------:R-:W-:Y:S02]  /*ca60*/  WARPGROUP.DEPBAR.LE gsb0, 0x0 ;  /* 0x00008000000079c5 */ /* 0x000fe40000010000 */
[----:B------:R-:W-:-:S06]  /*ca70*/  WARPGROUP.ARRIVE ;  /* 0x00000000000079c5 */ /* 0x000fcc0000000000 */
[----:B------:R-:W-:Y:S01]  /*ca80*/  HGMMA.64x64x16.F32 R88, R140, gdesc[UR8].tnspB, R88, gsb0 ;  /* 0x40e000088c587df0 */ /* 0x000fe20008000858 */
[----:B------:R-:W-:Y:S01]  /*ca90*/  R2UR UR10, R20 ;  /* 0x00000000140a72ca */ /* 0x000fe200000e0000 */
[----:B------:R-:W-:Y:S01]  /*caa0*/  VIADD R20, R12, 0x200 ;  /* 0x000002000c147836 */ /* 0x000fe20000000000 */
[----:B------:R-:W-:Y:S01]  /*cab0*/  R2UR UR11, R21 ;  /* 0x00000000150b72ca */ /* 0x000fe200000e0000 */
[----:B------:R-:W-:Y:S01]  /*cac0*/  IMAD.MOV.U32 R21, RZ, RZ, 0x40000040 ;  /* 0x40000040ff157424 */ /* 0x000fe200078e00ff */
[----:B------:R-:W-:Y:S02]  /*cad0*/  WARPGROUP.DEPBAR.LE gsb0, 0x0 ;  /* 0x00008000000079c5 */ /* 0x000fe40000010000 */
[----:B------:R-:W-:-:S09]  /*cae0*/  WARPGROUP.ARRIVE ;  /* 0x00000000000079c5 */ /* 0x000fd20000000000 */
        /* <DEDUP_REMOVED lines=9> */
[C---:B------:R-:W-:Y:S01]  /*cb80*/  VIADD R20, R12.reuse, 0x300 ;  /* 0x000003000c147836 */ /* 0x040fe20000000000 */
[----:B------:R-:W-:Y:S01]  /*cb90*/  R2UR UR11, R21 ;  /* 0x00000000150b72ca */ /* 0x000fe200000e0000 */
[----:B------:R-:W-:Y:S02]  /*cba0*/  IMAD.MOV.U32 R21, RZ, RZ, 0x40000040 ;  /* 0x40000040ff157424 */ /* 0x000fe400078e00ff */
[----:B------:R-:W-:Y:S01]  /*cbb0*/  VIADD R12, R12, 0x380 ;  /* 0x000003800c0c7836 */ /* 0x000fe20000000000 */
[----:B------:R-:W-:Y:S02]  /*cbc0*/  WARPGROUP.DEPBAR.LE gsb0, 0x0 ;  /* 0x00008000000079c5 */ /* 0x000fe40000010000 */
[----:B------:R-:W-:-:S07]  /*cbd0*/  WARPGROUP.ARRIVE ;  /* 0x00000000000079c5 */ /* 0x000fce0000000000 */
[----:B------:R-:W-:Y:S01]  /*cbe0*/  HGMMA.64x64x16.F32 R88, R128, gdesc[UR8].tnspB, R88, gsb0 ;  /* 0x40e0000880587df0 */ /* 0x000fe20008000858 */
[----:B------:R-:W-:Y:S02]  /*cbf0*/  R2UR UR10, R20 ;  /* 0x00000000140a72ca */ /* 0x000fe400000e0000 */
[----:B------:R-:W-:Y:S01]  /*cc00*/  R2UR UR11, R21 ;  /* 0x00000000150b72ca */ /* 0x000fe200000e0000 */
[----:B------:R-:W-:Y:S02]  /*cc10*/  WARPGROUP.DEPBAR.LE gsb0, 0x0 ;  /* 0x00008000000079c5 */ /* 0x000fe40000010000 */
[----:B------:R-:W-:-:S10]  /*cc20*/  WARPGROUP.ARRIVE ;  /* 0x00000000000079c5 */ /* 0x000fd40000000000 */
[----:B------:R-:W-:Y:S01]  /*cc30*/  HGMMA.64x64x16.F32 R88, R124, gdesc[UR8].tnspB, R88, gsb0 ;  /* 0x40e000087c587df0 */ /* 0x000fe20008000858 */
[----:B------:R-:W-:Y:S01]  /*cc40*/  R2UR UR10, R12 ;  /* 0x000000000c0a72ca */ /* 0x000fe200000e0000 */
[----:B------:R-:W-:Y:S01]  /*cc50*/  VIADD R12, R149, 0x9 ;  /* 0x00000009950c7836 */ /* 0x000fe20000000000 */
[----:B------:R-:W-:Y:S01]  /*cc60*/  R2UR UR11, R13 ;  /* 0x000000000d0b72ca */ /* 0x000fe200000e0000 */
[----:B------:R-:W-:-:S03]  /*cc70*/  IMAD.SHL.U32 R13, R4, 0x80, RZ ;  /* 0x00000080040d7824 */ /* 0x000fc600078e00ff */
[----:B------:R-:W-:Y:S02]  /*cc80*/  SEL R20, R12, 0x9, !P2 ;  /* 0x000000090c147807 */ /* 0x000fe40005000000 */
[----:B--2---:R-:W-:Y:S02]  /*cc90*/  IADD3 R12, R150, 0x1, -R13 ;  /* 0x00000001960c7810 */ /* 0x004fe40007ffe80d */
[----:B------:R-:W-:Y:S01]  /*cca0*/  PLOP3.LUT P2, PT, PT, PT, UP0, 0x40, 0x0 ;  /* 0x000000000000781c */ /* 0x000fe20003f4e808 */
[----:B------:R-:W-:Y:S02]  /*ccb0*/  WARPGROUP.DEPBAR.LE gsb0, 0x0 ;  /* 0x00008000000079c5 */ /* 0x000fe40000010000 */
[----:B------:R-:W-:-:S06]  /*ccc0*/  WARPGROUP.ARRIVE ;  /* 0x00000000000079c5 */ /* 0x000fcc0000000000 */
[----:B------:R-:W-:Y:S03]  /*ccd0*/  HGMMA.64x64x16.F32 R88, R120, gdesc[UR8].tnspB, R88, gsb0 ;  /* 0x40e0000878587df0 */ /* 0x000fe60008000858 */
[----:B------:R-:W-:Y:S02]  /*cce0*/  WARPGROUP.DEPBAR.LE gsb0, 0x0 ;  /* 0x00008000000079c5 */ /* 0x000fe40000010000 */
[----:B---3--:R-:W-:Y:S01]  /*ccf0*/  IMAD.IADD R120, R12, 0x1, -R151 ;  /* 0x000000010c787824 */ /* 0x008fe200078e0a97 */
[----:B------:R0:W-:Y:S06]  /*cd00*/  BAR.ARV R20, 0x100 ;  /* 0x000400140000751d */ /* 0x0001ec0000002000 */
[----:B------:R-:W-:Y:S01]  /*cd10*/  IMAD.U32 R12, RZ, RZ, UR25 ;  /* 0x00000019ff0c7e24 */ /* 0x000fe2000f8e00ff */
[----:B------:R1:W-:Y:S01]  /*cd20*/  @!P1 SYNCS.ARRIVE.TRANS64.RED.A1T0 RZ, [R19+URZ], RZ ;  /* 0x000000ff13ff99a7 */ /* 0x0003e2000810043f */
[----:B------:R-:W-:-:S03]  /*cd30*/  IMAD R120, R155, -0x2, R120 ;  /* 0xfffffffe9b787824 */ /* 0x000fc600078e0278 */
[----:B------:R-:W-:Y:S01]  /*cd40*/  LOP3.LUT R121, RZ, R12, RZ, 0x33, !PT ;  /* 0x0000000cff797212 */ /* 0x000fe200078e33ff */
[----:B------:R-:W-:-:S04]  /*cd50*/  VIADD R122, R120, UR28 ;  /* 0x0000001c787a7c36 */ /* 0x000fc80008000000 */
[----:B------:R-:W-:Y:S02]  /*cd60*/  IMAD.IADD R121, R121, 0x1, R120 ;  /* 0x0000000179797824 */ /* 0x000fe400078e0278 */
[C---:B------:R-:W-:Y:S02]  /*cd70*/  IMAD.IADD R120, R5.reuse, 0x1, R122 ;  /* 0x0000000105787824 */ /* 0x040fe400078e027a */
[----:B-1----:R-:W-:Y:S01]  /*cd80*/  IMAD.IADD R19, R5, 0x1, R121 ;  /* 0x0000000105137824 */ /* 0x002fe200078e0279 */
[----:B0-----:R-:W-:Y:S06]  /*cd90*/  @P2 BRA `(.L_x_1245) ;  /* 0x00000000005c2947 */ /* 0x001fec0003800000 */
[----:B------:R-:W-:Y:S01]  /*cda0*/  ISETP.GT.AND P2, PT, R23, -0x1, PT ;  /* 0xffffffff1700780c */ /* 0x000fe20003f44270 */
[----:B------:R-:W-:-:S12]  /*cdb0*/  BSSY B0, `(.L_x_1246) ;  /* 0x0000011000007945 */ /* 0x000fd80003800000 */
[----:B------:R-:W-:Y:S05]  /*cdc0*/  @P2 BRA `(.L_x_1247) ;  /* 0x0000000000242947 */ /* 0x000fea0003800000 */
[----:B------:R-:W2:Y:S01]  /*cdd0*/  LDL R151, [R1+0x8] ;  /* 0x0000080001977983 */ /* 0x000ea20000100800 */
[----:B------:R-:W-:-:S05]  /*cde0*/  IMAD.U32 R123, RZ, RZ, UR24 ;  /* 0x00000018ff7b7e24 */ /* 0x000fca000f8e00ff */
[----:B------:R-:W-:-:S13]  /*cdf0*/  ISETP.NE.AND P2, PT, R123, 0x1, PT ;  /* 0x000000017b00780c */ /* 0x000fda0003f45270 */
[----:B------:R-:W2:Y:S02]  /*ce00*/  @P2 LDC.64 R20, c[0x0][0x9e8] ;  /* 0x00027a00ff142b82 */ /* 0x000ea40000000a00 */
[----:B--2---:R-:W-:-:S04]  /*ce10*/  @P2 IMAD.HI.U32 R124, R151, R20, RZ ;  /* 0x00000014977c2227 */ /* 0x004fc800078e00ff */
[----:B------:R-:W-:Y:S01]  /*ce20*/  IMAD.MOV.U32 R20, RZ, RZ, R151 ;  /* 0x000000ffff147224 */ /* 0x000fe200078e0097 */
[----:B------:R-:W-:-:S04]  /*ce30*/  @P2 SHF.R.U32.HI R20, RZ, R21, R124 ;  /* 0x00000015ff142219 */ /* 0x000fc8000001167c */
[----:B------:R-:W-:Y:S01]  /*ce40*/  LOP3.LUT R20, RZ, R20, RZ, 0x33, !PT ;  /* 0x00000014ff147212 */ /* 0x000fe200078e33ff */
[----:B------:R-:W-:Y:S06]  /*ce50*/  BRA `(.L_x_1248) ;  /* 0x0000000000187947 */ /* 0x000fec0003800000 */
.L_x_1247:
[----:B------:R-:W-:-:S05]  /*ce60*/  IMAD.U32 R123, RZ, RZ, UR24 ;  /* 0x00000018ff7b7e24 */ /* 0x000fca000f8e00ff */
[----:B------:R-:W-:-:S13]  /*ce70*/  ISETP.NE.AND P2, PT, R123, 0x1, PT ;  /* 0x000000017b00780c */ /* 0x000fda0003f45270 */
[----:B------:R-:W0:Y:S02]  /*ce80*/  @P2 LDC.64 R20, c[0x0][0x9e8] ;  /* 0x00027a00ff142b82 */ /* 0x000e240000000a00 */
[----:B0-----:R-:W-:-:S04]  /*ce90*/  @P2 IMAD.HI.U32 R124, R23, R20, RZ ;  /* 0x00000014177c2227 */ /* 0x001fc800078e00ff */
[----:B------:R-:W-:Y:S01]  /*cea0*/  IMAD.MOV.U32 R20, RZ, RZ, R23 ;  /* 0x000000ffff147224 */ /* 0x000fe200078e0017 */
[----:B------:R-:W-:-:S07]  /*ceb0*/  @P2 SHF.R.U32.HI R20, RZ, R21, R124 ;  /* 0x00000015ff142219 */ /* 0x000fce000001167c */
.L_x_1248:
[----:B------:R-:W-:Y:S05]  /*cec0*/  BSYNC B0 ;  /* 0x0000000000007941 */ /* 0x000fea0003800000 */
.L_x_1246:
[----:B------:R-:W-:-:S04]  /*ced0*/  IMAD R20, R20, R123, -R13 ;  /* 0x0000007b14147224 */ /* 0x000fc800078e0a0d */
[----:B------:R-:W-:-:S05]  /*cee0*/  IMAD R20, R155, -0x2, R20 ;  /* 0xfffffffe9b147824 */ /* 0x000fca00078e0214 */
[----:B------:R-:W-:Y:S02]  /*cef0*/  VIADDMNMX R120, R20, R123, R120, PT ;  /* 0x0000007b14787246 */ /* 0x000fe40003800178 */
[----:B------:R-:W-:-:S07]  /*cf00*/  VIMNMX R19, R19, R20, !PT ;  /* 0x0000001413137248 */ /* 0x000fce0007fe0100 */
.L_x_1245:
[----:B------:R-:W-:Y:S02]  /*cf10*/  ISETP.GT.AND P2, PT, R4, -0x1, PT ;  /* 0xffffffff0400780c */ /* 0x000fe40003f44270 */
[----:B------:R-:W-:Y:S02]  /*cf20*/  IADD3 R122, R122, 0x8, R5 ;  /* 0x000000087a7a7810 */ /* 0x000fe40007ffe005 */
[C---:B------:R-:W-:Y:S02]  /*cf30*/  ISETP.GT.AND P5, PT, R19.reuse, 0x8, P2 ;  /* 0x000000081300780c */ /* 0x040fe400017a4270 */
[C---:B------:R-:W-:Y:S02]  /*cf40*/  ISETP.GT.AND P4, PT, R19.reuse, RZ, P2 ;  /* 0x000000ff1300720c */ /* 0x040fe40001784270 */
[----:B------:R-:W-:Y:S02]  /*cf50*/  ISETP.LT.OR P5, PT, R120, 0x9, P5 ;  /* 0x000000097800780c */ /* 0x000fe40002fa1670 */
[----:B------:R-:W-:-:S02]  /*cf60*/  ISETP.GT.AND P3, PT, R19, 0x1, P2 ;  /* 0x000000011300780c */ /* 0x000fc40001764270 */
[----:B------:R-:W-:Y:S02]  /*cf70*/  FSEL R28, R28, -INF , !P5 ;  /* 0xff8000001c1c7808 */ /* 0x000fe40006800000 */
[----:B------:R-:W-:Y:S02]  /*cf80*/  ISETP.GT.AND P5, PT, R19, 0x11, P2 ;  /* 0x000000111300780c */ /* 0x000fe400017a4270 */
[C---:B------:R-:W-:Y:S02]  /*cf90*/  ISETP.LT.OR P4, PT, R120.reuse, 0x1, P4 ;  /* 0x000000017800780c */ /* 0x040fe40002781670 */
[C---:B------:R-:W-:Y:S02]  /*cfa0*/  ISETP.LT.OR P3, PT, R120.reuse, 0x2, P3 ;  /* 0x000000027800780c */ /* 0x040fe40001f61670 */
[----:B------:R-:W-:Y:S02]  /*cfb0*/  ISETP.LT.OR P5, PT, R120, 0x12, P5 ;  /* 0x000000127800780c */ /* 0x000fe40002fa1670 */
[----:B------:R-:W-:-:S02]  /*cfc0*/  FSEL R24, R24, -INF , !P4 ;  /* 0xff80000018187808 */ /* 0x000fc40006000000 */
[----:B------:R-:W-:Y:S02]  /*cfd0*/  FSEL R25, R25, -INF , !P3 ;  /* 0xff80000019197808 */ /* 0x000fe40005800000 */
[C---:B------:R-:W-:Y:S02]  /*cfe0*/  ISETP.GT.AND P4, PT, R19.reuse, 0x9, P2 ;  /* 0x000000091300780c */ /* 0x040fe40001784270 */
[----:B------:R-:W-:Y:S02]  /*cff0*/  ISETP.GT.AND P3, PT, R19, 0x10, P2 ;  /* 0x000000101300780c */ /* 0x000fe40001764270 */
[----:B------:R-:W-:Y:S02]  /*d000*/  FSEL R33, R33, -INF , !P5 ;  /* 0xff80000021217808 */ /* 0x000fe40006800000 */
[----:B------:R-:W-:Y:S02]  /*d010*/  ISETP.GT.AND P5, PT, R19, 0x20, P2 ;  /* 0x000000201300780c */ /* 0x000fe400017a4270 */
[----:B------:R-:W-:-:S02]  /*d020*/  ISETP.LT.OR P4, PT, R120, 0xa, P4 ;  /* 0x0000000a7800780c */ /* 0x000fc40002781670 */
[C---:B------:R-:W-:Y:S02]  /*d030*/  ISETP.LT.OR P3, PT, R120.reuse, 0x11, P3 ;  /* 0x000000117800780c */ /* 0x040fe40001f61670 */
[----:B------:R-:W-:Y:S02]  /*d040*/  ISETP.LT.OR P5, PT, R120, 0x21, P5 ;  /* 0x000000217800780c */ /* 0x000fe40002fa1670 */
[----:B------:R-:W-:Y:S02]  /*d050*/  FSEL R29, R29, -INF , !P4 ;  /* 0xff8000001d1d7808 */ /* 0x000fe40006000000 */
[----:B------:R-:W-:Y:S02]  /*d060*/  FSEL R32, R32, -INF , !P3 ;  /* 0xff80000020207808 */ /* 0x000fe40005800000 */
[C---:B------:R-:W-:Y:S02]  /*d070*/  ISETP.GT.AND P4, PT, R19.reuse, 0x18, P2 ;  /* 0x000000181300780c */ /* 0x040fe40001784270 */
        /* <DEDUP_REMOVED lines=65> */
[----:B------:R-:W-:Y:S02]  /*d490*/  PLOP3.LUT P5, PT, PT, PT, UP0, 0x40, 0x0 ;  /* 0x000000000000781c */ /* 0x000fe40003fae808 */
[----:B------:R-:W-:-:S02]  /*d4a0*/  ISETP.LT.OR P4, PT, R120, 0x6a, P4 ;  /* 0x0000006a7800780c */ /* 0x000fc40002781670 */
[----:B------:R-:W-:Y:S02]  /*d4b0*/  ISETP.LT.OR P3, PT, R120, 0x71, P3 ;  /* 0x000000717800780c */ /* 0x000fe40001f61670 */
[----:B------:R-:W-:Y:S02]  /*d4c0*/  FSEL R77, R77, -INF , !P4 ;  /* 0xff8000004d4d7808 */ /* 0x000fe40006000000 */
[----:B------:R-:W-:Y:S02]  /*d4d0*/  FSEL R80, R80, -INF , !P3 ;  /* 0xff80000050507808 */ /* 0x000fe40005800000 */
[C---:B------:R-:W-:Y:S02]  /*d4e0*/  ISETP.GT.AND P4, PT, R19.reuse, 0x78, P2 ;  /* 0x000000781300780c */ /* 0x040fe40001784270 */
[----:B------:R-:W-:Y:S02]  /*d4f0*/  ISETP.GT.AND P3, PT, R19, 0x79, P2 ;  /* 0x000000791300780c */ /* 0x000fe40001764270 */
[----:B------:R-:W-:-:S02]  /*d500*/  ISETP.LT.OR P4, PT, R120, 0x79, P4 ;  /* 0x000000797800780c */ /* 0x000fc40002781670 */
[----:B------:R-:W-:Y:S02]  /*d510*/  ISETP.LT.OR P3, PT, R120, 0x7a, P3 ;  /* 0x0000007a7800780c */ /* 0x000fe40001f61670 */
[----:B------:R-:W-:Y:S02]  /*d520*/  IADD3 R121, R121, 0x8, R5 ;  /* 0x0000000879797810 */ /* 0x000fe40007ffe005 */
[----:B------:R-:W-:Y:S02]  /*d530*/  FSEL R84, R84, -INF , !P4 ;  /* 0xff80000054547808 */ /* 0x000fe40006000000 */
[----:B------:R-:W-:Y:S01]  /*d540*/  FSEL R85, R85, -INF , !P3 ;  /* 0xff80000055557808 */ /* 0x000fe20005800000 */
[----:B------:R-:W-:Y:S06]  /*d550*/  @P5 BRA `(.L_x_1249) ;  /* 0x00000000005c5947 */ /* 0x000fec0003800000 */
[----:B------:R-:W-:Y:S01]  /*d560*/  ISETP.GT.AND P3, PT, R152, -0x1, PT ;  /* 0xffffffff9800780c */ /* 0x000fe20003f64270 */
[----:B------:R-:W-:-:S12]  /*d570*/  BSSY B0, `(.L_x_1250) ;  /* 0x0000011000007945 */ /* 0x000fd80003800000 */
[----:B------:R-:W-:Y:S05]  /*d580*/  @P3 BRA `(.L_x_1251) ;  /* 0x0000000000243947 */ /* 0x000fea0003800000 */
[----:B------:R-:W2:Y:S01]  /*d590*/  LDL R123, [R1] ;  /* 0x00000000017b7983 */ /* 0x000ea20000100800 */
        /* <DEDUP_REMOVED lines=8> */
.L_x_1251:
[----:B------:R-:W-:-:S05]  /*d620*/  IMAD.U32 R19, RZ, RZ, UR24 ;  /* 0x00000018ff137e24 */ /* 0x000fca000f8e00ff */
[----:B------:R-:W-:-:S13]  /*d630*/  ISETP.NE.AND P3, PT, R19, 0x1, PT ;  /* 0x000000011300780c */ /* 0x000fda0003f65270 */
[----:B------:R-:W0:Y:S02]  /*d640*/  @P3 LDC.64 R20, c[0x0][0x9e8] ;  /* 0x00027a00ff143b82 */ /* 0x000e240000000a00 */
[----:B0-----:R-:W-:-:S04]  /*d650*/  @P3 IMAD.HI.U32 R120, R152, R20, RZ ;  /* 0x0000001498783227 */ /* 0x001fc800078e00ff */
[----:B------:R-:W-:Y:S01]  /*d660*/  IMAD.MOV.U32 R20, RZ, RZ, R152 ;  /* 0x000000ffff147224 */ /* 0x000fe200078e0098 */
[----:B------:R-:W-:-:S07]  /*d670*/  @P3 SHF.R.U32.HI R20, RZ, R21, R120 ;  /* 0x00000015ff143219 */ /* 0x000fce0000011678 */
.L_x_1252:
[----:B------:R-:W-:Y:S05]  /*d680*/  BSYNC B0 ;  /* 0x0000000000007941 */ /* 0x000fea0003800000 */
.L_x_1250:
[----:B------:R-:W-:-:S04]  /*d690*/  IMAD R20, R20, R19, -R13 ;  /* 0x0000001314147224 */ /* 0x000fc800078e0a0d */
[----:B------:R-:W-:-:S05]  /*d6a0*/  IMAD R20, R155, -0x2, R20 ;  /* 0xfffffffe9b147824 */ /* 0x000fca00078e0214 */
[----:B------:R-:W-:Y:S02]  /*d6b0*/  VIADDMNMX R122, R20, R19, R122, PT ;  /* 0x00000013147a7246 */ /* 0x000fe4000380017a */
[----:B------:R-:W-:-:S07]  /*d6c0*/  VIMNMX R121, R121, R20, !PT ;  /* 0x0000001479797248 */ /* 0x000fce0007fe0100 */
.L_x_1249:
        /* <DEDUP_REMOVED lines=20> */
[C---:B------:R-:W-:Y:S02]  /*d810*/  ISETP.GT.AND P4, PT, R121.reuse, 0x29, P2 ;  /* 0x000000297900780c */ /* 0x040fe40001784270 */
        /* <DEDUP_REMOVED lines=45> */
[----:B------:R-:W0:Y:S01]  /*daf0*/  SHFL.BFLY PT, R13, R20, 0x2, 0x1f ;  /* 0x0c401f00140d7f89 */ /* 0x000e2200000e0000 */
[----:B------:R-:W-:-:S02]  /*db00*/  FSEL R50, R50, -INF , !P5 ;  /* 0xff80000032327808 */ /* 0x000fc40006800000 */
[----:B------:R-:W-:Y:S02]  /*db10*/  ISETP.GT.AND P5, PT, R121, 0x39, P2 ;  /* 0x000000397900780c */ /* 0x000fe400017a4270 */
[C---:B------:R-:W-:Y:S02]  /*db20*/  ISETP.LT.OR P4, PT, R122.reuse, 0x5a, P4 ;  /* 0x0000005a7a00780c */ /* 0x040fe40002781670 */
[----:B------:R-:W-:Y:S02]  /*db30*/  ISETP.LT.OR P5, PT, R122, 0x3a, P5 ;  /* 0x0000003a7a00780c */ /* 0x000fe40002fa1670 */
[----:B------:R-:W-:Y:S02]  /*db40*/  FSEL R71, R71, -INF , !P4 ;  /* 0xff80000047477808 */ /* 0x000fe40006000000 */
[----:B------:R-:W-:Y:S02]  /*db50*/  ISETP.GT.AND P4, PT, R121, 0x61, P2 ;  /* 0x000000617900780c */ /* 0x000fe40001784270 */
[----:B------:R-:W-:-:S02]  /*db60*/  FSEL R55, R55, -INF , !P5 ;  /* 0xff80000037377808 */ /* 0x000fc40006800000 */
[----:B------:R-:W-:Y:S02]  /*db70*/  ISETP.GT.AND P5, PT, R121, 0x48, P2 ;  /* 0x000000487900780c */ /* 0x000fe400017a4270 */
[C---:B------:R-:W-:Y:S02]  /*db80*/  ISETP.LT.OR P4, PT, R122.reuse, 0x62, P4 ;  /* 0x000000627a00780c */ /* 0x040fe40002781670 */
[----:B------:R-:W-:Y:S02]  /*db90*/  ISETP.LT.OR P5, PT, R122, 0x49, P5 ;  /* 0x000000497a00780c */ /* 0x000fe40002fa1670 */
[----:B------:R-:W-:Y:S02]  /*dba0*/  FSEL R75, R75, -INF , !P4 ;  /* 0xff8000004b4b7808 */ /* 0x000fe40006000000 */
[----:B------:R-:W-:Y:S02]  /*dbb0*/  ISETP.GT.AND P4, PT, R121, 0x69, P2 ;  /* 0x000000697900780c */ /* 0x000fe40001784270 */
[----:B0-----:R-:W-:-:S02]  /*dbc0*/  FMNMX.FTZ R19, R20, R13, !PT ;  /* 0x0000000d14137209 */ /* 0x001fc40007810000 */
[----:B------:R-:W-:Y:S02]  /*dbd0*/  FSEL R62, R62, -INF , !P5 ;  /* 0xff8000003e3e7808 */ /* 0x000fe40006800000 */
[----:B------:R-:W-:Y:S01]  /*dbe0*/  ISETP.GT.AND P5, PT, R121, 0x51, P2 ;  /* 0x000000517900780c */ /* 0x000fe200017a4270 */
[----:B------:R-:W0:Y:S01]  /*dbf0*/  SHFL.BFLY PT, R120, R19, 0x1, 0x1f ;  /* 0x0c201f0013787f89 */ /* 0x000e2200000e0000 */
[C---:B------:R-:W-:Y:S02]  /*dc00*/  ISETP.LT.OR P4, PT, R122.reuse, 0x6a, P4 ;  /* 0x0000006a7a00780c */ /* 0x040fe40002781670 */
[----:B------:R-:W-:Y:S02]  /*dc10*/  ISETP.LT.OR P5, PT, R122, 0x52, P5 ;  /* 0x000000527a00780c */ /* 0x000fe40002fa1670 */
[----:B------:R-:W-:Y:S02]  /*dc20*/  FSEL R79, R79, -INF , !P4 ;  /* 0xff8000004f4f7808 */ /* 0x000fe40006000000 */
[----:B------:R-:W-:-:S02]  /*dc30*/  ISETP.GT.AND P4, PT, R121, RZ, P2 ;  /* 0x000000ff7900720c */ /* 0x000fc40001784270 */
[----:B------:R-:W-:Y:S02]  /*dc40*/  FSEL R67, R67, -INF , !P5 ;  /* 0xff80000043437808 */ /* 0x000fe40006800000 */
[----:B------:R-:W-:Y:S02]  /*dc50*/  ISETP.GT.AND P3, PT, R121, 0x1, P2 ;  /* 0x000000017900780c */ /* 0x000fe40001764270 */
[C---:B------:R-:W-:Y:S02]  /*dc60*/  ISETP.LT.OR P4, PT, R122.reuse, 0x1, P4 ;  /* 0x000000017a00780c */ /* 0x040fe40002781670 */
[----:B------:R-:W-:Y:S02]  /*dc70*/  ISETP.LT.OR P3, PT, R122, 0x2, P3 ;  /* 0x000000027a00780c */ /* 0x000fe40001f61670 */
[----:B------:R-:W-:Y:S02]  /*dc80*/  FSEL R26, R26, -INF , !P4 ;  /* 0xff8000001a1a7808 */ /* 0x000fe40006000000 */
[----:B------:R-:W-:-:S02]  /*dc90*/  FSEL R27, R27, -INF , !P3 ;  /* 0xff8000001b1b7808 */ /* 0x000fc40005800000 */
[C---:B------:R-:W-:Y:S02]  /*dca0*/  ISETP.GT.AND P3, PT, R121.reuse, 0x10, P2 ;  /* 0x000000107900780c */ /* 0x040fe40001764270 */
        /* <DEDUP_REMOVED lines=8> */
[C---:B------:R-:W-:Y:S02]  /*dd30*/  ISETP.LT.OR P3, PT, R122.reuse, 0x1a, P3 ;  /* 0x0000001a7a00780c */ /* 0x040fe40001f61670 */
[----:B------:R-:W-:Y:S01]  /*dd40*/  ISETP.LT.OR P4, PT, R122, 0x79, P4 ;  /* 0x000000797a00780c */ /* 0x000fe20002781670 */
[--C-:B------:R-:W-:Y:S01]  /*dd50*/  FFMA.FTZ R148, R24, UR41, -R19.reuse ;  /* 0x0000002918947c23 */ /* 0x100fe20008010813 */
[----:B------:R-:W-:Y:S01]  /*dd60*/  FMNMX.FTZ R24, R26, R0, !PT ;  /* 0x000000001a187209 */ /* 0x000fe20007810000 */
[--C-:B------:R-:W-:Y:S01]  /*dd70*/  FFMA.FTZ R20, R25, UR41, -R19.reuse ;  /* 0x0000002919147c23 */ /* 0x100fe20008010813 */
[--C-:B------:R-:W-:Y:S01]  /*dd80*/  FFMA.FTZ R21, R29, UR41, -R19.reuse ;  /* 0x000000291d157c23 */ /* 0x100fe20008010813 */
[----:B------:R-:W-:Y:S01]  /*dd90*/  FSEL R39, R39, -INF , !P3 ;  /* 0xff80000027277808 */ /* 0x000fe20005800000 */
[--C-:B------:R-:W-:Y:S01]  /*dda0*/  FFMA.FTZ R33, R33, UR41, -R19.reuse ;  /* 0x0000002921217c23 */ /* 0x100fe20008010813 */
[----:B------:R-:W-:Y:S01]  /*ddb0*/  FMNMX.FTZ R25, R27, R24, !PT ;  /* 0x000000181b197209 */ /* 0x000fe20007810000 */
[--C-:B------:R-:W-:Y:S01]  /*ddc0*/  FFMA.FTZ R132, R56, UR41, -R19.reuse ;  /* 0x0000002938847c23 */ /* 0x100fe20008010813 */
[----:B------:R-:W-:Y:S01]  /*ddd0*/  ISETP.GT.AND P3, PT, R121, 0x28, P2 ;  /* 0x000000287900780c */ /* 0x000fe20001764270 */
[----:B------:R-:W2:Y:S01]  /*dde0*/  LDL R56, [R1+0x18] ;  /* 0x0000180001387983 */ /* 0x000ea20000100800 */
[----:B------:R-:W-:Y:S01]  /*ddf0*/  FMNMX.FTZ R24, R30, R25, !PT ;  /* 0x000000191e187209 */ /* 0x000fe20007810000 */
[--C-:B------:R-:W-:Y:S01]  /*de00*/  FFMA.FTZ R150, R28, UR41, -R19.reuse ;  /* 0x000000291c967c23 */ /* 0x100fe20008010813 */
[----:B------:R-:W-:Y:S01]  /*de10*/  ISETP.LT.OR P3, PT, R122, 0x29, P3 ;  /* 0x000000297a00780c */ /* 0x000fe20001f61670 */
[----:B------:R0:W-:Y:S01]  /*de20*/  MUFU.EX2 R25, R33 ;  /* 0x0000002100197308 */ /* 0x0001e20000000800 */
        /* <DEDUP_REMOVED lines=18> */
[----:B------:R-:W-:Y:S01]  /*df50*/  ISETP.GT.AND P3, PT, R121, 0x40, P2 ;  /* 0x000000407900780c */ /* 0x000fe20001764270 */
[--C-:B------:R-:W-:Y:S01]  /*df60*/  FFMA.FTZ R142, R44, UR41, -R19.reuse ;  /* 0x000000292c8e7c23 */ /* 0x100fe20008010813 */
[----:B------:R-:W-:Y:S01]  /*df70*/  FMNMX.FTZ R24, R42, R29, !PT ;  /* 0x0000001d2a187209 */ /* 0x000fe20007810000 */
[--C-:B------:R-:W-:Y:S01]  /*df80*/  FFMA.FTZ R136, R48, UR41, -R19.reuse ;  /* 0x0000002930887c23 */ /* 0x100fe20008010813 */
[----:B------:R-:W-:Y:S01]  /*df90*/  ISETP.LT.OR P3, PT, R122, 0x41, P3 ;  /* 0x000000417a00780c */ /* 0x000fe20001f61670 */
[----:B------:R-:W-:Y:S01]  /*dfa0*/  MUFU.EX2 R20, R20 ;  /* 0x0000001400147308 */ /* 0x000fe20000000800 */
[----:B------:R-:W-:Y:S01]  /*dfb0*/  FMNMX.FTZ R29, R43, R24, !PT ;  /* 0x000000182b1d7209 */ /* 0x000fe20007810000 */
[----:B------:R-:W-:Y:S01]  /*dfc0*/  FFMA.FTZ R49, R49, UR41, -R19 ;  /* 0x0000002931317c23 */ /* 0x000fe20008010813 */
[----:B------:R-:W-:-:S02]  /*dfd0*/  FSEL R58, R58, -INF , !P3 ;  /* 0xff8000003a3a7808 */ /* 0x000fc40005800000 */
[----:B------:R-:W-:Y:S02]  /*dfe0*/  FMNMX.FTZ R24, R46, R29, !PT ;  /* 0x0000001d2e187209 */ /* 0x000fe40007810000 */
[----:B------:R-:W-:Y:S01]  /*dff0*/  ISETP.GT.AND P3, PT, R121, 0x49, P2 ;  /* 0x000000497900780c */ /* 0x000fe20001764270 */
[----:B------:R1:W-:Y:S01]  /*e000*/  MUFU.EX2 R29, R41 ;  /* 0x00000029001d7308 */ /* 0x0003e20000000800 */
[----:B0-----:R-:W-:Y:S02]  /*e010*/  FMNMX.FTZ R33, R47, R24, !PT ;  /* 0x000000182f217209 */ /* 0x001fe40007810000 */
[----:B------:R-:W-:Y:S02]  /*e020*/  ISETP.LT.OR P3, PT, R122, 0x4a, P3 ;  /* 0x0000004a7a00780c */ /* 0x000fe40001f61670 */
[----:B------:R-:W-:Y:S02]  /*e030*/  FMNMX.FTZ R24, R50, R33, !PT ;  /* 0x0000002132187209 */ /* 0x000fe40007810000 */
[----:B------:R-:W-:Y:S01]  /*e040*/  FSEL R63, R63, -INF , !P3 ;  /* 0xff8000003f3f7808 */ /* 0x000fe20005800000 */
[----:B------:R-:W-:Y:S01]  /*e050*/  MUFU.EX2 R150, R150 ;  /* 0x0000009600967308 */ /* 0x000fe20000000800 */
[----:B------:R-:W-:-:S02]  /*e060*/  FMNMX.FTZ R33, R51, R24, !PT ;  /* 0x0000001833217209 */ /* 0x000fc40007810000 */
[----:B------:R-:W-:Y:S02]  /*e070*/  ISETP.GT.AND P3, PT, R121, 0x58, P2 ;  /* 0x000000587900780c */ /* 0x000fe40001764270 */
[----:B------:R-:W-:Y:S02]  /*e080*/  FMNMX.FTZ R24, R54, R33, !PT ;  /* 0x0000002136187209 */ /* 0x000fe40007810000 */
[----:B------:R-:W-:Y:S01]  /*e090*/  ISETP.LT.OR P3, PT, R122, 0x59, P3 ;  /* 0x000000597a00780c */ /* 0x000fe20001f61670 */
[----:B------:R-:W-:Y:S01]  /*e0a0*/  MUFU.EX2 R21, R21 ;  /* 0x0000001500157308 */ /* 0x000fe20000000800 */
[----:B------:R-:W-:Y:S02]  /*e0b0*/  FMNMX.FTZ R33, R55, R24, !PT ;  /* 0x0000001837217209 */ /* 0x000fe40007810000 */
[----:B------:R-:W-:Y:S02]  /*e0c0*/  FSEL R70, R70, -INF , !P3 ;  /* 0xff80000046467808 */ /* 0x000fe40005800000 */
[----:B------:R-:W-:-:S02]  /*e0d0*/  FMNMX.FTZ R24, R58, R33, !PT ;  /* 0x000000213a187209 */ /* 0x000fc40007810000 */
[----:B------:R-:W-:Y:S01]  /*e0e0*/  ISETP.GT.AND P3, PT, R121, 0x60, P2 ;  /* 0x000000607900780c */ /* 0x000fe20001764270 */
[----:B------:R-:W-:Y:S01]  /*e0f0*/  MUFU.EX2 R144, R144 ;  /* 0x0000009000907308 */ /* 0x000fe20000000800 */
[----:B------:R-:W-:Y:S02]  /*e100*/  FMNMX.FTZ R33, R59, R24, !PT ;  /* 0x000000183b217209 */ /* 0x000fe40007810000 */
        /* <DEDUP_REMOVED lines=24> */
[----:B-1----:R-:W-:Y:S02]  /*e290*/  FMNMX.FTZ R41, R79, R24, !PT ;  /* 0x000000184f297209 */ /* 0x002fe40007810000 */
[----:B------:R-:W-:Y:S02]  /*e2a0*/  ISETP.GT.AND P2, PT, R121, 0x79, P2 ;  /* 0x000000797900780c */ /* 0x000fe40001744270 */
[----:B------:R-:W-:-:S02]  /*e2b0*/  FSEL R83, R83, -INF , !P3 ;  /* 0xff80000053537808 */ /* 0x000fc40005800000 */
[----:B------:R-:W-:Y:S01]  /*e2c0*/  FMNMX.FTZ R24, R82, R41, !PT ;  /* 0x0000002952187209 */ /* 0x000fe20007810000 */
[----:B------:R-:W-:Y:S01]  /*e2d0*/  MUFU.EX2 R136, R136 ;  /* 0x0000008800887308 */ /* 0x000fe20000000800 */
[----:B------:R-:W-:Y:S02]  /*e2e0*/  ISETP.LT.OR P2, PT, R122, 0x7a, P2 ;  /* 0x0000007a7a00780c */ /* 0x000fe40001741670 */
[----:B------:R-:W-:Y:S02]  /*e2f0*/  FSEL R86, R86, -INF , !P4 ;  /* 0xff80000056567808 */ /* 0x000fe40006000000 */
[----:B------:R-:W-:Y:S02]  /*e300*/  FMNMX.FTZ R41, R83, R24, !PT ;  /* 0x0000001853297209 */ /* 0x000fe40007810000 */
[----:B------:R-:W-:Y:S01]  /*e310*/  FSEL R87, R87, -INF , !P2 ;  /* 0xff80000057577808 */ /* 0x000fe20005000000 */
[----:B------:R-:W-:Y:S01]  /*e320*/  MUFU.EX2 R33, R49 ;  /* 0x0000003100217308 */ /* 0x000fe20000000800 */
[----:B------:R-:W-:-:S04]  /*e330*/  FMNMX.FTZ R24, R86, R41, !PT ;  /* 0x0000002956187209 */ /* 0x000fc80007810000 */
[----:B------:R-:W-:-:S03]  /*e340*/  FMNMX.FTZ R24, R87, R24, !PT ;  /* 0x0000001857187209 */ /* 0x000fc60007810000 */
[----:B------:R-:W-:Y:S02]  /*e350*/  MUFU.EX2 R138, R138 ;  /* 0x0000008a008a7308 */ /* 0x000fe40000000800 */
[----:B------:R-:W0:Y:S01]  /*e360*/  SHFL.BFLY PT, R45, R24, 0x2, 0x1f ;  /* 0x0c401f00182d7f89 */ /* 0x000e2200000e0000 */
[----:B------:R-:W-:-:S05]  /*e370*/  FFMA.FTZ R57, R57, UR41, -R19 ;  /* 0x0000002939397c23 */ /* 0x000fca0008010813 */
[----:B------:R-:W-:Y:S01]  /*e380*/  MUFU.EX2 R36, R36 ;  /* 0x0000002400247308 */ /* 0x000fe20000000800 */
[----:B0-----:R-:W-:-:S05]  /*e390*/  FMNMX.FTZ R52, R24, R45, !PT ;  /* 0x0000002d18347209 */ /* 0x001fca0007810000 */
[----:B------:R-:W0:Y:S02]  /*e3a0*/  SHFL.BFLY PT, R53, R52, 0x1, 0x1f ;  /* 0x0c201f0034357f89 */ /* 0x000e2400000e0000 */
[----:B0-----:R-:W-:Y:S02]  /*e3b0*/  FMNMX.FTZ R24, R52, R53, !PT ;  /* 0x0000003534187209 */ /* 0x001fe40007810000 */
[----:B------:R-:W-:-:S05]  /*e3c0*/  FSEL R52, R13, RZ, P5 ;  /* 0x000000ff0d347208 */ /* 0x000fca0002800000 */
[----:B------:R-:W-:-:S04]  /*e3d0*/  FADD.FTZ R52, -R52, R3 ;  /* 0x0000000334347221 */ /* 0x000fc80000010100 */
[----:B------:R-:W-:-:S06]  /*e3e0*/  FMUL.FTZ R3, R52, UR41 ;  /* 0x0000002934037c20 */ /* 0x000fcc0008410000 */
[----:B------:R-:W0:Y:S01]  /*e3f0*/  MUFU.EX2 R3, R3 ;  /* 0x0000000300037308 */ /* 0x000e220000000800 */
[C---:B------:R-:W-:Y:S01]  /*e400*/  FMUL.FTZ R53, R24.reuse, UR41 ;  /* 0x0000002918357c20 */ /* 0x040fe20008410000 */
[----:B------:R-:W-:-:S04]  /*e410*/  FSETP.NEU.FTZ.AND P2, PT, R24, -INF , PT ;  /* 0xff8000001800780b */ /* 0x000fc80003f5d000 */
[----:B------:R-:W-:-:S05]  /*e420*/  FSEL R52, R53, RZ, P2 ;  /* 0x000000ff35347208 */ /* 0x000fca0001000000 */
[--C-:B------:R-:W-:Y:S01]  /*e430*/  FFMA.FTZ R149, R26, UR41, -R52.reuse ;  /* 0x000000291a957c23 */ /* 0x100fe20008010834 */
[--C-:B------:R-:W-:Y:S01]  /*e440*/  FFMA.FTZ R26, R27, UR41, -R52.reuse ;  /* 0x000000291b1a7c23 */ /* 0x100fe20008010834 */
[--C-:B------:R-:W-:Y:S01]  /*e450*/  FFMA.FTZ R27, R31, UR41, -R52.reuse ;  /* 0x000000291f1b7c23 */ /* 0x100fe20008010834 */
[----:B------:R-:W-:Y:S01]  /*e460*/  FFMA.FTZ R31, R39, UR41, -R52 ;  /* 0x00000029271f7c23 */ /* 0x000fe20008010834 */
[----:B0-----:R-:W-:Y:S01]  /*e470*/  FFMA.FTZ R7, R3, R7, R148 ;  /* 0x0000000703077223 */ /* 0x001fe20000010094 */
[----:B------:R-:W-:-:S03]  /*e480*/  FFMA.FTZ R147, R38, UR41, -R52 ;  /* 0x0000002926937c23 */ /* 0x000fc60008010834 */
[----:B------:R-:W-:Y:S01]  /*e490*/  FADD.FTZ R39, R20, R7 ;  /* 0x0000000714277221 */ /* 0x000fe20000010000 */
[----:B------:R-:W-:-:S03]  /*e4a0*/  FSEL R7, R24, RZ, P2 ;  /* 0x000000ff18077208 */ /* 0x000fc60001000000 */
[----:B------:R-:W-:Y:S02]  /*e4b0*/  FADD.FTZ R38, R150, R39 ;  /* 0x0000002796267221 */ /* 0x000fe40000010000 */
[----:B------:R-:W-:Y:S02]  /*e4c0*/  FADD.FTZ R0, -R7, R0 ;  /* 0x0000000007007221 */ /* 0x000fe40000010100 */
[----:B------:R-:W-:Y:S01]  /*e4d0*/  FADD.FTZ R7, R21, R38 ;  /* 0x0000002615077221 */ /* 0x000fe20000010000 */
[----:B------:R-:W-:-:S03]  /*e4e0*/  FFMA.FTZ R143, R46, UR41, -R52 ;  /* 0x000000292e8f7c23 */ /* 0x000fc60008010834 */
[----:B------:R-:W-:Y:S01]  /*e4f0*/  FADD.FTZ R46, R144, R7 ;  /* 0x00000007902e7221 */ /* 0x000fe20000010000 */
[----:B------:R-:W-:-:S03]  /*e500*/  FMUL.FTZ R0, R0, UR41 ;  /* 0x0000002900007c20 */ /* 0x000fc60008410000 */
[----:B------:R-:W-:-:S04]  /*e510*/  FADD.FTZ R7, R25, R46 ;  /* 0x0000002e19077221 */ /* 0x000fc80000010000 */
[----:B------:R-:W-:Y:S01]  /*e520*/  FADD.FTZ R7, R146, R7 ;  /* 0x0000000792077221 */ /* 0x000fe20000010000 */
[----:B------:R-:W-:Y:S01]  /*e530*/  MUFU.EX2 R149, R149 ;  /* 0x0000009500957308 */ /* 0x000fe20000000800 */
[----:B------:R-:W-:Y:S02]  /*e540*/  FFMA.FTZ R151, R30, UR41, -R52 ;  /* 0x000000291e977c23 */ /* 0x000fe40008010834 */
[----:B------:R-:W-:-:S05]  /*e550*/  FADD.FTZ R7, R28, R7 ;  /* 0x000000071c077221 */ /* 0x000fca0000010000 */
[----:B------:R-:W0:Y:S01]  /*e560*/  MUFU.EX2 R0, R0 ;  /* 0x0000000000007308 */ /* 0x000e220000000800 */
[----:B------:R-:W-:Y:S01]  /*e570*/  FADD.FTZ R46, R140, R7 ;  /* 0x000000078c2e7221 */ /* 0x000fe20000010000 */
[----:B------:R-:W-:-:S06]  /*e580*/  FFMA.FTZ R145, R34, UR41, -R52 ;  /* 0x0000002922917c23 */ /* 0x000fcc0008010834 */
[----:B------:R-:W1:Y:S01]  /*e590*/  MUFU.EX2 R26, R26 ;  /* 0x0000001a001a7308 */ /* 0x000e620000000800 */
[----:B------:R-:W-:Y:S01]  /*e5a0*/  FADD.FTZ R7, R29, R46 ;  /* 0x0000002e1d077221 */ /* 0x000fe20000010000 */
[----:B------:R-:W-:-:S06]  /*e5b0*/  FFMA.FTZ R30, R35, UR41, -R52 ;  /* 0x00000029231e7c23 */ /* 0x000fcc0008010834 */
[----:B------:R-:W3:Y:S01]  /*e5c0*/  MUFU.EX2 R151, R151 ;  /* 0x0000009700977308 */ /* 0x000ee20000000800 */
[----:B------:R-:W-:Y:S01]  /*e5d0*/  FADD.FTZ R7, R142, R7 ;  /* 0x000000078e077221 */ /* 0x000fe20000010000 */
[----:B------:R-:W-:-:S06]  /*e5e0*/  FFMA.FTZ R34, R43, UR41, -R52 ;  /* 0x000000292b227c23 */ /* 0x000fcc0008010834 */
[----:B------:R-:W4:Y:S01]  /*e5f0*/  MUFU.EX2 R27, R27 ;  /* 0x0000001b001b7308 */ /* 0x000f220000000800 */
[----:B------:R-:W-:Y:S01]  /*e600*/  FADD.FTZ R43, R32, R7 ;  /* 0x00000007202b7221 */ /* 0x000fe20000010000 */
[----:B0-----:R-:W-:Y:S01]  /*e610*/  FFMA.FTZ R7, R0, R6, R149 ;  /* 0x0000000600077223 */ /* 0x001fe20000010095 */
[----:B------:R-:W-:-:S05]  /*e620*/  FFMA.FTZ R134, R60, UR41, -R19 ;  /* 0x000000293c867c23 */ /* 0x000fca0008010813 */
[----:B------:R-:W0:Y:S01]  /*e630*/  MUFU.EX2 R145, R145 ;  /* 0x0000009100917308 */ /* 0x000e220000000800 */
[----:B------:R-:W-:Y:S01]  /*e640*/  FADD.FTZ R46, R136, R43 ;  /* 0x0000002b882e7221 */ /* 0x000fe20000010000 */
[----:B-1----:R-:W-:-:S06]  /*e650*/  FADD.FTZ R6, R26, R7 ;  /* 0x000000071a067221 */ /* 0x002fcc0000010000 */
[----:B------:R-:W1:Y:S01]  /*e660*/  MUFU.EX2 R132, R132 ;  /* 0x0000008400847308 */ /* 0x000e620000000800 */
[----:B------:R-:W-:Y:S01]  /*e670*/  FADD.FTZ R7, R33, R46 ;  /* 0x0000002e21077221 */ /* 0x000fe20000010000 */
[----:B------:R-:W-:Y:S01]  /*e680*/  FFMA.FTZ R40, R61, UR41, -R19 ;  /* 0x000000293d287c23 */ /* 0x000fe20008010813 */
[----:B---3--:R-:W-:-:S05]  /*e690*/  FADD.FTZ R6, R151, R6 ;  /* 0x0000000697067221 */ /* 0x008fca0000010000 */
[----:B------:R-:W3:Y:S01]  /*e6a0*/  MUFU.EX2 R30, R30 ;  /* 0x0000001e001e7308 */ /* 0x000ee20000000800 */
[----:B------:R-:W-:Y:S01]  /*e6b0*/  FFMA.FTZ R141, R42, UR41, -R52 ;  /* 0x000000292a8d7c23 */ /* 0x000fe20008010834 */
[----:B------:R-:W-:-:S06]  /*e6c0*/  FADD.FTZ R7, R138, R7 ;  /* 0x000000078a077221 */ /* 0x000fcc0000010000 */
[----:B------:R-:W5:Y:S01]  /*e6d0*/  MUFU.EX2 R37, R57 ;  /* 0x0000003900257308 */ /* 0x000f620000000800 */
[----:B------:R-:W-:Y:S01]  /*e6e0*/  FFMA.FTZ R128, R64, UR41, -R19 ;  /* 0x0000002940807c23 */ /* 0x000fe20008010813 */
[----:B----4-:R-:W-:-:S06]  /*e6f0*/  FADD.FTZ R6, R27, R6 ;  /* 0x000000061b067221 */ /* 0x010fcc0000010000 */
[----:B------:R-:W4:Y:S01]  /*e700*/  MUFU.EX2 R147, R147 ;  /* 0x0000009300937308 */ /* 0x000f220000000800 */
[----:B------:R-:W-:Y:S02]  /*e710*/  @!P1 IMAD R35, R16, 0x8, R2 ;  /* 0x0000000810239824 */ /* 0x000fe400078e0202 */
[----:B------:R-:W-:-:S05]  /*e720*/  FADD.FTZ R43, R36, R7 ;  /* 0x00000007242b7221 */ /* 0x000fca0000010000 */
[----:B------:R-:W2:Y:S01]  /*e730*/  MUFU.EX2 R134, R134 ;  /* 0x0000008600867308 */ /* 0x000ea20000000800 */
[----:B------:R-:W-:Y:S01]  /*e740*/  FFMA.FTZ R41, R65, UR41, -R19 ;  /* 0x0000002941297c23 */ /* 0x000fe20008010813 */
[----:B0-----:R-:W-:-:S06]  /*e750*/  FADD.FTZ R7, R145, R6 ;  /* 0x0000000691077221 */ /* 0x001fcc0000010000 */
[----:B------:R-:W0:Y:S01]  /*e760*/  MUFU.EX2 R31, R31 ;  /* 0x0000001f001f7308 */ /* 0x000e220000000800 */
[----:B------:R-:W-:Y:S01]  /*e770*/  FFMA.FTZ R137, R50, UR41, -R52 ;  /* 0x0000002932897c23 */ /* 0x000fe20008010834 */
[----:B------:R-:W-:Y:S02]  /*e780*/  @!P1 VIADD R35, R35, 0x16860 ;  /* 0x0001686023239836 */ /* 0x000fe40000000000 */
[----:B-1----:R-:W-:-:S04]  /*e790*/  FADD.FTZ R50, R132, R43 ;  /* 0x0000002b84327221 */ /* 0x002fc80000010000 */
[----:B------:R-:W1:Y:S01]  /*e7a0*/  MUFU.EX2 R40, R40 ;  /* 0x0000002800287308 */ /* 0x000e620000000800 */
[----:B------:R-:W-:Y:S01]  /*e7b0*/  FFMA.FTZ R130, R68, UR41, -R19 ;  /* 0x0000002944827c23 */ /* 0x000fe20008010813 */
[----:B---3--:R-:W-:-:S06]  /*e7c0*/  FADD.FTZ R46, R30, R7 ;  /* 0x000000071e2e7221 */ /* 0x008fcc0000010000 */
[----:B------:R-:W3:Y:S01]  /*e7d0*/  MUFU.EX2 R141, R141 ;  /* 0x0000008d008d7308 */ /* 0x000ee20000000800 */
[----:B------:R-:W-:Y:S01]  /*e7e0*/  FFMA.FTZ R47, R47, UR41, -R52 ;  /* 0x000000292f2f7c23 */ /* 0x000fe20008010834 */
[----:B-----5:R-:W-:-:S06]  /*e7f0*/  FADD.FTZ R7, R37, R50 ;  /* 0x0000003225077221 */ /* 0x020fcc0000010000 */
[----:B------:R-:W5:Y:S01]  /*e800*/  MUFU.EX2 R128, R128 ;  /* 0x0000008000807308 */ /* 0x000f620000000800 */
[----:B------:R-:W-:Y:S01]  /*e810*/  FFMA.FTZ R44, R69, UR41, -R19 ;  /* 0x00000029452c7c23 */ /* 0x000fe20008010813 */
[----:B------:R-:W-:Y:S01]  /*e820*/  @!P1 PRMT R35, RZ, 0x654, R35 ;  /* 0x00000654ff239816 */ /* 0x000fe20000000023 */
[----:B----4-:R-:W-:-:S05]  /*e830*/  FADD.FTZ R46, R147, R46 ;  /* 0x0000002e932e7221 */ /* 0x010fca0000010000 */
[----:B------:R-:W4:Y:S01]  /*e840*/  MUFU.EX2 R34, R34 ;  /* 0x0000002200227308 */ /* 0x000f220000000800 */
[----:B--2---:R-:W-:Y:S01]  /*e850*/  FADD.FTZ R7, R134, R7 ;  /* 0x0000000786077221 */ /* 0x004fe20000010000 */
[----:B------:R-:W-:Y:S01]  /*e860*/  FFMA.FTZ R124, R72, UR41, -R19 ;  /* 0x00000029487c7c23 */ /* 0x000fe20008010813 */
[----:B------:R2:W-:Y:S05]  /*e870*/  @!P1 SYNCS.ARRIVE.TRANS64.RED.A1T0 RZ, [R35+URZ], RZ ;  /* 0x000000ff23ff99a7 */ /* 0x0005ea000810043f */
[----:B------:R-:W4:Y:S01]  /*e880*/  MUFU.EX2 R41, R41 ;  /* 0x0000002900297308 */ /* 0x000f220000000800 */
[----:B0-----:R-:W-:-:S07]  /*e890*/  FADD.FTZ R46, R31, R46 ;  /* 0x0000002e1f2e7221 */ /* 0x001fce0000010000 */
[----:B------:R-:W0:Y:S01]  /*e8a0*/  MUFU.EX2 R143, R143 ;  /* 0x0000008f008f7308 */ /* 0x000e220000000800 */
[----:B--2---:R-:W-:Y:S01]  /*e8b0*/  FFMA.FTZ R35, R51, UR41, -R52 ;  /* 0x0000002933237c23 */ /* 0x004fe20008010834 */
[----:B-1----:R-:W-:-:S06]  /*e8c0*/  FADD.FTZ R43, R40, R7 ;  /* 0x00000007282b7221 */ /* 0x002fcc0000010000 */
[----:B------:R-:W1:Y:S01]  /*e8d0*/  MUFU.EX2 R130, R130 ;  /* 0x0000008200827308 */ /* 0x000e620000000800 */
[----:B------:R-:W-:Y:S01]  /*e8e0*/  FFMA.FTZ R45, R73, UR41, -R19 ;  /* 0x00000029492d7c23 */ /* 0x000fe20008010813 */
[----:B---3--:R-:W-:-:S06]  /*e8f0*/  FADD.FTZ R7, R141, R46 ;  /* 0x0000002e8d077221 */ /* 0x008fcc0000010000 */
[----:B------:R-:W2:Y:S01]  /*e900*/  MUFU.EX2 R16, R47 ;  /* 0x0000002f00107308 */ /* 0x000ea20000000800 */
[----:B------:R-:W-:Y:S01]  /*e910*/  FFMA.FTZ R139, R54, UR41, -R52 ;  /* 0x00000029368b7c23 */ /* 0x000fe20008010834 */
[----:B------:R-:W-:Y:S01]  /*e920*/  F2FP.F16.F32.PACK_AB R148, R20, R148 ;  /* 0x000000941494723e */ /* 0x000fe200000000ff */
[----:B-----5:R-:W-:-:S05]  /*e930*/  FADD.FTZ R46, R128, R43 ;  /* 0x0000002b802e7221 */ /* 0x020fca0000010000 */
[----:B------:R-:W3:Y:S01]  /*e940*/  MUFU.EX2 R44, R44 ;  /* 0x0000002c002c7308 */ /* 0x000ee20000000800 */
[----:B------:R-:W-:Y:S01]  /*e950*/  FFMA.FTZ R126, R76, UR41, -R19 ;  /* 0x000000294c7e7c23 */ /* 0x000fe20008010813 */
[----:B----4-:R-:W-:-:S06]  /*e960*/  FADD.FTZ R20, R34, R7 ;  /* 0x0000000722147221 */ /* 0x010fcc0000010000 */
[----:B------:R-:W4:Y:S01]  /*e970*/  MUFU.EX2 R137, R137 ;  /* 0x0000008900897308 */ /* 0x000f220000000800 */
[----:B------:R-:W-:Y:S01]  /*e980*/  FFMA.FTZ R38, R55, UR41, -R52 ;  /* 0x0000002937267c23 */ /* 0x000fe20008010834 */
[----:B------:R-:W-:-:S06]  /*e990*/  FADD.FTZ R43, R41, R46 ;  /* 0x0000002e292b7221 */ /* 0x000fcc0000010000 */
[----:B------:R-:W5:Y:S01]  /*e9a0*/  MUFU.EX2 R124, R124 ;  /* 0x0000007c007c7308 */ /* 0x000f620000000800 */
[----:B------:R-:W-:Y:S01]  /*e9b0*/  FFMA.FTZ R48, R77, UR41, -R19 ;  /* 0x000000294d307c23 */ /* 0x000fe20008010813 */
[----:B0-----:R-:W-:-:S06]  /*e9c0*/  FADD.FTZ R7, R143, R20 ;  /* 0x000000148f077221 */ /* 0x001fcc0000010000 */
[----:B------:R-:W0:Y:S01]  /*e9d0*/  MUFU.EX2 R35, R35 ;  /* 0x0000002300237308 */ /* 0x000e220000000800 */
[----:B------:R-:W-:Y:S01]  /*e9e0*/  FFMA.FTZ R133, R58, UR41, -R52 ;  /* 0x000000293a857c23 */ /* 0x000fe20008010834 */
[----:B-1----:R-:W-:-:S06]  /*e9f0*/  FADD.FTZ R43, R130, R43 ;  /* 0x0000002b822b7221 */ /* 0x002fcc0000010000 */
[----:B------:R-:W1:Y:S01]  /*ea00*/  MUFU.EX2 R45, R45 ;  /* 0x0000002d002d7308 */ /* 0x000e620000000800 */
[----:B------:R-:W-:Y:S01]  /*ea10*/  FFMA.FTZ R120, R80, UR41, -R19 ;  /* 0x0000002950787c23 */ /* 0x000fe20008010813 */
[----:B--2---:R-:W-:-:S06]  /*ea20*/  FADD.FTZ R46, R16, R7 ;  /* 0x00000007102e7221 */ /* 0x004fcc0000010000 */
[----:B------:R-:W2:Y:S01]  /*ea30*/  MUFU.EX2 R139, R139 ;  /* 0x0000008b008b7308 */ /* 0x000ea20000000800 */
[----:B------:R-:W-:Y:S01]  /*ea40*/  FFMA.FTZ R39, R59, UR41, -R52 ;  /* 0x000000293b277c23 */ /* 0x000fe20008010834 */
[----:B---3--:R-:W-:-:S06]  /*ea50*/  FADD.FTZ R43, R44, R43 ;  /* 0x0000002b2c2b7221 */ /* 0x008fcc0000010000 */
[----:B------:R-:W3:Y:S01]  /*ea60*/  MUFU.EX2 R126, R126 ;  /* 0x0000007e007e7308 */ /* 0x000ee20000000800 */
[----:B------:R-:W-:Y:S01]  /*ea70*/  FFMA.FTZ R49, R81, UR41, -R19 ;  /* 0x0000002951317c23 */ /* 0x000fe20008010813 */
[----:B----4-:R-:W-:-:S06]  /*ea80*/  FADD.FTZ R46, R137, R46 ;  /* 0x0000002e892e7221 */ /* 0x010fcc0000010000 */
[----:B------:R-:W4:Y:S01]  /*ea90*/  MUFU.EX2 R38, R38 ;  /* 0x0000002600267308 */ /* 0x000f220000000800 */
[----:B------:R-:W-:Y:S01]  /*eaa0*/  FFMA.FTZ R135, R62, UR41, -R52 ;  /* 0x000000293e877c23 */ /* 0x000fe20008010834 */
[----:B------:R-:W-:Y:S01]  /*eab0*/  F2FP.F16.F32.PACK_AB R146, R28, R146 ;  /* 0x000000921c92723e */ /* 0x000fe200000000ff */
[----:B-----5:R-:W-:-:S05]  /*eac0*/  FADD.FTZ R28, R124, R43 ;  /* 0x0000002b7c1c7221 */ /* 0x020fca0000010000 */
[----:B------:R-:W5:Y:S01]  /*ead0*/  MUFU.EX2 R48, R48 ;  /* 0x0000003000307308 */ /* 0x000f620000000800 */
[----:B------:R-:W-:Y:S01]  /*eae0*/  FFMA.FTZ R122, R84, UR41, -R19 ;  /* 0x00000029547a7c23 */ /* 0x000fe20008010813 */
[----:B0-----:R-:W-:-:S06]  /*eaf0*/  FADD.FTZ R46, R35, R46 ;  /* 0x0000002e232e7221 */ /* 0x001fcc0000010000 */
[----:B------:R-:W0:Y:S01]  /*eb00*/  MUFU.EX2 R133, R133 ;  /* 0x0000008500857308 */ /* 0x000e220000000800 */
[----:B------:R-:W-:Y:S01]  /*eb10*/  FFMA.FTZ R42, R63, UR41, -R52 ;  /* 0x000000293f2a7c23 */ /* 0x000fe20008010834 */
[----:B------:R-:W-:Y:S01]  /*eb20*/  F2FP.F16.F32.PACK_AB R150, R21, R150 ;  /* 0x000000961596723e */ /* 0x000fe200000000ff */
[----:B-1----:R-:W-:-:S05]  /*eb30*/  FADD.FTZ R21, R45, R28 ;  /* 0x0000001c2d157221 */ /* 0x002fca0000010000 */
[----:B------:R-:W1:Y:S01]  /*eb40*/  MUFU.EX2 R120, R120 ;  /* 0x0000007800787308 */ /* 0x000e620000000800 */
[----:B------:R-:W-:Y:S01]  /*eb50*/  FFMA.FTZ R19, R85, UR41, -R19 ;  /* 0x0000002955137c23 */ /* 0x000fe20008010813 */
[----:B--2---:R-:W-:-:S06]  /*eb60*/  FADD.FTZ R7, R139, R46 ;  /* 0x0000002e8b077221 */ /* 0x004fcc0000010000 */
[----:B------:R-:W2:Y:S01]  /*eb70*/  MUFU.EX2 R39, R39 ;  /* 0x0000002700277308 */ /* 0x000ea20000000800 */
[----:B------:R-:W-:Y:S01]  /*eb80*/  FFMA.FTZ R66, R66, UR41, -R52 ;  /* 0x0000002942427c23 */ /* 0x000fe20008010834 */
[----:B------:R-:W-:Y:S01]  /*eb90*/  F2FP.F16.F32.PACK_AB R142, R32, R142 ;  /* 0x0000008e208e723e */ /* 0x000fe200000000ff */
[----:B---3--:R-:W-:-:S05]  /*eba0*/  FADD.FTZ R21, R126, R21 ;  /* 0x000000157e157221 */ /* 0x008fca0000010000 */
[----:B------:R-:W3:Y:S01]  /*ebb0*/  MUFU.EX2 R49, R49 ;  /* 0x0000003100317308 */ /* 0x000ee20000000800 */
[----:B----4-:R-:W-:Y:S01]  /*ebc0*/  FADD.FTZ R32, R38, R7 ;  /* 0x0000000726207221 */ /* 0x010fe20000010000 */
[----:B------:R-:W-:-:S06]  /*ebd0*/  FFMA.FTZ R129, R67, UR41, -R52 ;  /* 0x0000002943817c23 */ /* 0x000fcc0008010834 */
[----:B------:R-:W4:Y:S01]  /*ebe0*/  MUFU.EX2 R135, R135 ;  /* 0x0000008700877308 */ /* 0x000f220000000800 */
[----:B-----5:R-:W-:Y:S01]  /*ebf0*/  FADD.FTZ R21, R48, R21 ;  /* 0x0000001530157221 */ /* 0x020fe20000010000 */
[----:B0-----:R-:W-:-:S06]  /*ec00*/  FADD.FTZ R32, R133, R32 ;  /* 0x0000002085207221 */ /* 0x001fcc0000010000 */
[----:B------:R-:W0:Y:S01]  /*ec10*/  MUFU.EX2 R122, R122 ;  /* 0x0000007a007a7308 */ /* 0x000e220000000800 */
[----:B------:R-:W-:-:S07]  /*ec20*/  FFMA.FTZ R131, R70, UR41, -R52 ;  /* 0x0000002946837c23 */ /* 0x000fce0008010834 */
[----:B------:R-:W5:Y:S01]  /*ec30*/  MUFU.EX2 R42, R42 ;  /* 0x0000002a002a7308 */ /* 0x000f620000000800 */
[----:B------:R-:W-:Y:S01]  /*ec40*/  F2FP.F16.F32.PACK_AB R138, R36, R138 ;  /* 0x0000008a248a723e */ /* 0x000fe200000000ff */
[----:B-1----:R-:W-:-:S06]  /*ec50*/  FADD.FTZ R36, R120, R21 ;  /* 0x0000001578247221 */ /* 0x002fcc0000010000 */
[----:B------:R-:W1:Y:S01]  /*ec60*/  MUFU.EX2 R19, R19 ;  /* 0x0000001300137308 */ /* 0x000e620000000800 */
[----:B--2---:R-:W-:-:S07]  /*ec70*/  FADD.FTZ R32, R39, R32 ;  /* 0x0000002027207221 */ /* 0x004fce0000010000 */
[----:B------:R-:W2:Y:S01]  /*ec80*/  MUFU.EX2 R6, R66 ;  /* 0x0000004200067308 */ /* 0x000ea20000000800 */
[----:B------:R-:W-:Y:S01]  /*ec90*/  FFMA.FTZ R71, R71, UR41, -R52 ;  /* 0x0000002947477c23 */ /* 0x000fe20008010834 */
[----:B---3--:R-:W-:Y:S01]  /*eca0*/  FADD.FTZ R21, R49, R36 ;  /* 0x0000002431157221 */ /* 0x008fe20000010000 */
[----:B----4-:R-:W-:-:S05]  /*ecb0*/  FADD.FTZ R7, R135, R32 ;  /* 0x0000002087077221 */ /* 0x010fca0000010000 */
[----:B------:R-:W3:Y:S01]  /*ecc0*/  MUFU.EX2 R129, R129 ;  /* 0x0000008100817308 */ /* 0x000ee20000000800 */
[----:B------:R-:W-:Y:S01]  /*ecd0*/  FFMA.FTZ R125, R74, UR41, -R52 ;  /* 0x000000294a7d7c23 */ /* 0x000fe20008010834 */
[----:B0-----:R-:W-:Y:S01]  /*ece0*/  FADD.FTZ R32, R122, R21 ;  /* 0x000000157a207221 */ /* 0x001fe20000010000 */
[----:B-----5:R-:W-:-:S05]  /*ecf0*/  FADD.FTZ R21, R42, R7 ;  /* 0x000000072a157221 */ /* 0x020fca0000010000 */
[----:B------:R-:W0:Y:S01]  /*ed00*/  MUFU.EX2 R131, R131 ;  /* 0x0000008300837308 */ /* 0x000e220000000800 */
[----:B------:R-:W-:Y:S01]  /*ed10*/  FFMA.FTZ R75, R75, UR41, -R52 ;  /* 0x000000294b4b7c23 */ /* 0x000fe20008010834 */
[----:B-1----:R-:W-:Y:S01]  /*ed20*/  FADD.FTZ R7, R19, R32 ;  /* 0x0000002013077221 */ /* 0x002fe20000010000 */
[----:B--2---:R-:W-:-:S05]  /*ed30*/  FADD.FTZ R32, R6, R21 ;  /* 0x0000001506207221 */ /* 0x004fca0000010000 */
[----:B------:R-:W1:Y:S01]  /*ed40*/  MUFU.EX2 R20, R71 ;  /* 0x0000004700147308 */ /* 0x000e620000000800 */
[----:B------:R-:W-:Y:S01]  /*ed50*/  FFMA.FTZ R78, R78, UR41, -R52 ;  /* 0x000000294e4e7c23 */ /* 0x000fe20008010834 */
[----:B---3--:R-:W-:-:S06]  /*ed60*/  FADD.FTZ R32, R129, R32 ;  /* 0x0000002081207221 */ /* 0x008fcc0000010000 */
[----:B------:R-:W2:Y:S01]  /*ed70*/  MUFU.EX2 R125, R125 ;  /* 0x0000007d007d7308 */ /* 0x000ea20000000800 */
[----:B------:R-:W-:Y:S01]  /*ed80*/  FFMA.FTZ R79, R79, UR41, -R52 ;  /* 0x000000294f4f7c23 */ /* 0x000fe20008010834 */
[----:B------:R-:W-:Y:S01]  /*ed90*/  F2FP.F16.F32.PACK_AB R122, R19, R122 ;  /* 0x0000007a137a723e */ /* 0x000fe200000000ff */
[----:B0-----:R-:W-:-:S05]  /*eda0*/  FADD.FTZ R19, R131, R32 ;  /* 0x0000002083137221 */ /* 0x001fca0000010000 */
        /* <DEDUP_REMOVED lines=8> */
[----:B0-----:R-:W-:-:S06]  /*ee30*/  FADD.FTZ R19, R28, R19 ;  /* 0x000000131c137221 */ /* 0x001fcc0000010000 */
[----:B------:R-:W0:Y:S01]  /*ee40*/  MUFU.EX2 R121, R82 ;  /* 0x0000005200797308 */ /* 0x000e220000000800 */
[----:B------:R-:W-:Y:S01]  /*ee50*/  FFMA.FTZ R52, R87, UR41, -R52 ;  /* 0x0000002957347c23 */ /* 0x000fe20008010834 */
[----:B------:R-:W-:Y:S01]  /*ee60*/  F2FP.F16.F32.PACK_AB R149, R26, R149 ;  /* 0x000000951a95723e */ /* 0x000fe200000000ff */
[----:B-1----:R-:W-:-:S05]  /*ee70*/  FADD.FTZ R26, R78, R19 ;  /* 0x000000134e1a7221 */ /* 0x002fca0000010000 */
[----:B------:R-:W1:Y:S01]  /*ee80*/  MUFU.EX2 R83, R83 ;  /* 0x0000005300537308 */ /* 0x000e620000000800 */
[----:B--2---:R-:W-:Y:S01]  /*ee90*/  FADD.FTZ R26, R79, R26 ;  /* 0x0000001a4f1a7221 */ /* 0x004fe20000010000 */
[----:B------:R-:W-:-:S06]  /*eea0*/  ISETP.GT.AND P2, PT, R4, R56, PT ;  /* 0x000000380400720c */ /* 0x000fcc0003f44270 */
[----:B------:R-:W2:Y:S01]  /*eeb0*/  MUFU.EX2 R123, R86 ;  /* 0x00000056007b7308 */ /* 0x000ea20000000800 */
[----:B0-----:R-:W-:-:S07]  /*eec0*/  FADD.FTZ R26, R121, R26 ;  /* 0x0000001a791a7221 */ /* 0x001fce0000010000 */
[----:B------:R-:W0:Y:S01]  /*eed0*/  MUFU.EX2 R52, R52 ;  /* 0x0000003400347308 */ /* 0x000e220000000800 */
[----:B-1----:R-:W-:Y:S01]  /*eee0*/  FADD.FTZ R26, R83, R26 ;  /* 0x0000001a531a7221 */ /* 0x002fe20000010000 */
[-C--:B------:R-:W-:Y:S01]  /*eef0*/  FMUL.FTZ R88, R88, R3.reuse ;  /* 0x0000000358587220 */ /* 0x080fe20000410000 */
[-C--:B------:R-:W-:Y:S01]  /*ef00*/  FMUL.FTZ R89, R89, R3.reuse ;  /* 0x0000000359597220 */ /* 0x080fe20000410000 */
[-C--:B------:R-:W-:Y:S01]  /*ef10*/  FMUL.FTZ R92, R92, R3.reuse ;  /* 0x000000035c5c7220 */ /* 0x080fe20000410000 */
[-C--:B------:R-:W-:Y:S01]  /*ef20*/  FMUL.FTZ R93, R93, R3.reuse ;  /* 0x000000035d5d7220 */ /* 0x080fe20000410000 */
[-C--:B------:R-:W-:Y:S01]  /*ef30*/  FMUL.FTZ R96, R96, R3.reuse ;  /* 0x0000000360607220 */ /* 0x080fe20000410000 */
[----:B--2---:R-:W-:Y:S01]  /*ef40*/  FADD.FTZ R26, R123, R26 ;  /* 0x0000001a7b1a7221 */ /* 0x004fe20000010000 */
        /* <DEDUP_REMOVED lines=12> */
[----:B------:R-:W-:Y:S01]  /*f010*/  FMUL.FTZ R90, R90, R0 ;  /* 0x000000005a5a7220 */ /* 0x000fe20000410000 */
[----:B------:R-:W-:Y:S01]  /*f020*/  F2FP.F16.F32.PACK_AB R129, R129, R6 ;  /* 0x000000068181723e */ /* 0x000fe200000000ff */
        /* <DEDUP_REMOVED lines=16> */
[----:B0-----:R-:W-:Y:S01]  /*f130*/  FADD.FTZ R6, R52, R26 ;  /* 0x0000001a34067221 */ /* 0x001fe20000010000 */
[----:B------:R-:W-:Y:S01]  /*f140*/  F2FP.F16.F32.PACK_AB R140, R29, R140 ;  /* 0x0000008c1d8c723e */ /* 0x000fe200000000ff */
[----:B------:R-:W-:Y:S01]  /*f150*/  VIADD R4, R4, 0xffffffff ;  /* 0xffffffff04047836 */ /* 0x000fe20000000000 */
        /* <DEDUP_REMOVED lines=24> */
[----:B------:R-:W-:Y:S01]  /*f2e0*/  F2FP.F16.F32.PACK_AB R123, R52, R123 ;  /* 0x0000007b347b723e */ /* 0x000fe200000000ff */
[----:B------:R-:W-:Y:S06]  /*f2f0*/  @P2 BRA `(.L_x_1253) ;  /* 0xffffffd000342947 */ /* 0x000fec000383ffff */
[----:B------:R-:W-:Y:S02]  /*f300*/  IMAD.MOV.U32 R0, RZ, RZ, R24 ;  /* 0x000000ffff007224 */ /* 0x000fe400078e0018 */
[----:B------:R-:W-:Y:S02]  /*f310*/  IMAD.MOV.U32 R3, RZ, RZ, R13 ;  /* 0x000000ffff037224 */ /* 0x000fe400078e000d */
[----:B------:R-:W-:Y:S02]  /*f320*/  IMAD.MOV.U32 R16, RZ, RZ, R153 ;  /* 0x000000ffff107224 */ /* 0x000fe400078e0099 */
[----:B------:R-:W-:-:S07]  /*f330*/  IMAD.MOV.U32 R19, RZ, RZ, R154 ;  /* 0x000000ffff137224 */ /* 0x000fce00078e009a */
.L_x_1235:
[----:B------:R-:W2:Y:S01]  /*f340*/  LDL R21, [R1+0x20] ;  /* 0x0000200001157983 */ /* 0x000ea20000100800 */
[----:B------:R-:W0:Y:S03]  /*f350*/  LDC R24, c[0x0][0x9e4] ;  /* 0x00027900ff187b82 */ /* 0x000e260000000800 */
[----:B------:R-:W2:Y:S04]  /*f360*/  LDL R13, [R1+0x1c] ;  /* 0x00001c00010d7983 */ /* 0x000ea80000100800 */
[----:B------:R-:W3:Y:S01]  /*f370*/  LDL.LU R20, [R1+0x4] ;  /* 0x0000040001147983 */ /* 0x000ee20000300800 */
[----:B0-----:R-:W-:Y:S02]  /*f380*/  ISETP.GE.AND P5, PT, R24, 0x1, PT ;  /* 0x000000011800780c */ /* 0x001fe40003fa6270 */
[----:B--2---:R-:W-:-:S05]  /*f390*/  IADD3 R13, R13, 0xc0, -R21 ;  /* 0x000000c00d0d7810 */ /* 0x004fca0007ffe815 */
[----:B---3--:R-:W-:-:S04]  /*f3a0*/  IMAD R13, R20, 0xc0, R13 ;  /* 0x000000c0140d7824 */ /* 0x008fc800078e020d */
[----:B------:R-:W-:Y:S02]  /*f3b0*/  IMAD.IADD R12, R13, 0x1, -R12 ;  /* 0x000000010d0c7824 */ /* 0x000fe400078e0a0c */
[----:B------:R-:W-:Y:S05]  /*f3c0*/  @!P5 BRA `(.L_x_1254) ;  /* 0x000000000044d947 */ /* 0x000fea0003800000 */
        /* <DEDUP_REMOVED lines=10> */
.L_x_1256:
[----:B------:R-:W-:-:S13]  /*f470*/  ISETP.NE.AND P2, PT, R24, 0x1, PT ;  /* 0x000000011800780c */ /* 0x000fda0003f45270 */
[----:B------:R-:W0:Y:S02]  /*f480*/  @P2 LDC.64 R20, c[0x0][0x9e8] ;  /* 0x00027a00ff142b82 */ /* 0x000e240000000a00 */
[----:B0-----:R-:W-:-:S05]  /*f490*/  @P2 IMAD.HI.U32 R20, R13, R20, RZ ;  /* 0x000000140d142227 */ /* 0x001fca00078e00ff */
[----:B------:R-:W-:-:S07]  /*f4a0*/  @P2 SHF.R.U32.HI R13, RZ, R21, R20 ;  /* 0x00000015ff0d2219 */ /* 0x000fce0000011614 */
.L_x_1257:
[----:B------:R-:W-:Y:S05]  /*f4b0*/  BSYNC B0 ;  /* 0x0000000000007941 */ /* 0x000fea0003800000 */
.L_x_1255:
[----:B------:R-:W-:-:S05]  /*f4c0*/  IMAD R13, R13, R24, RZ ;  /* 0x000000180d0d7224 */ /* 0x000fca00078e02ff */
[----:B------:R-:W-:-:S07]  /*f4d0*/  VIMNMX R12, R12, R13, !PT ;  /* 0x0000000d0c0c7248 */ /* 0x000fce0007fe0100 */
.L_x_1254:
[----:B------:R-:W2:Y:S01]  /*f4e0*/  LDL R20, [R1+0x24] ;  /* 0x0000240001147983 */ /* 0x000ea20000100800 */
[----:B------:R-:W-:-:S05]  /*f4f0*/  VIADD R12, R12, 0x7f ;  /* 0x0000007f0c0c7836 */ /* 0x000fca0000000000 */
[----:B------:R-:W-:-:S04]  /*f500*/  SHF.R.S32.HI R13, RZ, 0x1f, R12 ;  /* 0x0000001fff0d7819 */ /* 0x000fc8000001140c */
[----:B------:R-:W-:-:S04]  /*f510*/  LEA.HI R13, R13, R12, RZ, 0x7 ;  /* 0x0000000c0d0d7211 */ /* 0x000fc800078f38ff */
[----:B------:R-:W-:-:S04]  /*f520*/  SHF.R.S32.HI R13, RZ, 0x7, R13 ;  /* 0x00000007ff0d7819 */ /* 0x000fc8000001140d */
[----:B--2---:R-:W-:-:S04]  /*f530*/  VIMNMX R153, R20, R13, !PT ;  /* 0x0000000d14997248 */ /* 0x004fc80007fe0100 */
[----:B------:R-:W-:-:S13]  /*f540*/  ISETP.GE.AND P2, PT, R4, R153, PT ;  /* 0x000000990400720c */ /* 0x000fda0003f46270 */
[----:B------:R-:W-:Y:S05]  /*f550*/  @!P2 BRA `(.L_x_1258) ;  /* 0x0000001c00bca947 */ /* 0x000fea0003800000 */
[----:B------:R-:W-:Y:S02]  /*f560*/  IMAD.MOV.U32 R21, RZ, RZ, R0 ;  /* 0x000000ffff157224 */ /* 0x000fe400078e0000 */
[----:B------:R-:W-:Y:S02]  /*f570*/  IMAD.MOV.U32 R20, RZ, RZ, R3 ;  /* 0x000000ffff147224 */ /* 0x000fe400078e0003 */
[----:B------:R-:W-:Y:S02]  /*f580*/  IMAD.MOV.U32 R12, RZ, RZ, R19 ;  /* 0x000000ffff0c7224 */ /* 0x000fe400078e0013 */
[----:B------:R-:W-:-:S07]  /*f590*/  IMAD.MOV.U32 R23, RZ, RZ, R16 ;  /* 0x000000ffff177224 */ /* 0x000fce00078e0010 */
.L_x_1268:
        /* <DEDUP_REMOVED lines=11> */
.L_x_1260:
[----:B------:R-:W-:Y:S01]  /*f650*/  IMAD R0, R16, 0x8, R2 ;  /* 0x0000000810007824 */ /* 0x000fe200078e0202 */
[----:B------:R-:W-:-:S04]  /*f660*/  SHF.L.U32 R3, R19, 0x1f, RZ ;  /* 0x0000001f13037819 */ /* 0x000fc800000006ff */
[----:B------:R0:W1:Y:S01]  /*f670*/  SYNCS.PHASECHK.TRANS64.TRYWAIT P3, [R0+URZ+0x16830], R3 ;  /* 0x01683003000075a7 */ /* 0x000062000806017f */
[----:B------:R-:W-:Y:S05]  /*f680*/  @!P0 BRA `(.L_x_1261) ;  /* 0x0000000000048947 */ /* 0x000fea0003800000 */
[----:B------:R-:W-:Y:S01]  /*f690*/  BPT.TRAP 0x1 ;  /* 0x000000040000795c */ /* 0x000fe20000300000 */
.L_x_1261:
[----:B------:R-:W-:Y:S04]  /*f6a0*/  BSSY B0, `(.L_x_1259) ;  /* 0x0000004000007945 */ /* 0x000fe80003800000 */
[----:B-1----:R-:W-:Y:S05]  /*f6b0*/  @P3 BRA `(.L_x_1262) ;  /* 0x0000000000083947 */ /* 0x002fea0003800000 */
[----:B------:R-:W1:Y:S02]  /*f6c0*/  SYNCS.PHASECHK.TRANS64.TRYWAIT P3, [R0+URZ+0x16830], R3 ;  /* 0x01683003000075a7 */ /* 0x000e64000806017f */
[----:B-1----:R-:W-:Y:S05]  /*f6d0*/  @!P3 BRA `(.L_x_1263) ;  /* 0x000000d000d8b947 */ /* 0x002fea0003800000 */
.L_x_1262:
[----:B------:R-:W-:Y:S05]  /*f6e0*/  BSYNC B0 ;  /* 0x0000000000007941 */ /* 0x000fea0003800000 */
.L_x_1259:
[----:B01----:R-:W2:Y:S01]  /*f6f0*/  LDL R3, [R1+0x14] ;  /* 0x0000140001037983 */ /* 0x003ea20000100800 */
[----:B------:R-:W0:Y:S01]  /*f700*/  S2R R0, SR_TID.X ;  /* 0x0000000000007919 */ /* 0x000e220000002100 */
[----:B------:R-:W-:Y:S05]  /*f710*/  WARPSYNC.ALL ;  /* 0x0000000000007948 */ /* 0x000fea0003800000 */
[----:B------:R-:W-:Y:S01]  /*f720*/  IMAD.MOV.U32 R25, RZ, RZ, 0x40000040 ;  /* 0x40000040ff197424 */ /* 0x000fe200078e00ff */
[----:B0-----:R-:W-:-:S05]  /*f730*/  SHF.R.U32.HI R0, RZ, 0x7, R0 ;  /* 0x00000007ff007819 */ /* 0x001fca0000011600 */
[----:B------:R-:W-:Y:S01]  /*f740*/  VIADD R0, R0, 0x8 ;  /* 0x0000000800007836 */ /* 0x000fe20000000000 */
[----:B------:R-:W-:Y:S01]  /*f750*/  R2UR UR8, R8 ;  /* 0x00000000080872ca */ /* 0x000fe200000e0000 */
[----:B------:R-:W-:Y:S01]  /*f760*/  IMAD.MOV.U32 R27, RZ, RZ, 0x40000040 ;  /* 0x40000040ff1b7424 */ /* 0x000fe200078e00ff */
[----:B------:R-:W-:Y:S01]  /*f770*/  R2UR UR9, R9 ;  /* 0x00000000090972ca */ /* 0x000fe200000e0000 */
[----:B------:R-:W-:Y:S01]  /*f780*/  IMAD.MOV.U32 R29, RZ, RZ, 0x40000040 ;  /* 0x40000040ff1d7424 */ /* 0x000fe200078e00ff */
[----:B------:R-:W-:Y:S02]  /*f790*/  R2UR UR11, R25 ;  /* 0x00000000190b72ca */ /* 0x000fe400000e0000 */
[----:B------:R-:W-:Y:S02]  /*f7a0*/  R2UR UR15, R27 ;  /* 0x000000001b0f72ca */ /* 0x000fe400000e0000 */
[----:B------:R-:W-:Y:S02]  /*f7b0*/  R2UR UR19, R29 ;  /* 0x000000001d1372ca */ /* 0x000fe400000e0000 */
[----:B------:R-:W-:-:S02]  /*f7c0*/  R2UR UR23, R25 ;  /* 0x00000000191772ca */ /* 0x000fc400000e0000 */
[----:B------:R-:W-:Y:S02]  /*f7d0*/  R2UR UR12, R156 ;  /* 0x000000009c0c72ca */ /* 0x000fe400000e0000 */
[----:B------:R-:W-:Y:S01]  /*f7e0*/  R2UR UR13, R157 ;  /* 0x000000009d0d72ca */ /* 0x000fe200000e0000 */
[----:B------:R0:W-:Y:S01]  /*f7f0*/  BAR.SYNC.DEFER_BLOCKING R0, 0x100 ;  /* 0x000400000000751d */ /* 0x0001e20000010000 */
[----:B------:R-:W-:Y:S02]  /*f800*/  R2UR UR16, R14 ;  /* 0x000000000e1072ca */ /* 0x000fe400000e0000 */
[----:B------:R-:W-:Y:S01]  /*f810*/  R2UR UR17, R15 ;  /* 0x000000000f1172ca */ /* 0x000fe200000e0000 */
[----:B--2---:R-:W-:-:S04]  /*f820*/  IMAD R24, R16, 0x400, R3 ;  /* 0x0000040010187824 */ /* 0x004fc800078e0203 */
[C---:B------:R-:W-:Y:S01]  /*f830*/  VIADD R26, R24.reuse, 0x2 ;  /* 0x00000002181a7836 */ /* 0x040fe20000000000 */
[C---:B------:R-:W-:Y:S01]  /*f840*/  R2UR UR10, R24.reuse ;  /* 0x00000000180a72ca */ /* 0x040fe200000e0000 */
[C---:B------:R-:W-:Y:S02]  /*f850*/  VIADD R28, R24.reuse, 0x4 ;  /* 0x00000004181c7836 */ /* 0x040fe40000000000 */
[----:B------:R-:W-:Y:S01]  /*f860*/  VIADD R24, R24, 0x6 ;  /* 0x0000000618187836 */ /* 0x000fe20000000000 */
[----:B------:R-:W-:Y:S02]  /*f870*/  R2UR UR14, R26 ;  /* 0x000000001a0e72ca */ /* 0x000fe400000e0000 */
[----:B------:R-:W-:Y:S02]  /*f880*/  R2UR UR18, R28 ;  /* 0x000000001c1272ca */ /* 0x000fe400000e0000 */
[----:B------:R-:W-:Y:S02]  /*f890*/  R2UR UR22, R24 ;  /* 0x00000000181672ca */ /* 0x000fe400000e0000 */
[----:B------:R-:W-:-:S06]  /*f8a0*/  WARPGROUP.ARRIVE ;  /* 0x00000000000079c5 */ /* 0x000fcc0000000000 */
[----:B------:R-:W-:Y:S03]  /*f8b0*/  HGMMA.64x128x16.F32 R24, gdesc[UR8], RZ, !UPT, gsb0 ;  /* 0x01e00000081879f0 */ /* 0x000fe6000c0008ff */
[----:B------:R-:W-:Y:S02]  /*f8c0*/  WARPGROUP.DEPBAR.LE gsb0, 0x0 ;  /* 0x00008000000079c5 */ /* 0x000fe40000010000 */
[----:B------:R-:W-:-:S07]  /*f8d0*/  WARPGROUP.ARRIVE ;  /* 0x00000000000079c5 */ /* 0x000fce0000000000 */
        /* <DEDUP_REMOVED lines=13> */
.L_x_1265:
[----:B------:R-:W-:Y:S01]  /*f9b0*/  SHF.L.U32 R0, R12, 0x1f, RZ ;  /* 0x0000001f0c007819 */ /* 0x000fe200000006ff */
[----:B------:R-:W-:-:S04]  /*f9c0*/  IMAD R3, R23, 0x8, R2 ;  /* 0x0000000817037824 */ /* 0x000fc800078e0202 */
[----:B------:R0:W1:Y:S01]  /*f9d0*/  SYNCS.PHASECHK.TRANS64.TRYWAIT P2, [R3+URZ+0x16850], R0 ;  /* 0x01685000030075a7 */ /* 0x000062000804017f */
[----:B------:R-:W-:Y:S05]  /*f9e0*/  @!P0 BRA `(.L_x_1266) ;  /* 0x0000000000048947 */ /* 0x000fea0003800000 */
[----:B------:R-:W-:Y:S01]  /*f9f0*/  BPT.TRAP 0x1 ;  /* 0x000000040000795c */ /* 0x000fe20000300000 */
.L_x_1266:
[----:B-1----:R-:W-:Y:S05]  /*fa00*/  @P2 BRA `(.L_x_1264) ;  /* 0x0000000000082947 */ /* 0x002fea0003800000 */
[----:B------:R-:W1:Y:S02]  /*fa10*/  SYNCS.PHASECHK.TRANS64.TRYWAIT P2, [R3+URZ+0x16850], R0 ;  /* 0x01685000030075a7 */ /* 0x000e64000804017f */
[----:B-1----:R-:W-:Y:S05]  /*fa20*/  @!P2 BRA `(.L_x_1267) ;  /* 0x000000d00018a947 */ /* 0x002fea0003800000 */
.L_x_1264:
[----:B------:R-:W2:Y:S01]  /*fa30*/  S2R R154, SR_TID.X ;  /* 0x00000000009a7919 */ /* 0x000ea20000002100 */
[----:B------:R-:W-:Y:S01]  /*fa40*/  VIADD R12, R2, 0x400 ;  /* 0x00000400020c7836 */ /* 0x000fe20000000000 */
[----:B------:R-:W-:Y:S05]  /*fa50*/  WARPSYNC.ALL ;  /* 0x0000000000007948 */ /* 0x000fea0003800000 */
[----:B------:R-:W-:-:S04]  /*fa60*/  SHF.R.U32.HI R12, RZ, 0x4, R12 ;  /* 0x00000004ff0c7819 */ /* 0x000fc8000001160c */
[----:B------:R-:W-:Y:S02]  /*fa70*/  LOP3.LUT R12, R12, 0x3fff, RZ, 0xc0, !PT ;  /* 0x00003fff0c0c7812 */ /* 0x000fe400078ec0ff */
[----:B--2---:R-:W-:Y:S02]  /*fa80*/  SHF.R.U32.HI R152, RZ, 0x7, R154 ;  /* 0x00000007ff987819 */ /* 0x004fe4000001169a */
[----:B------:R-:W-:-:S03]  /*fa90*/  ISETP.GE.U32.AND P2, PT, R154, 0x180, PT ;  /* 0x000001809a00780c */ /* 0x000fc60003f46070 */
[----:B------:R-:W-:-:S05]  /*faa0*/  VIADD R152, R152, 0x9 ;  /* 0x0000000998987836 */ /* 0x000fca0000000000 */
[----:B------:R-:W-:Y:S01]  /*fab0*/  SEL R152, R152, 0x9, !P2 ;  /* 0x0000000998987807 */ /* 0x000fe20005000000 */
[C---:B------:R-:W-:Y:S01]  /*fac0*/  IMAD R12, R23.reuse, 0x400, R12 ;  /* 0x00000400170c7824 */ /* 0x040fe200078e020c */
[----:B------:R-:W-:Y:S01]  /*fad0*/  WARPGROUP.ARRIVE ;  /* 0x00000000000079c5 */ /* 0x000fe20000000000 */
[----:B------:R-:W-:Y:S01]  /*fae0*/  IMAD.MOV.U32 R13, RZ, RZ, 0x40000040 ;  /* 0x40000040ff0d7424 */ /* 0x000fe200078e00ff */
[----:B01----:R-:W-:Y:S01]  /*faf0*/  FMNMX.FTZ R0, R24, R20, !PT ;  /* 0x0000001418007209 */ /* 0x003fe20007810000 */
[----:B------:R-:W-:Y:S01]  /*fb00*/  UMOV UR41, UR6 ;  /* 0x0000000600297c82 */ /* 0x000fe20008000000 */
[----:B------:R-:W-:Y:S01]  /*fb10*/  R2UR UR10, R12 ;  /* 0x000000000c0a72ca */ /* 0x000fe200000e0000 */
[----:B------:R-:W-:Y:S01]  /*fb20*/  @!P1 IMAD R23, R23, 0x8, R2 ;  /* 0x0000000817179824 */ /* 0x000fe200078e0202 */
[----:B------:R-:W-:Y:S02]  /*fb30*/  R2UR UR11, R13 ;  /* 0x000000000d0b72ca */ /* 0x000fe400000e0000 */
[----:B------:R-:W-:Y:S01]  /*fb40*/  FMNMX.FTZ R0, R25, R0, !PT ;  /* 0x0000000019007209 */ /* 0x000fe20007810000 */
[----:B------:R-:W-:Y:S01]  /*fb50*/  @!P1 VIADD R23, R23, 0x16860 ;  /* 0x0001686017179836 */ /* 0x000fe20000000000 */
[C---:B------:R-:W-:Y:S01]  /*fb60*/  ISETP.GT.AND P2, PT, R4.reuse, R153, PT ;  /* 0x000000990400720c */ /* 0x040fe20003f44270 */
[----:B------:R-:W-:Y:S01]  /*fb70*/  VIADD R4, R4, 0xffffffff ;  /* 0xffffffff04047836 */ /* 0x000fe20000000000 */
[----:B------:R-:W-:-:S02]  /*fb80*/  FMNMX.FTZ R0, R28, R0, !PT ;  /* 0x000000001c007209 */ /* 0x000fc40007810000 */
[----:B------:R-:W-:Y:S02]  /*fb90*/  @!P1 PRMT R23, RZ, 0x654, R23 ;  /* 0x00000654ff179816 */ /* 0x000fe40000000017 */
[----:B------:R-:W-:-:S03]  /*fba0*/  FMNMX.FTZ R0, R29, R0, !PT ;  /* 0x000000001d007209 */ /* 0x000fc60007810000 */
[----:B------:R-:W-:Y:S01]  /*fbb0*/  HGMMA.64x64x16.F32 R88, R148, gdesc[UR8].tnspB, R88, gsb0 ;  /* 0x40e0000894587df0 */ /* 0x000fe20008000858 */
        /* <DEDUP_REMOVED lines=21> */
[----:B------:R-:W-:Y:S01]  /*fd10*/  VIADD R148, R12, 0x80 ;  /* 0x000000800c947836 */ /* 0x000fe20000000000 */
[----:B------:R-:W-:Y:S01]  /*fd20*/  WARPGROUP.ARRIVE ;  /* 0x00000000000079c5 */ /* 0x000fe20000000000 */
[----:B------:R-:W-:Y:S01]  /*fd30*/  IMAD.MOV.U32 R149, RZ, RZ, 0x40000040 ;  /* 0x40000040ff957424 */ /* 0x000fe200078e00ff */
[----:B------:R-:W-:Y:S02]  /*fd40*/  FMNMX.FTZ R0, R72, R0, !PT ;  /* 0x0000000048007209 */ /* 0x000fe40007810000 */
[----:B------:R-:W-:Y:S02]  /*fd50*/  R2UR UR10, R148 ;  /* 0x00000000940a72ca */ /* 0x000fe400000e0000 */
[----:B------:R-:W-:-:S02]  /*fd60*/  R2UR UR11, R149 ;  /* 0x00000000950b72ca */ /* 0x000fc400000e0000 */
[----:B------:R-:W-:-:S04]  /*fd70*/  FMNMX.FTZ R0, R73, R0, !PT ;  /* 0x0000000049007209 */ /* 0x000fc80007810000 */
[----:B------:R-:W-:-:S04]  /*fd80*/  FMNMX.FTZ R0, R76, R0, !PT ;  /* 0x000000004c007209 */ /* 0x000fc80007810000 */
[----:B------:R-:W-:-:S03]  /*fd90*/  FMNMX.FTZ R0, R77, R0, !PT ;  /* 0x000000004d007209 */ /* 0x000fc60007810000 */
[----:B------:R-:W-:Y:S01]  /*fda0*/  HGMMA.64x64x16.F32 R88, R144, gdesc[UR8].tnspB, R88, gsb0 ;  /* 0x40e0000890587df0 */ /* 0x000fe20008000858 */
[----:B------:R-:W-:-:S04]  /*fdb0*/  FMNMX.FTZ R0, R80, R0, !PT ;  /* 0x0000000050007209 */ /* 0x000fc80007810000 */
[----:B------:R-:W-:-:S04]  /*fdc0*/  FMNMX.FTZ R0, R81, R0, !PT ;  /* 0x0000000051007209 */ /* 0x000fc80007810000 */
[----:B------:R-:W-:-:S04]  /*fdd0*/  FMNMX.FTZ R0, R84, R0, !PT ;  /* 0x0000000054007209 */ /* 0x000fc80007810000 */
[----:B------:R-:W-:-:S05]  /*fde0*/  FMNMX.FTZ R3, R85, R0, !PT ;  /* 0x0000000055037209 */ /* 0x000fca0007810000 */
[----:B------:R-:W0:Y:S02]  /*fdf0*/  SHFL.BFLY PT, R0, R3, 0x2, 0x1f ;  /* 0x0c401f0003007f89 */ /* 0x000e2400000e0000 */
[----:B0-----:R-:W-:-:S05]  /*fe00*/  FMNMX.FTZ R3, R3, R0, !PT ;  /* 0x0000000003037209 */ /* 0x001fca0007810000 */
[----:B------:R-:W0:Y:S02]  /*fe10*/  SHFL.BFLY PT, R0, R3, 0x1, 0x1f ;  /* 0x0c201f0003007f89 */ /* 0x000e2400000e0000 */
[----:B0-----:R-:W-:Y:S02]  /*fe20*/  FMNMX.FTZ R3, R3, R0, !PT ;  /* 0x0000000003037209 */ /* 0x001fe40007810000 */
[----:B------:R-:W-:-:S03]  /*fe30*/  FMNMX.FTZ R0, R26, R21, !PT ;  /* 0x000000151a007209 */ /* 0x000fc60007810000 */
[----:B------:R-:W-:Y:S01]  /*fe40*/  FADD.FTZ R13, -R3, R20 ;  /* 0x00000014030d7221 */ /* 0x000fe20000010100 */
[----:B------:R-:W-:Y:S01]  /*fe50*/  FMNMX.FTZ R0, R27, R0, !PT ;  /* 0x000000001b007209 */ /* 0x000fe20007810000 */
[----:B------:R-:W-:Y:S02]  /*fe60*/  WARPGROUP.DEPBAR.LE gsb0, 0x0 ;  /* 0x00008000000079c5 */ /* 0x000fe40000010000 */
[----:B------:R-:W-:Y:S01]  /*fe70*/  VIADD R144, R12, 0x100 ;  /* 0x000001000c907836 */ /* 0x000fe20000000000 */
[----:B------:R-:W-:Y:S01]  /*fe80*/  WARPGROUP.ARRIVE ;  /* 0x00000000000079c5 */ /* 0x000fe20000000000 */
[----:B------:R-:W-:Y:S01]  /*fe90*/  IMAD.MOV.U32 R145, RZ, RZ, 0x40000040 ;  /* 0x40000040ff917424 */ /* 0x000fe200078e00ff */
[----:B------:R-:W-:Y:S01]  /*fea0*/  FMNMX.FTZ R0, R30, R0, !PT ;  /* 0x000000001e007209 */ /* 0x000fe20007810000 */
[----:B------:R-:W-:Y:S01]  /*feb0*/  FMUL.FTZ R20, R3, UR41 ;  /* 0x0000002903147c20 */ /* 0x000fe20008410000 */
[----:B------:R-:W-:Y:S01]  /*fec0*/  R2UR UR10, R144 ;  /* 0x00000000900a72ca */ /* 0x000fe200000e0000 */
[----:B------:R-:W-:Y:S01]  /*fed0*/  FMUL.FTZ R13, R13, UR41 ;  /* 0x000000290d0d7c20 */ /* 0x000fe20008410000 */
[----:B------:R-:W-:Y:S01]  /*fee0*/  R2UR UR11, R145 ;  /* 0x00000000910b72ca */ /* 0x000fe200000e0000 */
[--C-:B------:R-:W-:Y:S01]  /*fef0*/  FFMA.FTZ R145, R24, UR41, -R20.reuse ;  /* 0x0000002918917c23 */ /* 0x100fe20008010814 */
[----:B------:R-:W-:Y:S01]  /*ff00*/  FMNMX.FTZ R0, R31, R0, !PT ;  /* 0x000000001f007209 */ /* 0x000fe20007810000 */
[----:B------:R-:W-:Y:S01]  /*ff10*/  FFMA.FTZ R148, R25, UR41, -R20 ;  /* 0x0000002919947c23 */ /* 0x000fe20008010814 */
[----:B------:R-:W-:-:S02]  /*ff20*/  VIADD R24, R12, 0x200 ;  /* 0x000002000c187836 */ /* 0x000fc40000000000 */
[--C-:B------:R-:W-:Y:S01]  /*ff30*/  FFMA.FTZ R150, R28, UR41, -R20.reuse ;  /* 0x000000291c967c23 */ /* 0x100fe20008010814 */
[----:B------:R-:W-:Y:S01]  /*ff40*/  FMNMX.FTZ R0, R34, R0, !PT ;  /* 0x0000000022007209 */ /* 0x000fe20007810000 */
[----:B------:R-:W-:Y:S02]  /*ff50*/  IMAD.MOV.U32 R25, RZ, RZ, 0x40000040 ;  /* 0x40000040ff197424 */ /* 0x000fe400078e00ff */
[--C-:B------:R-:W-:Y:S01]  /*ff60*/  FFMA.FTZ R28, R45, UR41, -R20.reuse ;  /* 0x000000292d1c7c23 */ /* 0x100fe20008010814 */
[--C-:B------:R-:W-:Y:S01]  /*ff70*/  FFMA.FTZ R144, R33, UR41, -R20.reuse ;  /* 0x0000002921907c23 */ /* 0x100fe20008010814 */
[----:B------:R-:W-:Y:S01]  /*ff80*/  FMNMX.FTZ R0, R35, R0, !PT ;  /* 0x0000000023007209 */ /* 0x000fe20007810000 */
[--C-:B------:R-:W-:Y:S01]  /*ff90*/  FFMA.FTZ R146, R37, UR41, -R20.reuse ;  /* 0x0000002925927c23 */ /* 0x100fe20008010814 */
[--C-:B------:R-:W-:Y:S01]  /*ffa0*/  FFMA.FTZ R37, R61, UR41, -R20.reuse ;  /* 0x000000293d257c23 */ /* 0x100fe20008010814 */
[----:B------:R-:W-:Y:S01]  /*ffb0*/  HGMMA.64x64x16.F32 R88, R140, gdesc[UR8].tnspB, R88, gsb0 ;  /* 0x40e000088c587df0 */ /* 0x000fe20008000858 */
[----:B------:R-:W-:Y:S01]  /*ffc0*/  FMNMX.FTZ R0, R38, R0, !PT ;  /* 0x0000000026007209 */ /* 0x000fe20007810000 */
[--C-:B------:R-:W-:Y:S01]  /*ffd0*/  FFMA.FTZ R33, R64, UR41, -R20.reuse ;  /* 0x0000002940217c23 */ /* 0x100fe20008010814 */
[----:B------:R-:W-:Y:S01]  /*ffe0*/  FFMA.FTZ R84, R84, UR41, -R20 ;  /* 0x0000002954547c23 */ /* 0x000fe20008010814 */
[----:B------:R-:W-:Y:S01]  /*fff0*/  MUFU.EX2 R13, R13 ;  /* 0x0000000d000d7308 */ /* 0x000fe20000000800 */
[----:B------:R-:W-:-:S04]  /*10000*/  FMNMX.FTZ R0, R39, R0, !PT ;  /* 0x0000000027007209 */ /* 0x000fc80007810000 */
[----:B------:R-:W-:-:S03]  /*10010*/  FMNMX.FTZ R0, R42, R0, !PT ;  /* 0x000000002a007209 */ /* 0x000fc60007810000 */
[----:B------:R-:W0:Y:S01]  /*10020*/  MUFU.EX2 R145, R145 ;  /* 0x0000009100917308 */ /* 0x000e220000000800 */
[----:B------:R-:W-:-:S04]  /*10030*/  FMNMX.FTZ R0, R43, R0, !PT ;  /* 0x000000002b007209 */ /* 0x000fc80007810000 */
[----:B------:R-:W-:-:S03]  /*10040*/  FMNMX.FTZ R0, R46, R0, !PT ;  /* 0x000000002e007209 */ /* 0x000fc60007810000 */
[----:B------:R-:W1:Y:S01]  /*10050*/  MUFU.EX2 R148, R148 ;  /* 0x0000009400947308 */ /* 0x000e620000000800 */
[----:B------:R-:W-:-:S04]  /*10060*/  FMNMX.FTZ R0, R47, R0, !PT ;  /* 0x000000002f007209 */ /* 0x000fc80007810000 */
[----:B------:R-:W-:-:S03]  /*10070*/  FMNMX.FTZ R0, R50, R0, !PT ;  /* 0x0000000032007209 */ /* 0x000fc60007810000 */
[----:B------:R-:W2:Y:S01]  /*10080*/  MUFU.EX2 R150, R150 ;  /* 0x0000009600967308 */ /* 0x000ea20000000800 */
[----:B------:R-:W-:Y:S01]  /*10090*/  FMNMX.FTZ R0, R51, R0, !PT ;  /* 0x0000000033007209 */ /* 0x000fe20007810000 */
[----:B0-----:R-:W-:-:S03]  /*100a0*/  FFMA.FTZ R7, R13, R7, R145 ;  /* 0x000000070d077223 */ /* 0x001fc60000010091 */
[----:B------:R-:W-:-:S03]  /*100b0*/  FMNMX.FTZ R0, R54, R0, !PT ;  /* 0x0000000036007209 */ /* 0x000fc60007810000 */
[----:B------:R-:W-:Y:S01]  /*100c0*/  MUFU.EX2 R144, R144 ;  /* 0x0000009000907308 */ /* 0x000fe20000000800 */
[----:B------:R-:W-:Y:S01]  /*100d0*/  FMNMX.FTZ R0, R55, R0, !PT ;  /* 0x0000000037007209 */ /* 0x000fe20007810000 */
[C---:B-1----:R-:W-:Y:S01]  /*100e0*/  FADD.FTZ R7, R148.reuse, R7 ;  /* 0x0000000794077221 */ /* 0x042fe20000010000 */
[----:B------:R-:W-:Y:S02]  /*100f0*/  F2FP.F16.F32.PACK_AB R148, R148, R145 ;  /* 0x000000919494723e */ /* 0x000fe400000000ff */
        /* <DEDUP_REMOVED lines=12> */
[----:B------:R-:W-:-:S04]  /*101c0*/  FMNMX.FTZ R0, R74, R0, !PT ;  /* 0x000000004a007209 */ /* 0x000fc80007810000 */
[----:B------:R-:W-:Y:S01]  /*101d0*/  FMNMX.FTZ R0, R75, R0, !PT ;  /* 0x000000004b007209 */ /* 0x000fe20007810000 */
[----:B------:R-:W-:Y:S02]  /*101e0*/  WARPGROUP.DEPBAR.LE gsb0, 0x0 ;  /* 0x00008000000079c5 */ /* 0x000fe40000010000 */
[----:B------:R-:W-:Y:S01]  /*101f0*/  VIADD R140, R12, 0x180 ;  /* 0x000001800c8c7836 */ /* 0x000fe20000000000 */
[----:B------:R-:W-:Y:S01]  /*10200*/  WARPGROUP.ARRIVE ;  /* 0x00000000000079c5 */ /* 0x000fe20000000000 */
[----:B------:R-:W-:Y:S01]  /*10210*/  IMAD.MOV.U32 R141, RZ, RZ, 0x40000040 ;  /* 0x40000040ff8d7424 */ /* 0x000fe200078e00ff */
[----:B------:R-:W-:Y:S01]  /*10220*/  FMNMX.FTZ R0, R78, R0, !PT ;  /* 0x000000004e007209 */ /* 0x000fe20007810000 */
[--C-:B------:R-:W-:Y:S01]  /*10230*/  FFMA.FTZ R143, R32, UR41, -R20.reuse ;  /* 0x00000029208f7c23 */ /* 0x100fe20008010814 */
[----:B------:R-:W-:Y:S01]  /*10240*/  R2UR UR10, R140 ;  /* 0x000000008c0a72ca */ /* 0x000fe200000e0000 */
[--C-:B------:R-:W-:Y:S01]  /*10250*/  FFMA.FTZ R32, R53, UR41, -R20.reuse ;  /* 0x0000002935207c23 */ /* 0x100fe20008010814 */
[----:B------:R-:W-:Y:S01]  /*10260*/  R2UR UR11, R141 ;  /* 0x000000008d0b72ca */ /* 0x000fe200000e0000 */
        /* <DEDUP_REMOVED lines=9> */
[----:B------:R-:W-:-:S03]  /*10300*/  FMNMX.FTZ R0, R83, R0, !PT ;  /* 0x0000000053007209 */ /* 0x000fc60007810000 */
[----:B------:R-:W-:Y:S01]  /*10310*/  HGMMA.64x64x16.F32 R88, R136, gdesc[UR8].tnspB, R88, gsb0 ;  /* 0x40e0000888587df0 */ /* 0x000fe20008000858 */
[----:B------:R-:W-:Y:S01]  /*10320*/  R2UR UR10, R24 ;  /* 0x00000000180a72ca */ /* 0x000fe200000e0000 */
[----:B------:R-:W-:Y:S01]  /*10330*/  VIADD R24, R12, 0x280 ;  /* 0x000002800c187836 */ /* 0x000fe20000000000 */
[----:B------:R-:W-:Y:S01]  /*10340*/  R2UR UR11, R25 ;  /* 0x00000000190b72ca */ /* 0x000fe200000e0000 */
[----:B------:R-:W-:Y:S01]  /*10350*/  IMAD.MOV.U32 R25, RZ, RZ, 0x40000040 ;  /* 0x40000040ff197424 */ /* 0x000fe200078e00ff */
[----:B------:R-:W-:Y:S01]  /*10360*/  FMNMX.FTZ R0, R86, R0, !PT ;  /* 0x0000000056007209 */ /* 0x000fe20007810000 */
[----:B------:R-:W-:Y:S03]  /*10370*/  MUFU.EX2 R141, R141 ;  /* 0x0000008d008d7308 */ /* 0x000fe60000000800 */
[----:B------:R-:W-:-:S05]  /*10380*/  FMNMX.FTZ R0, R87, R0, !PT ;  /* 0x0000000057007209 */ /* 0x000fca0007810000 */
[----:B------:R-:W0:Y:S01]  /*10390*/  SHFL.BFLY PT, R45, R0, 0x2, 0x1f ;  /* 0x0c401f00002d7f89 */ /* 0x000e2200000e0000 */
[----:B------:R-:W-:Y:S08]  /*103a0*/  MUFU.EX2 R140, R140 ;  /* 0x0000008c008c7308 */ /* 0x000ff00000000800 */
[----:B------:R-:W-:Y:S08]  /*103b0*/  MUFU.EX2 R142, R142 ;  /* 0x0000008e008e7308 */ /* 0x000ff00000000800 */
[----:B------:R-:W-:Y:S01]  /*103c0*/  MUFU.EX2 R32, R32 ;  /* 0x0000002000207308 */ /* 0x000fe20000000800 */
[----:B0-----:R-:W-:Y:S01]  /*103d0*/  FMNMX.FTZ R0, R0, R45, !PT ;  /* 0x0000002d00007209 */ /* 0x001fe20007810000 */
[----:B------:R-:W-:-:S06]  /*103e0*/  FFMA.FTZ R45, R76, UR41, -R20 ;  /* 0x000000294c2d7c23 */ /* 0x000fcc0008010814 */
[----:B------:R-:W-:Y:S01]  /*103f0*/  MUFU.EX2 R36, R36 ;  /* 0x0000002400247308 */ /* 0x000fe20000000800 */
[----:B------:R-:W0:Y:S07]  /*10400*/  SHFL.BFLY PT, R53, R0, 0x1, 0x1f ;  /* 0x0c201f0000357f89 */ /* 0x000e2e00000e0000 */
[----:B------:R-:W-:Y:S08]  /*10410*/  MUFU.EX2 R41, R41 ;  /* 0x0000002900297308 */ /* 0x000ff00000000800 */
[----:B------:R-:W-:Y:S08]  /*10420*/  MUFU.EX2 R44, R44 ;  /* 0x0000002c002c7308 */ /* 0x000ff00000000800 */
[----:B------:R-:W-:Y:S01]  /*10430*/  MUFU.EX2 R45, R45 ;  /* 0x0000002d002d7308 */ /* 0x000fe20000000800 */
[----:B0-----:R-:W-:-:S07]  /*10440*/  FMNMX.FTZ R0, R0, R53, !PT ;  /* 0x0000003500007209 */ /* 0x001fce0007810000 */
[----:B------:R-:W-:Y:S01]  /*10450*/  MUFU.EX2 R53, R84 ;  /* 0x0000005400357308 */ /* 0x000fe20000000800 */
[----:B------:R-:W-:Y:S02]  /*10460*/  WARPGROUP.DEPBAR.LE gsb0, 0x0 ;  /* 0x00008000000079c5 */ /* 0x000fe40000010000 */
[----:B------:R-:W-:Y:S01]  /*10470*/  WARPGROUP.ARRIVE ;  /* 0x00000000000079c5 */ /* 0x000fe20000000000 */
[--C-:B------:R-:W-:Y:S01]  /*10480*/  FFMA.FTZ R137, R29, UR41, -R20.reuse ;  /* 0x000000291d897c23 */ /* 0x100fe20008010814 */
[--C-:B------:R-:W-:Y:S01]  /*10490*/  FFMA.FTZ R139, R40, UR41, -R20.reuse ;  /* 0x00000029288b7c23 */ /* 0x100fe20008010814 */
[--C-:B------:R-:W-:Y:S01]  /*104a0*/  FFMA.FTZ R136, R48, UR41, -R20.reuse ;  /* 0x0000002930887c23 */ /* 0x100fe20008010814 */
[--C-:B------:R-:W-:Y:S01]  /*104b0*/  FFMA.FTZ R29, R49, UR41, -R20.reuse ;  /* 0x00000029311d7c23 */ /* 0x100fe20008010814 */
[--C-:B------:R-:W-:Y:S01]  /*104c0*/  FFMA.FTZ R138, R52, UR41, -R20.reuse ;  /* 0x00000029348a7c23 */ /* 0x100fe20008010814 */
[----:B------:R-:W-:Y:S01]  /*104d0*/  HGMMA.64x64x16.F32 R88, R132, gdesc[UR8].tnspB, R88, gsb0 ;  /* 0x40e0000884587df0 */ /* 0x000fe20008000858 */
[----:B------:R-:W-:Y:S01]  /*104e0*/  R2UR UR10, R24 ;  /* 0x00000000180a72ca */ /* 0x000fe200000e0000 */
[--C-:B------:R-:W-:Y:S01]  /*104f0*/  FFMA.FTZ R40, R65, UR41, -R20.reuse ;  /* 0x0000002941287c23 */ /* 0x100fe20008010814 */
[----:B------:R-:W-:Y:S01]  /*10500*/  R2UR UR11, R25 ;  /* 0x00000000190b72ca */ /* 0x000fe200000e0000 */
[--C-:B------:R-:W-:Y:S01]  /*10510*/  FFMA.FTZ R24, R72, UR41, -R20.reuse ;  /* 0x0000002948187c23 */ /* 0x100fe20008010814 */
[--C-:B------:R-:W-:Y:S01]  /*10520*/  FFMA.FTZ R25, R73, UR41, -R20.reuse ;  /* 0x0000002949197c23 */ /* 0x100fe20008010814 */
[--C-:B------:R-:W-:Y:S01]  /*10530*/  FFMA.FTZ R48, R77, UR41, -R20.reuse ;  /* 0x000000294d307c23 */ /* 0x100fe20008010814 */
[--C-:B------:R-:W-:Y:S01]  /*10540*/  FFMA.FTZ R49, R80, UR41, -R20.reuse ;  /* 0x0000002950317c23 */ /* 0x100fe20008010814 */
[----:B------:R-:W-:Y:S01]  /*10550*/  FFMA.FTZ R52, R81, UR41, -R20 ;  /* 0x0000002951347c23 */ /* 0x000fe20008010814 */
[----:B------:R-:W0:Y:S08]  /*10560*/  MUFU.EX2 R137, R137 ;  /* 0x0000008900897308 */ /* 0x000e300000000800 */
        /* <DEDUP_REMOVED lines=11> */
[--C-:B------:R-:W-:Y:S01]  /*10620*/  FFMA.FTZ R134, R60, UR41, -R20.reuse ;  /* 0x000000293c867c23 */ /* 0x100fe20008010814 */
[----:B------:R-:W-:Y:S01]  /*10630*/  FFMA.FTZ R56, R85, UR41, -R20 ;  /* 0x0000002955387c23 */ /* 0x000fe20008010814 */
[C---:B------:R-:W-:Y:S01]  /*10640*/  FADD.FTZ R20, -R0.reuse, R21 ;  /* 0x0000001500147221 */ /* 0x040fe20000010100 */
[----:B------:R-:W-:Y:S01]  /*10650*/  IMAD.MOV.U32 R21, RZ, RZ, 0x40000040 ;  /* 0x40000040ff157424 */ /* 0x000fe200078e00ff */
[----:B------:R-:W-:Y:S01]  /*10660*/  HGMMA.64x64x16.F32 R88, R128, gdesc[UR8].tnspB, R88, gsb0 ;  /* 0x40e0000880587df0 */ /* 0x000fe20008000858 */
[----:B------:R-:W-:Y:S01]  /*10670*/  FMUL.FTZ R60, R0, UR41 ;  /* 0x00000029003c7c20 */ /* 0x000fe20008410000 */
[----:B------:R-:W-:Y:S01]  /*10680*/  FMUL.FTZ R57, R20, UR41 ;  /* 0x0000002914397c20 */ /* 0x000fe20008410000 */
[----:B------:R-:W-:Y:S01]  /*10690*/  VIADD R20, R12, 0x300 ;  /* 0x000003000c147836 */ /* 0x000fe20000000000 */
[----:B------:R-:W-:Y:S01]  /*106a0*/  R2UR UR11, R21 ;  /* 0x00000000150b72ca */ /* 0x000fe200000e0000 */
[----:B------:R-:W-:-:S02]  /*106b0*/  IMAD.MOV.U32 R21, RZ, RZ, 0x40000040 ;  /* 0x40000040ff157424 */ /* 0x000fc400078e00ff */
[--C-:B------:R-:W-:Y:S01]  /*106c0*/  FFMA.FTZ R149, R26, UR41, -R60.reuse ;  /* 0x000000291a957c23 */ /* 0x100fe2000801083c */
[--C-:B------:R-:W-:Y:S01]  /*106d0*/  FFMA.FTZ R26, R27, UR41, -R60.reuse ;  /* 0x000000291b1a7c23 */ /* 0x100fe2000801083c */
[----:B------:R-:W-:Y:S01]  /*106e0*/  R2UR UR10, R20 ;  /* 0x00000000140a72ca */ /* 0x000fe200000e0000 */
[----:B------:R-:W-:Y:S01]  /*106f0*/  VIADD R20, R12, 0x380 ;  /* 0x000003800c147836 */ /* 0x000fe20000000000 */
        /* <DEDUP_REMOVED lines=11> */
[----:B--2---:R-:W-:Y:S01]  /*107b0*/  FADD.FTZ R50, R150, R7 ;  /* 0x0000000796327221 */ /* 0x004fe20000010000 */
[--C-:B------:R-:W-:Y:S01]  /*107c0*/  FFMA.FTZ R31, R42, UR41, -R60.reuse ;  /* 0x000000292a1f7c23 */ /* 0x100fe2000801083c */
[--C-:B------:R-:W-:Y:S01]  /*107d0*/  FFMA.FTZ R12, R54, UR41, -R60.reuse ;  /* 0x00000029360c7c23 */ /* 0x100fe2000801083c */
[----:B------:R-:W-:Y:S01]  /*107e0*/  FFMA.FTZ R133, R58, UR41, -R60 ;  /* 0x000000293a857c23 */ /* 0x000fe2000801083c */
[----:B0-----:R-:W-:Y:S01]  /*107f0*/  FADD.FTZ R50, R137, R50 ;  /* 0x0000003289327221 */ /* 0x001fe20000010000 */
        /* <DEDUP_REMOVED lines=12> */
[----:B------:R-:W-:-:S04]  /*108c0*/  F2FP.F16.F32.PACK_AB R150, R137, R150 ;  /* 0x000000968996723e */ /* 0x000fc800000000ff */
[----:B------:R-:W-:Y:S08]  /*108d0*/  MUFU.EX2 R30, R30 ;  /* 0x0000001e001e7308 */ /* 0x000ff00000000800 */
[----:B------:R-:W-:Y:S08]  /*108e0*/  MUFU.EX2 R27, R27 ;  /* 0x0000001b001b7308 */ /* 0x000ff00000000800 */
[----:B------:R-:W0:Y:S08]  /*108f0*/  MUFU.EX2 R61, R61 ;  /* 0x0000003d003d7308 */ /* 0x000e300000000800 */
[----:B------:R-:W-:Y:S08]  /*10900*/  MUFU.EX2 R147, R147 ;  /* 0x0000009300937308 */ /* 0x000ff00000000800 */
[----:B------:R-:W-:Y:S01]  /*10910*/  MUFU.EX2 R64, R64 ;  /* 0x0000004000407308 */ /* 0x000fe20000000800 */
[----:B0-----:R-:W-:Y:S01]  /*10920*/  F2FP.F16.F32.PACK_AB R145, R61, R27 ;  /* 0x0000001b3d91723e */ /* 0x001fe200000000ff */
[----:B------:R-:W-:-:S02]  /*10930*/  WARPGROUP.DEPBAR.LE gsb0, 0x0 ;  /* 0x00008000000079c5 */ /* 0x000fc40000010000 */
[----:B------:R-:W-:Y:S01]  /*10940*/  WARPGROUP.ARRIVE ;  /* 0x00000000000079c5 */ /* 0x000fe20000000000 */
[----:B------:R-:W-:-:S03]  /*10950*/  FFMA.FTZ R129, R66, UR41, -R60 ;  /* 0x0000002942817c23 */ /* 0x000fc6000801083c */
[----:B------:R-:W-:Y:S01]  /*10960*/  MUFU.EX2 R31, R31 ;  /* 0x0000001f001f7308 */ /* 0x000fe20000000800 */
[--C-:B------:R-:W-:Y:S01]  /*10970*/  FFMA.FTZ R131, R70, UR41, -R60.reuse ;  /* 0x0000002946837c23 */ /* 0x100fe2000801083c */
[----:B------:R-:W-:Y:S01]  /*10980*/  F2FP.F16.F32.PACK_AB R128, R40, R33 ;  /* 0x000000212880723e */ /* 0x000fe200000000ff */
[----:B------:R-:W-:Y:S01]  /*10990*/  HGMMA.64x64x16.F32 R88, R124, gdesc[UR8].tnspB, R88, gsb0 ;  /* 0x40e000087c587df0 */ /* 0x000fe20008000858 */
[----:B------:R-:W-:Y:S01]  /*109a0*/  R2UR UR10, R20 ;  /* 0x00000000140a72ca */ /* 0x000fe200000e0000 */
[----:B------:R-:W-:Y:S01]  /*109b0*/  FFMA.FTZ R20, R55, UR41, -R60 ;  /* 0x0000002937147c23 */ /* 0x000fe2000801083c */
[----:B------:R-:W-:Y:S01]  /*109c0*/  R2UR UR11, R21 ;  /* 0x00000000150b72ca */ /* 0x000fe200000e0000 */
[----:B------:R-:W-:Y:S01]  /*109d0*/  @!P1 IMAD R21, R16, 0x8, R2 ;  /* 0x0000000810159824 */ /* 0x000fe200078e0202 */
[----:B------:R-:W-:Y:S01]  /*109e0*/  MUFU.EX2 R38, R38 ;  /* 0x0000002600267308 */ /* 0x000fe20000000800 */
[----:B------:R-:W-:Y:S02]  /*109f0*/  F2FP.F16.F32.PACK_AB R130, R44, R41 ;  /* 0x000000292c82723e */ /* 0x000fe400000000ff */
[----:B------:R-:W-:-:S05]  /*10a00*/  @!P1 VIADD R21, R21, 0x16840 ;  /* 0x0001684015159836 */ /* 0x000fca0000000000 */
[----:B------:R-:W-:Y:S01]  /*10a10*/  @!P1 PRMT R43, RZ, 0x654, R21 ;  /* 0x00000654ff2b9816 */ /* 0x000fe20000000015 */
[----:B------:R-:W-:Y:S08]  /*10a20*/  MUFU.EX2 R34, R34 ;  /* 0x0000002200227308 */ /* 0x000ff00000000800 */
[----:B------:R-:W-:Y:S08]  /*10a30*/  MUFU.EX2 R39, R39 ;  /* 0x0000002700277308 */ /* 0x000ff00000000800 */
[----:B------:R-:W-:Y:S08]  /*10a40*/  MUFU.EX2 R35, R35 ;  /* 0x0000002300237308 */ /* 0x000ff00000000800 */
[----:B------:R-:W0:Y:S08]  /*10a50*/  MUFU.EX2 R42, R42 ;  /* 0x0000002a002a7308 */ /* 0x000e300000000800 */
[----:B------:R-:W-:Y:S08]  /*10a60*/  MUFU.EX2 R12, R12 ;  /* 0x0000000c000c7308 */ /* 0x000ff00000000800 */
[----:B------:R-:W-:Y:S01]  /*10a70*/  MUFU.EX2 R20, R20 ;  /* 0x0000001400147308 */ /* 0x000fe20000000800 */
[----:B0-----:R-:W-:-:S07]  /*10a80*/  F2FP.F16.F32.PACK_AB R137, R42, R35 ;  /* 0x000000232a89723e */ /* 0x001fce00000000ff */
[----:B------:R-:W-:Y:S08]  /*10a90*/  MUFU.EX2 R132, R132 ;  /* 0x0000008400847308 */ /* 0x000ff00000000800 */
[----:B------:R-:W-:Y:S01]  /*10aa0*/  MUFU.EX2 R133, R133 ;  /* 0x0000008500857308 */ /* 0x000fe20000000800 */
[----:B------:R-:W-:Y:S02]  /*10ab0*/  WARPGROUP.DEPBAR.LE gsb0, 0x0 ;  /* 0x00008000000079c5 */ /* 0x000fe40000010000 */
[----:B------:R-:W-:-:S05]  /*10ac0*/  WARPGROUP.ARRIVE ;  /* 0x00000000000079c5 */ /* 0x000fca0000000000 */
[----:B------:R-:W-:Y:S01]  /*10ad0*/  MUFU.EX2 R21, R59 ;  /* 0x0000003b00157308 */ /* 0x000fe20000000800 */
[----:B------:R-:W-:Y:S01]  /*10ae0*/  FFMA.FTZ R125, R74, UR41, -R60 ;  /* 0x000000294a7d7c23 */ /* 0x000fe2000801083c */
[----:B------:R-:W-:Y:S02]  /*10af0*/  F2FP.F16.F32.PACK_AB R124, R25, R24 ;  /* 0x00000018197c723e */ /* 0x000fe400000000ff */
[----:B------:R-:W-:Y:S01]  /*10b00*/  F2FP.F16.F32.PACK_AB R126, R48, R45 ;  /* 0x0000002d307e723e */ /* 0x000fe200000000ff */
[----:B------:R-:W-:Y:S03]  /*10b10*/  HGMMA.64x64x16.F32 R88, R120, gdesc[UR8].tnspB, R88, gsb0 ;  /* 0x40e0000878587df0 */ /* 0x000fe60008000858 */
[----:B------:R-:W-:Y:S08]  /*10b20*/  MUFU.EX2 R134, R134 ;  /* 0x0000008600867308 */ /* 0x000ff00000000800 */
[----:B------:R-:W-:Y:S08]  /*10b30*/  MUFU.EX2 R135, R135 ;  /* 0x0000008700877308 */ /* 0x000ff00000000800 */
[----:B------:R-:W-:Y:S08]  /*10b40*/  MUFU.EX2 R129, R129 ;  /* 0x0000008100817308 */ /* 0x000ff00000000800 */
[----:B------:R-:W-:Y:S08]  /*10b50*/  MUFU.EX2 R131, R131 ;  /* 0x0000008300837308 */ /* 0x000ff00000000800 */
[----:B------:R-:W-:Y:S08]  /*10b60*/  MUFU.EX2 R125, R125 ;  /* 0x0000007d007d7308 */ /* 0x000ff00000000800 */
[----:B------:R-:W-:Y:S08]  /*10b70*/  MUFU.EX2 R78, R78 ;  /* 0x0000004e004e7308 */ /* 0x000ff00000000800 */
[----:B------:R-:W0:Y:S08]  /*10b80*/  MUFU.EX2 R79, R79 ;  /* 0x0000004f004f7308 */ /* 0x000e300000000800 */
[----:B------:R-:W-:Y:S08]  /*10b90*/  MUFU.EX2 R49, R49 ;  /* 0x0000003100317308 */ /* 0x000ff00000000800 */
[----:B------:R-:W-:Y:S01]  /*10ba0*/  MUFU.EX2 R82, R82 ;  /* 0x0000005200527308 */ /* 0x000fe20000000800 */
[----:B0-----:R-:W-:-:S07]  /*10bb0*/  F2FP.F16.F32.PACK_AB R127, R79, R78 ;  /* 0x0000004e4f7f723e */ /* 0x001fce00000000ff */
[----:B------:R-:W0:Y:S01]  /*10bc0*/  MUFU.EX2 R52, R52 ;  /* 0x0000003400347308 */ /* 0x000e220000000800 */
[----:B------:R-:W-:Y:S02]  /*10bd0*/  WARPGROUP.DEPBAR.LE gsb0, 0x0 ;  /* 0x00008000000079c5 */ /* 0x000fe40000010000 */
[----:B------:R1:W-:Y:S06]  /*10be0*/  BAR.ARV R152, 0x100 ;  /* 0x000400980000751d */ /* 0x0003ec0000002000 */
[----:B------:R2:W-:Y:S01]  /*10bf0*/  @!P1 SYNCS.ARRIVE.TRANS64.RED.A1T0 RZ, [R43+URZ], RZ ;  /* 0x000000ff2bff99a7 */ /* 0x0005e2000810043f */
[----:B------:R-:W3:Y:S01]  /*10c00*/  MUFU.EX2 R83, R83 ;  /* 0x0000005300537308 */ /* 0x000ee20000000800 */
[-C--:B------:R-:W-:Y:S01]  /*10c10*/  FMUL.FTZ R88, R88, R13.reuse ;  /* 0x0000000d58587220 */ /* 0x080fe20000410000 */
[-C--:B------:R-:W-:Y:S01]  /*10c20*/  FMUL.FTZ R89, R89, R13.reuse ;  /* 0x0000000d59597220 */ /* 0x080fe20000410000 */
[-C--:B------:R-:W-:Y:S01]  /*10c30*/  FMUL.FTZ R92, R92, R13.reuse ;  /* 0x0000000d5c5c7220 */ /* 0x080fe20000410000 */
[----:B------:R-:W-:Y:S01]  /*10c40*/  FMUL.FTZ R93, R93, R13 ;  /* 0x0000000d5d5d7220 */ /* 0x000fe20000410000 */
[----:B0-----:R-:W-:Y:S01]  /*10c50*/  F2FP.F16.F32.PACK_AB R120, R52, R49 ;  /* 0x000000313478723e */ /* 0x001fe200000000ff */
[----:B------:R-:W-:Y:S01]  /*10c60*/  FMUL.FTZ R96, R96, R13 ;  /* 0x0000000d60607220 */ /* 0x000fe20000410000 */
[----:B--2---:R-:W-:Y:S01]  /*10c70*/  FFMA.FTZ R43, R57, R6, R149 ;  /* 0x00000006392b7223 */ /* 0x004fe20000010095 */
[----:B------:R0:W-:Y:S01]  /*10c80*/  @!P1 SYNCS.ARRIVE.TRANS64.RED.A1T0 RZ, [R23+URZ], RZ ;  /* 0x000000ff17ff99a7 */ /* 0x0001e2000810043f */
[----:B------:R-:W-:Y:S01]  /*10c90*/  FFMA.FTZ R6, R63, UR41, -R60 ;  /* 0x000000293f067c23 */ /* 0x000fe2000801083c */
[C---:B------:R-:W-:Y:S01]  /*10ca0*/  F2FP.F16.F32.PACK_AB R149, R26.reuse, R149 ;  /* 0x000000951a95723e */ /* 0x040fe200000000ff */
[----:B------:R-:W-:Y:S01]  /*10cb0*/  FADD.FTZ R46, R26, R43 ;  /* 0x0000002b1a2e7221 */ /* 0x000fe20000010000 */
[----:B------:R-:W-:Y:S01]  /*10cc0*/  MUFU.EX2 R86, R86 ;  /* 0x0000005600567308 */ /* 0x000fe20000000800 */
[-C--:B------:R-:W-:Y:S01]  /*10cd0*/  FMUL.FTZ R97, R97, R13.reuse ;  /* 0x0000000d61617220 */ /* 0x080fe20000410000 */
[----:B------:R-:W-:Y:S01]  /*10ce0*/  FMUL.FTZ R100, R100, R13 ;  /* 0x0000000d64647220 */ /* 0x000fe20000410000 */
[----:B------:R-:W-:Y:S01]  /*10cf0*/  FADD.FTZ R7, R151, R46 ;  /* 0x0000002e97077221 */ /* 0x000fe20000010000 */
[C---:B------:R-:W-:Y:S01]  /*10d00*/  F2FP.F16.F32.PACK_AB R151, R30.reuse, R151 ;  /* 0x000000971e97723e */ /* 0x040fe200000000ff */
[-C--:B------:R-:W-:Y:S01]  /*10d10*/  FMUL.FTZ R101, R101, R13.reuse ;  /* 0x0000000d65657220 */ /* 0x080fe20000410000 */
[----:B---3--:R-:W-:Y:S01]  /*10d20*/  F2FP.F16.F32.PACK_AB R121, R83, R82 ;  /* 0x000000525379723e */ /* 0x008fe200000000ff */
[----:B------:R-:W-:Y:S01]  /*10d30*/  FADD.FTZ R46, R30, R7 ;  /* 0x000000071e2e7221 */ /* 0x000fe20000010000 */
[----:B------:R-:W-:Y:S01]  /*10d40*/  FADD.FTZ R7, R143, R50 ;  /* 0x000000328f077221 */ /* 0x000fe20000010000 */
[----:B------:R-:W2:Y:S01]  /*10d50*/  MUFU.EX2 R6, R6 ;  /* 0x0000000600067308 */ /* 0x000ea20000000800 */
[----:B------:R-:W-:Y:S01]  /*10d60*/  FMUL.FTZ R104, R104, R13 ;  /* 0x0000000d68687220 */ /* 0x000fe20000410000 */
[----:B------:R-:W-:Y:S01]  /*10d70*/  FADD.FTZ R50, R27, R46 ;  /* 0x0000002e1b327221 */ /* 0x000fe20000010000 */
[C---:B------:R-:W-:Y:S01]  /*10d80*/  FADD.FTZ R54, R144.reuse, R7 ;  /* 0x0000000790367221 */ /* 0x040fe20000010000 */
[----:B------:R-:W-:Y:S01]  /*10d90*/  FFMA.FTZ R46, R67, UR41, -R60 ;  /* 0x00000029432e7c23 */ /* 0x000fe2000801083c */
[----:B------:R-:W-:Y:S01]  /*10da0*/  F2FP.F16.F32.PACK_AB R144, R144, R143 ;  /* 0x0000008f9090723e */ /* 0x000fe200000000ff */
[----:B------:R-:W-:Y:S01]  /*10db0*/  FADD.FTZ R58, R61, R50 ;  /* 0x000000323d3a7221 */ /* 0x000fe20000010000 */
[----:B------:R-:W-:Y:S01]  /*10dc0*/  FADD.FTZ R7, R141, R54 ;  /* 0x000000368d077221 */ /* 0x000fe20000010000 */
[----:B------:R-:W-:Y:S01]  /*10dd0*/  FFMA.FTZ R50, R71, UR41, -R60 ;  /* 0x0000002947327c23 */ /* 0x000fe2000801083c */
[----:B------:R-:W-:Y:S01]  /*10de0*/  MUFU.EX2 R26, R75 ;  /* 0x0000004b001a7308 */ /* 0x000fe20000000800 */
[----:B0-----:R-:W-:Y:S01]  /*10df0*/  FADD.FTZ R23, R147, R58 ;  /* 0x0000003a93177221 */ /* 0x001fe20000010000 */
[C---:B------:R-:W-:Y:S01]  /*10e00*/  FADD.FTZ R54, R146.reuse, R7 ;  /* 0x0000000792367221 */ /* 0x040fe20000010000 */
[----:B------:R-:W-:Y:S01]  /*10e10*/  FFMA.FTZ R60, R87, UR41, -R60 ;  /* 0x00000029573c7c23 */ /* 0x000fe2000801083c */
[----:B------:R-:W-:Y:S01]  /*10e20*/  F2FP.F16.F32.PACK_AB R146, R146, R141 ;  /* 0x0000008d9292723e */ /* 0x000fe200000000ff */
[C---:B------:R-:W-:Y:S01]  /*10e30*/  FADD.FTZ R58, R64.reuse, R23 ;  /* 0x00000017403a7221 */ /* 0x040fe20000010000 */
[----:B------:R-:W-:Y:S01]  /*10e40*/  FADD.FTZ R7, R139, R54 ;  /* 0x000000368b077221 */ /* 0x000fe20000010000 */
[----:B------:R-:W-:Y:S01]  /*10e50*/  F2FP.F16.F32.PACK_AB R147, R64, R147 ;  /* 0x000000934093723e */ /* 0x000fe200000000ff */
[----:B------:R-:W-:Y:S01]  /*10e60*/  MUFU.EX2 R46, R46 ;  /* 0x0000002e002e7308 */ /* 0x000fe20000000800 */
[----:B------:R-:W-:Y:S01]  /*10e70*/  FADD.FTZ R23, R31, R58 ;  /* 0x0000003a1f177221 */ /* 0x000fe20000010000 */
[C---:B------:R-:W-:Y:S01]  /*10e80*/  FADD.FTZ R7, R140.reuse, R7 ;  /* 0x000000078c077221 */ /* 0x040fe20000010000 */
[----:B------:R-:W-:Y:S01]  /*10e90*/  F2FP.F16.F32.PACK_AB R140, R140, R139 ;  /* 0x0000008b8c8c723e */ /* 0x000fe200000000ff */
[-C--:B------:R-:W-:Y:S01]  /*10ea0*/  FMUL.FTZ R105, R105, R13.reuse ;  /* 0x0000000d69697220 */ /* 0x080fe20000410000 */
[----:B------:R-:W-:Y:S01]  /*10eb0*/  FADD.FTZ R23, R38, R23 ;  /* 0x0000001726177221 */ /* 0x000fe20000010000 */
[----:B------:R-:W-:Y:S01]  /*10ec0*/  FADD.FTZ R7, R142, R7 ;  /* 0x000000078e077221 */ /* 0x000fe20000010000 */
[----:B------:R-:W-:Y:S01]  /*10ed0*/  F2FP.F16.F32.PACK_AB R142, R28, R142 ;  /* 0x0000008e1c8e723e */ /* 0x000fe200000000ff */
[----:B------:R-:W-:Y:S01]  /*10ee0*/  MUFU.EX2 R50, R50 ;  /* 0x0000003200327308 */ /* 0x000fe20000000800 */
[----:B------:R-:W-:Y:S01]  /*10ef0*/  FADD.FTZ R54, R34, R23 ;  /* 0x0000001722367221 */ /* 0x000fe20000010000 */
[----:B------:R-:W-:Y:S01]  /*10f00*/  FADD.FTZ R7, R28, R7 ;  /* 0x000000071c077221 */ /* 0x000fe20000010000 */
[----:B------:R-:W-:Y:S01]  /*10f10*/  F2FP.F16.F32.PACK_AB R139, R20, R12 ;  /* 0x0000000c148b723e */ /* 0x000fe200000000ff */
[----:B------:R-:W-:Y:S01]  /*10f20*/  FMUL.FTZ R108, R108, R13 ;  /* 0x0000000d6c6c7220 */ /* 0x000fe20000410000 */
[----:B------:R-:W-:Y:S01]  /*10f30*/  FADD.FTZ R54, R39, R54 ;  /* 0x0000003627367221 */ /* 0x000fe20000010000 */
[----:B------:R-:W-:Y:S01]  /*10f40*/  FADD.FTZ R58, R136, R7 ;  /* 0x00000007883a7221 */ /* 0x000fe20000010000 */
[----:B------:R-:W-:Y:S01]  /*10f50*/  F2FP.F16.F32.PACK_AB R141, R38, R31 ;  /* 0x0000001f268d723e */ /* 0x000fe200000000ff */
[----:B------:R-:W0:Y:S01]  /*10f60*/  MUFU.EX2 R56, R56 ;  /* 0x0000003800387308 */ /* 0x000e220000000800 */
[----:B------:R-:W-:Y:S01]  /*10f70*/  FADD.FTZ R7, R35, R54 ;  /* 0x0000003623077221 */ /* 0x000fe20000010000 */
[----:B------:R-:W-:Y:S01]  /*10f80*/  FADD.FTZ R23, R29, R58 ;  /* 0x0000003a1d177221 */ /* 0x000fe20000010000 */
[----:B------:R-:W-:Y:S01]  /*10f90*/  F2FP.F16.F32.PACK_AB R143, R39, R34 ;  /* 0x00000022278f723e */ /* 0x000fe200000000ff */
[-C--:B------:R-:W-:Y:S01]  /*10fa0*/  FMUL.FTZ R109, R109, R13.reuse ;  /* 0x0000000d6d6d7220 */ /* 0x080fe20000410000 */
[----:B------:R-:W-:Y:S01]  /*10fb0*/  FADD.FTZ R7, R42, R7 ;  /* 0x000000072a077221 */ /* 0x000fe20000010000 */
[----:B------:R-:W-:Y:S01]  /*10fc0*/  FADD.FTZ R23, R138, R23 ;  /* 0x000000178a177221 */ /* 0x000fe20000010000 */
[----:B------:R-:W-:Y:S01]  /*10fd0*/  F2FP.F16.F32.PACK_AB R136, R29, R136 ;  /* 0x000000881d88723e */ /* 0x000fe200000000ff */
[----:B------:R-:W3:Y:S01]  /*10fe0*/  MUFU.EX2 R123, R60 ;  /* 0x0000003c007b7308 */ /* 0x000ee20000000800 */
[----:B------:R-:W-:Y:S01]  /*10ff0*/  FADD.FTZ R7, R12, R7 ;  /* 0x000000070c077221 */ /* 0x000fe20000010000 */
[C---:B------:R-:W-:Y:S01]  /*11000*/  FADD.FTZ R23, R32.reuse, R23 ;  /* 0x0000001720177221 */ /* 0x040fe20000010000 */
[----:B------:R-:W-:Y:S01]  /*11010*/  F2FP.F16.F32.PACK_AB R138, R32, R138 ;  /* 0x0000008a208a723e */ /* 0x000fe200000000ff */
[-C--:B------:R-:W-:Y:S01]  /*11020*/  FMUL.FTZ R112, R112, R13.reuse ;  /* 0x0000000d70707220 */ /* 0x080fe20000410000 */
[----:B------:R-:W-:Y:S01]  /*11030*/  FADD.FTZ R30, R20, R7 ;  /* 0x00000007141e7221 */ /* 0x000fe20000010000 */
[----:B------:R-:W-:Y:S01]  /*11040*/  FADD.FTZ R23, R132, R23 ;  /* 0x0000001784177221 */ /* 0x000fe20000010000 */
[C---:B------:R-:W-:Y:S01]  /*11050*/  F2FP.F16.F32.PACK_AB R132, R36.reuse, R132 ;  /* 0x000000842484723e */ /* 0x040fe200000000ff */
[----:B------:R-:W-:Y:S01]  /*11060*/  FMUL.FTZ R113, R113, R13 ;  /* 0x0000000d71717220 */ /* 0x000fe20000410000 */
[----:B------:R-:W-:Y:S01]  /*11070*/  FADD.FTZ R30, R133, R30 ;  /* 0x0000001e851e7221 */ /* 0x000fe20000010000 */
[----:B------:R-:W-:Y:S01]  /*11080*/  FADD.FTZ R23, R36, R23 ;  /* 0x0000001724177221 */ /* 0x000fe20000010000 */
[C---:B------:R-:W-:Y:S01]  /*11090*/  F2FP.F16.F32.PACK_AB R133, R21.reuse, R133 ;  /* 0x000000851585723e */ /* 0x040fe200000000ff */
[-C--:B------:R-:W-:Y:S01]  /*110a0*/  FMUL.FTZ R116, R116, R13.reuse ;  /* 0x0000000d74747220 */ /* 0x080fe20000410000 */
[----:B------:R-:W-:Y:S01]  /*110b0*/  FADD.FTZ R30, R21, R30 ;  /* 0x0000001e151e7221 */ /* 0x000fe20000010000 */
[----:B------:R-:W-:Y:S01]  /*110c0*/  FADD.FTZ R54, R134, R23 ;  /* 0x0000001786367221 */ /* 0x000fe20000010000 */
[----:B------:R-:W-:Y:S01]  /*110d0*/  F2FP.F16.F32.PACK_AB R134, R37, R134 ;  /* 0x000000862586723e */ /* 0x000fe200000000ff */
[----:B------:R-:W-:Y:S01]  /*110e0*/  FMUL.FTZ R117, R117, R13 ;  /* 0x0000000d75757220 */ /* 0x000fe20000410000 */
[----:B------:R-:W-:Y:S01]  /*110f0*/  FADD.FTZ R7, R135, R30 ;  /* 0x0000001e87077221 */ /* 0x000fe20000010000 */
[----:B------:R-:W-:Y:S01]  /*11100*/  FADD.FTZ R54, R37, R54 ;  /* 0x0000003625367221 */ /* 0x000fe20000010000 */
[----:B--2---:R-:W-:Y:S01]  /*11110*/  F2FP.F16.F32.PACK_AB R135, R6, R135 ;  /* 0x000000870687723e */ /* 0x004fe200000000ff */
[----:B------:R-:W-:Y:S01]  /*11120*/  FMUL.FTZ R90, R90, R57 ;  /* 0x000000395a5a7220 */ /* 0x000fe20000410000 */
[----:B------:R-:W-:Y:S01]  /*11130*/  FADD.FTZ R28, R6, R7 ;  /* 0x00000007061c7221 */ /* 0x000fe20000010000 */
[----:B------:R-:W-:Y:S01]  /*11140*/  FADD.FTZ R7, R33, R54 ;  /* 0x0000003621077221 */ /* 0x000fe20000010000 */
[----:B0-----:R-:W-:Y:S01]  /*11150*/  F2FP.F16.F32.PACK_AB R122, R56, R53 ;  /* 0x00000035387a723e */ /* 0x001fe200000000ff */
[----:B------:R-:W-:Y:S01]  /*11160*/  FMUL.FTZ R91, R91, R57 ;  /* 0x000000395b5b7220 */ /* 0x000fe20000410000 */
[----:B------:R-:W-:Y:S01]  /*11170*/  FADD.FTZ R23, R129, R28 ;  /* 0x0000001c81177221 */ /* 0x000fe20000010000 */
[----:B------:R-:W-:Y:S01]  /*11180*/  FADD.FTZ R28, R40, R7 ;  /* 0x00000007281c7221 */ /* 0x000fe20000010000 */
[----:B------:R-:W-:Y:S01]  /*11190*/  F2FP.F16.F32.PACK_AB R129, R46, R129 ;  /* 0x000000812e81723e */ /* 0x000fe200000000ff */
[-C--:B------:R-:W-:Y:S01]  /*111a0*/  FMUL.FTZ R94, R94, R57.reuse ;  /* 0x000000395e5e7220 */ /* 0x080fe20000410000 */
[----:B------:R-:W-:Y:S01]  /*111b0*/  FADD.FTZ R30, R46, R23 ;  /* 0x000000172e1e7221 */ /* 0x000fe20000010000 */
[----:B------:R-:W-:Y:S01]  /*111c0*/  FADD.FTZ R7, R41, R28 ;  /* 0x0000001c29077221 */ /* 0x000fe20000010000 */
[-C--:B------:R-:W-:Y:S01]  /*111d0*/  FMUL.FTZ R95, R95, R57.reuse ;  /* 0x000000395f5f7220 */ /* 0x080fe20000410000 */
[----:B------:R-:W-:Y:S01]  /*111e0*/  FMUL.FTZ R98, R98, R57 ;  /* 0x0000003962627220 */ /* 0x000fe20000410000 */
[----:B------:R-:W-:Y:S01]  /*111f0*/  FADD.FTZ R23, R131, R30 ;  /* 0x0000001e83177221 */ /* 0x000fe20000010000 */
[----:B------:R-:W-:Y:S01]  /*11200*/  FADD.FTZ R7, R44, R7 ;  /* 0x000000072c077221 */ /* 0x000fe20000010000 */
[C---:B------:R-:W-:Y:S01]  /*11210*/  F2FP.F16.F32.PACK_AB R131, R50.reuse, R131 ;  /* 0x000000833283723e */ /* 0x040fe200000000ff */
[-C--:B------:R-:W-:Y:S01]  /*11220*/  FMUL.FTZ R99, R99, R57.reuse ;  /* 0x0000003963637220 */ /* 0x080fe20000410000 */
[----:B------:R-:W-:Y:S01]  /*11230*/  FADD.FTZ R12, R50, R23 ;  /* 0x00000017320c7221 */ /* 0x000fe20000010000 */
[----:B------:R-:W-:Y:S01]  /*11240*/  FADD.FTZ R20, R24, R7 ;  /* 0x0000000718147221 */ /* 0x000fe20000010000 */
[-C--:B------:R-:W-:Y:S01]  /*11250*/  FMUL.FTZ R102, R102, R57.reuse ;  /* 0x0000003966667220 */ /* 0x080fe20000410000 */
        /* <DEDUP_REMOVED lines=19> */
[----:B------:R-:W-:Y:S01]  /*11390*/  FMUL.FTZ R119, R119, R57 ;  /* 0x0000003977777220 */ /* 0x000fe20000410000 */
[----:B------:R-:W-:-:S02]  /*113a0*/  IMAD.MOV.U32 R12, RZ, RZ, R19 ;  /* 0x000000ffff0c7224 */ /* 0x000fc400078e0013 */
[----:B------:R-:W-:Y:S01]  /*113b0*/  FADD.FTZ R7, R83, R7 ;  /* 0x0000000753077221 */ /* 0x000fe20000010000 */
[----:B------:R-:W-:Y:S01]  /*113c0*/  FADD.FTZ R21, R53, R6 ;  /* 0x0000000635157221 */ /* 0x000fe20000010000 */
[----:B------:R-:W-:Y:S02]  /*113d0*/  IMAD.MOV.U32 R23, RZ, RZ, R16 ;  /* 0x000000ffff177224 */ /* 0x000fe400078e0010 */
[----:B------:R-:W-:Y:S01]  /*113e0*/  FADD.FTZ R6, R86, R7 ;  /* 0x0000000756067221 */ /* 0x000fe20000010000 */
[----:B------:R-:W-:Y:S01]  /*113f0*/  FADD.FTZ R7, R56, R21 ;  /* 0x0000001538077221 */ /* 0x000fe20000010000 */
[----:B------:R-:W-:Y:S02]  /*11400*/  IMAD.MOV.U32 R21, RZ, RZ, R0 ;  /* 0x000000ffff157224 */ /* 0x000fe400078e0000 */
[C---:B---3--:R-:W-:Y:S01]  /*11410*/  FADD.FTZ R6, R123.reuse, R6 ;  /* 0x000000067b067221 */ /* 0x048fe20000010000 */
[----:B------:R-:W-:Y:S01]  /*11420*/  F2FP.F16.F32.PACK_AB R123, R123, R86 ;  /* 0x000000567b7b723e */ /* 0x000fe200000000ff */
[----:B------:R-:W-:Y:S01]  /*11430*/  IMAD.MOV.U32 R20, RZ, RZ, R3 ;  /* 0x000000ffff147224 */ /* 0x000fe200078e0003 */
[----:B-1----:R-:W-:Y:S06]  /*11440*/  @P2 BRA `(.L_x_1268) ;  /* 0xffffffe000542947 */ /* 0x002fec000383ffff */
.L_x_1258:
[----:B------:R-:W2:Y:S02]  /*11450*/  LDL R12, [R1+0x24] ;  /* 0x00002400010c7983 */ /* 0x000ea40000100800 */
[----:B--2---:R-:W-:-:S13]  /*11460*/  ISETP.GE.AND P2, PT, R4, R12, PT ;  /* 0x0000000c0400720c */ /* 0x004fda0003f46270 */
[----:B------:R-:W-:Y:S05]  /*11470*/  @!P2 BRA `(.L_x_1269) ;  /* 0x0000002c00eca947 */ /* 0x000fea0003800000 */
[----:B------:R-:W2:Y:S04]  /*11480*/  LDL R13, [R1+0x20] ;  /* 0x00002000010d7983 */ /* 0x000ea80000100800 */
[----:B------:R-:W2:Y:S01]  /*11490*/  LDL R12, [R1+0x1c] ;  /* 0x00001c00010c7983 */ /* 0x000ea20000100800 */
[----:B------:R-:W-:Y:S02]  /*114a0*/  IMAD.MOV.U32 R20, RZ, RZ, R0 ;  /* 0x000000ffff147224 */ /* 0x000fe400078e0000 */
[----:B------:R-:W-:Y:S02]  /*114b0*/  IMAD.MOV.U32 R21, RZ, RZ, R3 ;  /* 0x000000ffff157224 */ /* 0x000fe400078e0003 */
[----:B------:R-:W-:Y:S02]  /*114c0*/  IMAD.MOV.U32 R153, RZ, RZ, R16 ;  /* 0x000000ffff997224 */ /* 0x000fe400078e0010 */
[----:B--2---:R-:W-:-:S02]  /*114d0*/  IMAD.IADD R152, R12, 0x1, -R13 ;  /* 0x000000010c987824 */ /* 0x004fc400078e0a0d */
[----:B------:R-:W-:Y:S02]  /*114e0*/  IMAD.MOV.U32 R12, RZ, RZ, R19 ;  /* 0x000000ffff0c7224 */ /* 0x000fe400078e0013 */
[----:B------:R-:W-:Y:S01]  /*114f0*/  IMAD.IADD R23, R5, 0x1, R152 ;  /* 0x0000000105177824 */ /* 0x000fe200078e0298 */
[----:B------:R-:W-:-:S04]  /*11500*/  IADD3 R152, R152, 0x8, R5 ;  /* 0x0000000898987810 */ /* 0x000fc80007ffe005 */
[----:B------:R-:W-:Y:S02]  /*11510*/  LOP3.LUT R0, RZ, R23, RZ, 0x33, !PT ;  /* 0x00000017ff007212 */ /* 0x000fe400078e33ff */
[----:B------:R-:W-:-:S03]  /*11520*/  LOP3.LUT R154, RZ, R152, RZ, 0x33, !PT ;  /* 0x00000098ff9a7212 */ /* 0x000fc600078e33ff */
[----:B------:R0:W-:Y:S04]  /*11530*/  STL [R1], R0 ;  /* 0x0000000001007387 */ /* 0x0001e80000100800 */
.L_x_1287:
        /* <DEDUP_REMOVED lines=11> */
.L_x_1271:
[----:B------:R-:W-:Y:S01]  /*115f0*/  IMAD R0, R16, 0x8, R2 ;  /* 0x0000000810007824 */ /* 0x000fe200078e0202 */
[----:B------:R-:W-:-:S04]  /*11600*/  SHF.L.U32 R3, R19, 0x1f, RZ ;  /* 0x0000001f13037819 */ /* 0x000fc800000006ff */
[----:B------:R0:W1:Y:S01]  /*11610*/  SYNCS.PHASECHK.TRANS64.TRYWAIT P3, [R0+URZ+0x16830], R3 ;  /* 0x01683003000075a7 */ /* 0x000062000806017f */
[----:B------:R-:W-:Y:S05]  /*11620*/  @!P0 BRA `(.L_x_1272) ;  /* 0x0000000000048947 */ /* 0x000fea0003800000 */
[----:B------:R-:W-:Y:S01]  /*11630*/  BPT.TRAP 0x1 ;  /* 0x000000040000795c */ /* 0x000fe20000300000 */
.L_x_1272:
[----:B------:R-:W-:Y:S04]  /*11640*/  BSSY B0, `(.L_x_1270) ;  /* 0x0000004000007945 */ /* 0x000fe80003800000 */
[----:B-1----:R-:W-:Y:S05]  /*11650*/  @P3 BRA `(.L_x_1273) ;  /* 0x0000000000083947 */ /* 0x002fea0003800000 */
[----:B------:R-:W1:Y:S02]  /*11660*/  SYNCS.PHASECHK.TRANS64.TRYWAIT P3, [R0+URZ+0x16830], R3 ;  /* 0x01683003000075a7 */ /* 0x000e64000806017f */
[----:B-1----:R-:W-:Y:S05]  /*11670*/  @!P3 BRA `(.L_x_1274) ;  /* 0x000000b40018b947 */ /* 0x002fea0003800000 */
.L_x_1273:
[----:B------:R-:W-:Y:S05]  /*11680*/  BSYNC B0 ;  /* 0x0000000000007941 */ /* 0x000fea0003800000 */
.L_x_1270:
        /* <DEDUP_REMOVED lines=44> */
.L_x_1276:
[----:B------:R-:W-:Y:S01]  /*11950*/  SHF.L.U32 R0, R12, 0x1f, RZ ;  /* 0x0000001f0c007819 */ /* 0x000fe200000006ff */
[----:B------:R-:W-:-:S04]  /*11960*/  IMAD R3, R153, 0x8, R2 ;  /* 0x0000000899037824 */ /* 0x000fc800078e0202 */
[----:B------:R0:W1:Y:S01]  /*11970*/  SYNCS.PHASECHK.TRANS64.TRYWAIT P2, [R3+URZ+0x16850], R0 ;  /* 0x01685000030075a7 */ /* 0x000062000804017f */
[----:B------:R-:W-:Y:S05]  /*11980*/  @!P0 BRA `(.L_x_1277) ;  /* 0x0000000000048947 */ /* 0x000fea0003800000 */
[----:B------:R-:W-:Y:S01]  /*11990*/  BPT.TRAP 0x1 ;  /* 0x000000040000795c */ /* 0x000fe20000300000 */
.L_x_1277:
[----:B-1----:R-:W-:Y:S05]  /*119a0*/  @P2 BRA `(.L_x_1275) ;  /* 0x0000000000082947 */ /* 0x002fea0003800000 */
[----:B------:R-:W1:Y:S02]  /*119b0*/  SYNCS.PHASECHK.TRANS64.TRYWAIT P2, [R3+URZ+0x16850], R0 ;  /* 0x01685000030075a7 */ /* 0x000e64000804017f */
[----:B-1----:R-:W-:Y:S05]  /*119c0*/  @!P2 BRA `(.L_x_1278) ;  /* 0x000000b00058a947 */ /* 0x002fea0003800000 */
.L_x_1275:
[----:B01----:R-:W-:Y:S01]  /*119d0*/  VIADD R0, R2, 0x400 ;  /* 0x0000040002007836 */ /* 0x003fe20000000000 */
[----:B------:R-:W2:Y:S01]  /*119e0*/  LDL R3, [R1+0x1c] ;  /* 0x00001c0001037983 */ /* 0x000ea20000100800 */
[----:B------:R-:W-:Y:S01]  /*119f0*/  IMAD.MOV.U32 R13, RZ, RZ, 0x40000040 ;  /* 0x40000040ff0d7424 */ /* 0x000fe200078e00ff */
[----:B------:R-:W-:Y:S05]  /*11a00*/  WARPSYNC.ALL ;  /* 0x0000000000007948 */ /* 0x000fea0003800000 */
[----:B------:R-:W-:Y:S01]  /*11a10*/  SHF.R.U32.HI R0, RZ, 0x4, R0 ;  /* 0x00000004ff007819 */ /* 0x000fe20000011600 */
[----:B------:R-:W-:Y:S01]  /*11a20*/  WARPGROUP.ARRIVE ;  /* 0x00000000000079c5 */ /* 0x000fe20000000000 */
[----:B------:R-:W-:-:S02]  /*11a30*/  R2UR UR11, R13 ;  /* 0x000000000d0b72ca */ /* 0x000fc400000e0000 */
[----:B------:R-:W-:-:S05]  /*11a40*/  LOP3.LUT R0, R0, 0x3fff, RZ, 0xc0, !PT ;  /* 0x00003fff00007812 */ /* 0x000fca00078ec0ff */
[----:B------:R-:W-:-:S05]  /*11a50*/  IMAD R12, R153, 0x400, R0 ;  /* 0x00000400990c7824 */ /* 0x000fca00078e0200 */
[----:B------:R-:W-:-:S13]  /*11a60*/  R2UR UR10, R12 ;  /* 0x000000000c0a72ca */ /* 0x000fda00000e0000 */
[----:B------:R-:W-:Y:S03]  /*11a70*/  HGMMA.64x64x16.F32 R88, R148, gdesc[UR8].tnspB, R88, gsb0 ;  /* 0x40e0000894587df0 */ /* 0x000fe60008000858 */
[----:B------:R-:W-:Y:S02]  /*11a80*/  WARPGROUP.DEPBAR.LE gsb0, 0x0 ;  /* 0x00008000000079c5 */ /* 0x000fe40000010000 */
[----:B------:R-:W-:Y:S01]  /*11a90*/  VIADD R148, R12, 0x80 ;  /* 0x000000800c947836 */ /* 0x000fe20000000000 */
[----:B------:R-:W3:Y:S01]  /*11aa0*/  LDL R151, [R1+0x20] ;  /* 0x0000200001977983 */ /* 0x000ee20000100800 */
[----:B------:R-:W-:Y:S01]  /*11ab0*/  IMAD.MOV.U32 R149, RZ, RZ, 0x40000040 ;  /* 0x40000040ff957424 */ /* 0x000fe200078e00ff */
[----:B------:R-:W-:Y:S01]  /*11ac0*/  WARPGROUP.ARRIVE ;  /* 0x00000000000079c5 */ /* 0x000fe20000000000 */
[----:B------:R-:W-:Y:S01]  /*11ad0*/  IMAD.MOV.U32 R13, RZ, RZ, 0x40000040 ;  /* 0x40000040ff0d7424 */ /* 0x000fe200078e00ff */
[----:B------:R-:W-:Y:S01]  /*11ae0*/  R2UR UR10, R148 ;  /* 0x00000000940a72ca */ /* 0x000fe200000e0000 */
[----:B------:R-:W-:Y:S01]  /*11af0*/  IMAD.SHL.U32 R0, R4, 0x80, RZ ;  /* 0x0000008004007824 */ /* 0x000fe200078e00ff */
[----:B------:R-:W-:Y:S01]  /*11b00*/  R2UR UR11, R149 ;  /* 0x00000000950b72ca */ /* 0x000fe200000e0000 */
[----:B------:R-:W-:Y:S01]  /*11b10*/  ULOP3.LUT UR8, URZ, UR27, URZ, 0x33, !UPT ;  /* 0x0000001b3f087292 */ /* 0x000fe2000f8e333f */
[----:B------:R-:W0:Y:S11]  /*11b20*/  S2R R149, SR_TID.X ;  /* 0x0000000000957919 */ /* 0x000e360000002100 */
[----:B------:R-:W-:Y:S01]  /*11b30*/  HGMMA.64x64x16.F32 R88, R144, gdesc[UR8].tnspB, R88, gsb0 ;  /* 0x40e0000890587df0 */ /* 0x000fe20008000858 */
[----:B0-----:R-:W-:-:S02]  /*11b40*/  SHF.R.U32.HI R150, RZ, 0x7, R149 ;  /* 0x00000007ff967819 */ /* 0x001fc40000011695 */
[----:B------:R-:W-:Y:S01]  /*11b50*/  ISETP.GE.U32.AND P2, PT, R149, 0x180, PT ;  /* 0x000001809500780c */ /* 0x000fe20003f46070 */
[----:B------:R-:W-:Y:S02]  /*11b60*/  WARPGROUP.DEPBAR.LE gsb0, 0x0 ;  /* 0x00008000000079c5 */ /* 0x000fe40000010000 */
[----:B------:R-:W-:Y:S01]  /*11b70*/  VIADD R144, R12, 0x100 ;  /* 0x000001000c907836 */ /* 0x000fe20000000000 */
[----:B------:R-:W-:Y:S01]  /*11b80*/  WARPGROUP.ARRIVE ;  /* 0x00000000000079c5 */ /* 0x000fe20000000000 */
[----:B------:R-:W-:-:S03]  /*11b90*/  IMAD.MOV.U32 R145, RZ, RZ, 0x40000040 ;  /* 0x40000040ff917424 */ /* 0x000fc600078e00ff */
[----:B------:R-:W-:Y:S02]  /*11ba0*/  R2UR UR10, R144 ;  /* 0x00000000900a72ca */ /* 0x000fe400000e0000 */
[----:B------:R-:W-:-:S13]  /*11bb0*/  R2UR UR11, R145 ;  /* 0x00000000910b72ca */ /* 0x000fda00000e0000 */
[----:B------:R-:W-:Y:S01]  /*11bc0*/  HGMMA.64x64x16.F32 R88, R140, gdesc[UR8].tnspB, R88, gsb0 ;  /* 0x40e000088c587df0 */ /* 0x000fe20008000858 */
[----:B--2---:R-:W-:Y:S02]  /*11bd0*/  IADD3 R3, R3, 0x1, -R0 ;  /* 0x0000000103037810 */ /* 0x004fe40007ffe800 */
[----:B------:R-:W-:Y:S02]  /*11be0*/  WARPGROUP.DEPBAR.LE gsb0, 0x0 ;  /* 0x00008000000079c5 */ /* 0x000fe40000010000 */
[----:B------:R-:W-:Y:S01]  /*11bf0*/  VIADD R140, R12, 0x180 ;  /* 0x000001800c8c7836 */ /* 0x000fe20000000000 */
[----:B------:R-:W-:Y:S01]  /*11c00*/  WARPGROUP.ARRIVE ;  /* 0x00000000000079c5 */ /* 0x000fe20000000000 */
[----:B------:R-:W-:-:S03]  /*11c10*/  IMAD.MOV.U32 R141, RZ, RZ, 0x40000040 ;  /* 0x40000040ff8d7424 */ /* 0x000fc600078e00ff */
[----:B------:R-:W-:Y:S02]  /*11c20*/  R2UR UR10, R140 ;  /* 0x000000008c0a72ca */ /* 0x000fe400000e0000 */
[----:B------:R-:W-:-:S13]  /*11c30*/  R2UR UR11, R141 ;  /* 0x000000008d0b72ca */ /* 0x000fda00000e0000 */
[----:B------:R-:W-:Y:S03]  /*11c40*/  HGMMA.64x64x16.F32 R88, R136, gdesc[UR8].tnspB, R88, gsb0 ;  /* 0x40e0000888587df0 */ /* 0x000fe60008000858 */
        /* <DEDUP_REMOVED lines=15> */
[C---:B------:R-:W-:Y:S01]  /*11d40*/  VIADD R128, R12.reuse, 0x300 ;  /* 0x000003000c807836 */ /* 0x040fe20000000000 */
[----:B------:R-:W-:Y:S01]  /*11d50*/  WARPGROUP.ARRIVE ;  /* 0x00000000000079c5 */ /* 0x000fe20000000000 */
[----:B------:R-:W-:Y:S02]  /*11d60*/  IMAD.MOV.U32 R129, RZ, RZ, 0x40000040 ;  /* 0x40000040ff817424 */ /* 0x000fe400078e00ff */
[----:B------:R-:W-:Y:S01]  /*11d70*/  VIADD R12, R12, 0x380 ;  /* 0x000003800c0c7836 */ /* 0x000fe20000000000 */
[----:B------:R-:W-:-:S02]  /*11d80*/  R2UR UR10, R128 ;  /* 0x00000000800a72ca */ /* 0x000fc400000e0000 */
[----:B------:R-:W-:-:S13]  /*11d90*/  R2UR UR11, R129 ;  /* 0x00000000810b72ca */ /* 0x000fda00000e0000 */
[----:B------:R-:W-:Y:S01]  /*11da0*/  HGMMA.64x64x16.F32 R88, R124, gdesc[UR8].tnspB, R88, gsb0 ;  /* 0x40e000087c587df0 */ /* 0x000fe20008000858 */
[----:B------:R-:W-:Y:S01]  /*11db0*/  R2UR UR10, R12 ;  /* 0x000000000c0a72ca */ /* 0x000fe200000e0000 */
[----:B------:R-:W-:Y:S01]  /*11dc0*/  @!P1 IMAD R12, R16, 0x8, R2 ;  /* 0x00000008100c9824 */ /* 0x000fe200078e0202 */
[----:B------:R-:W-:Y:S01]  /*11dd0*/  R2UR UR11, R13 ;  /* 0x000000000d0b72ca */ /* 0x000fe200000e0000 */
[----:B------:R-:W-:-:S05]  /*11de0*/  VIADD R13, R150, 0x9 ;  /* 0x00000009960d7836 */ /* 0x000fca0000000000 */
[----:B------:R-:W-:Y:S01]  /*11df0*/  SEL R13, R13, 0x9, !P2 ;  /* 0x000000090d0d7807 */ /* 0x000fe20005000000 */
[----:B------:R-:W-:Y:S02]  /*11e00*/  WARPGROUP.DEPBAR.LE gsb0, 0x0 ;  /* 0x00008000000079c5 */ /* 0x000fe40000010000 */
[----:B------:R-:W-:-:S06]  /*11e10*/  WARPGROUP.ARRIVE ;  /* 0x00000000000079c5 */ /* 0x000fcc0000000000 */
[----:B------:R-:W-:Y:S03]  /*11e20*/  HGMMA.64x64x16.F32 R88, R120, gdesc[UR8].tnspB, R88, gsb0 ;  /* 0x40e0000878587df0 */ /* 0x000fe60008000858 */
[----:B------:R-:W-:Y:S02]  /*11e30*/  WARPGROUP.DEPBAR.LE gsb0, 0x0 ;  /* 0x00008000000079c5 */ /* 0x000fe40000010000 */
[----:B------:R-:W-:Y:S02]  /*11e40*/  @!P1 VIADD R120, R12, 0x16840 ;  /* 0x000168400c789836 */ /* 0x000fe40000000000 */
[----:B---3--:R-:W-:-:S03]  /*11e50*/  IMAD.IADD R12, R3, 0x1, -R151 ;  /* 0x00000001030c7824 */ /* 0x008fc600078e0a97 */
[----:B------:R-:W-:Y:S01]  /*11e60*/  @!P1 PRMT R120, RZ, 0x654, R120 ;  /* 0x00000654ff789816 */ /* 0x000fe20000000078 */
[----:B------:R-:W-:Y:S01]  /*11e70*/  IMAD R12, R155, -0x2, R12 ;  /* 0xfffffffe9b0c7824 */ /* 0x000fe200078e020c */
[----:B------:R0:W-:Y:S06]  /*11e80*/  BAR.ARV R13, 0x100 ;  /* 0x0004000d0000751d */ /* 0x0001ec0000002000 */
[C---:B------:R-:W-:Y:S01]  /*11e90*/  VIADD R122, R12.reuse, UR26 ;  /* 0x0000001a0c7a7c36 */ /* 0x040fe20008000000 */
[----:B------:R1:W-:Y:S01]  /*11ea0*/  @!P1 SYNCS.ARRIVE.TRANS64.RED.A1T0 RZ, [R120+URZ], RZ ;  /* 0x000000ff78ff99a7 */ /* 0x0003e2000810043f */
[----:B------:R-:W-:-:S04]  /*11eb0*/  VIADD R121, R12, UR8 ;  /* 0x000000080c797c36 */ /* 0x000fc80008000000 */
[C---:B------:R-:W-:Y:S02]  /*11ec0*/  IMAD.IADD R3, R5.reuse, 0x1, R121 ;  /* 0x0000000105037824 */ /* 0x040fe400078e0279 */
[----:B-1----:R-:W-:Y:S01]  /*11ed0*/  IMAD.IADD R120, R5, 0x1, R122 ;  /* 0x0000000105787824 */ /* 0x002fe200078e027a */
[----:B0-----:R-:W-:Y:S06]  /*11ee0*/  @!P5 BRA `(.L_x_1279) ;  /* 0x00000000005cd947 */ /* 0x001fec0003800000 */
        /* <DEDUP_REMOVED lines=12> */
.L_x_1281:
[----:B------:R-:W-:-:S05]  /*11fb0*/  IMAD.U32 R123, RZ, RZ, UR4 ;  /* 0x00000004ff7b7e24 */ /* 0x000fca000f8e00ff */
[----:B------:R-:W-:-:S13]  /*11fc0*/  ISETP.NE.AND P2, PT, R123, 0x1, PT ;  /* 0x000000017b00780c */ /* 0x000fda0003f45270 */
[----:B------:R-:W0:Y:S02]  /*11fd0*/  @P2 LDC.64 R12, c[0x0][0x9e8] ;  /* 0x00027a00ff0c2b82 */ /* 0x000e240000000a00 */
[----:B0-----:R-:W-:-:S04]  /*11fe0*/  @P2 IMAD.HI.U32 R124, R23, R12, RZ ;  /* 0x0000000c177c2227 */ /* 0x001fc800078e00ff */
[----:B------:R-:W-:Y:S01]  /*11ff0*/  IMAD.MOV.U32 R12, RZ, RZ, R23 ;  /* 0x000000ffff0c7224 */ /* 0x000fe200078e0017 */
[----:B------:R-:W-:-:S07]  /*12000*/  @P2 SHF.R.U32.HI R12, RZ, R13, R124 ;  /* 0x0000000dff0c2219 */ /* 0x000fce000001167c */
.L_x_1282:
[----:B------:R-:W-:Y:S05]  /*12010*/  BSYNC B0 ;  /* 0x0000000000007941 */ /* 0x000fea0003800000 */
.L_x_1280:
[----:B------:R-:W-:-:S04]  /*12020*/  IMAD R12, R12, R123, -R0 ;  /* 0x0000007b0c0c7224 */ /* 0x000fc800078e0a00 */
[----:B------:R-:W-:-:S05]  /*12030*/  IMAD R12, R155, -0x2, R12 ;  /* 0xfffffffe9b0c7824 */ /* 0x000fca00078e020c */
[----:B------:R-:W-:Y:S02]  /*12040*/  VIADDMNMX R120, R12, R123, R120, PT ;  /* 0x0000007b0c787246 */ /* 0x000fe40003800178 */
[----:B------:R-:W-:-:S07]  /*12050*/  VIMNMX R3, R3, R12, !PT ;  /* 0x0000000c03037248 */ /* 0x000fce0007fe0100 */
.L_x_1279:
        /* <DEDUP_REMOVED lines=96> */
[----:B------:R-:W-:Y:S02]  /*12660*/  IADD3 R121, R121, 0x8, R5 ;  /* 0x0000000879797810 */ /* 0x000fe40007ffe005 */
        /* <DEDUP_REMOVED lines=14> */
.L_x_1285:
[----:B------:R-:W-:Y:S02]  /*12750*/  IMAD.U32 R123, RZ, RZ, UR4 ;  /* 0x00000004ff7b7e24 */ /* 0x000fe4000f8e00ff */
[----:B------:R-:W-:-:S03]  /*12760*/  IMAD.MOV.U32 R3, RZ, RZ, R152 ;  /* 0x000000ffff037224 */ /* 0x000fc600078e0098 */
[----:B------:R-:W-:-:S13]  /*12770*/  ISETP.NE.AND P3, PT, R123, 0x1, PT ;  /* 0x000000017b00780c */ /* 0x000fda0003f65270 */
[----:B------:R-:W0:Y:S02]  /*12780*/  @P3 LDC.64 R12, c[0x0][0x9e8] ;  /* 0x00027a00ff0c3b82 */ /* 0x000e240000000a00 */
[----:B0-----:R-:W-:-:S05]  /*12790*/  @P3 IMAD.HI.U32 R12, R152, R12, RZ ;  /* 0x0000000c980c3227 */ /* 0x001fca00078e00ff */
[----:B------:R-:W-:-:S07]  /*127a0*/  @P3 SHF.R.U32.HI R3, RZ, R13, R12 ;  /* 0x0000000dff033219 */ /* 0x000fce000001160c */
.L_x_1286:
[----:B------:R-:W-:Y:S05]  /*127b0*/  BSYNC B0 ;  /* 0x0000000000007941 */ /* 0x000fea0003800000 */
.L_x_1284:
[----:B------:R-:W-:-:S04]  /*127c0*/  IMAD R0, R3, R123, -R0 ;  /* 0x0000007b03007224 */ /* 0x000fc800078e0a00 */
[----:B------:R-:W-:-:S05]  /*127d0*/  IMAD R0, R155, -0x2, R0 ;  /* 0xfffffffe9b007824 */ /* 0x000fca00078e0200 */
[----:B------:R-:W-:Y:S02]  /*127e0*/  VIADDMNMX R122, R0, R123, R122, PT ;  /* 0x0000007b007a7246 */ /* 0x000fe4000380017a */
[----:B------:R-:W-:-:S07]  /*127f0*/  VIMNMX R121, R121, R0, !PT ;  /* 0x0000000079797248 */ /* 0x000fce0007fe0100 */
.L_x_1283:
        /* <DEDUP_REMOVED lines=47> */
[----:B------:R-:W-:Y:S02]  /*12af0*/  ISETP.LT.OR P3, PT, R122, 0x31, P3 ;  /* 0x000000317a00780c */ /* 0x000fe40001f61670 */
[----:B------:R-:W-:-:S02]  /*12b00*/  FMNMX.FTZ R3, R69, R0, !PT ;  /* 0x0000000045037209 */ /* 0x000fc40007810000 */
[----:B------:R-:W-:Y:S02]  /*12b10*/  ISETP.LT.OR P4, PT, R122, 0x12, P4 ;  /* 0x000000127a00780c */ /* 0x000fe40002781670 */
[----:B------:R-:W-:Y:S02]  /*12b20*/  FSEL R50, R50, -INF , !P3 ;  /* 0xff80000032327808 */ /* 0x000fe40005800000 */
[----:B------:R-:W-:Y:S02]  /*12b30*/  FMNMX.FTZ R0, R72, R3, !PT ;  /* 0x0000000348007209 */ /* 0x000fe40007810000 */
[----:B------:R-:W-:Y:S02]  /*12b40*/  ISETP.GT.AND P3, PT, R121, 0x38, P2 ;  /* 0x000000387900780c */ /* 0x000fe40001764270 */
[----:B------:R-:W-:Y:S02]  /*12b50*/  FSEL R35, R35, -INF , !P4 ;  /* 0xff80000023237808 */ /* 0x000fe40006000000 */
[----:B------:R-:W-:-:S02]  /*12b60*/  ISETP.GT.AND P4, PT, R121, 0x19, P2 ;  /* 0x000000197900780c */ /* 0x000fc40001784270 */
[----:B------:R-:W-:Y:S02]  /*12b70*/  FMNMX.FTZ R3, R73, R0, !PT ;  /* 0x0000000049037209 */ /* 0x000fe40007810000 */
[C---:B------:R-:W-:Y:S02]  /*12b80*/  ISETP.LT.OR P3, PT, R122.reuse, 0x39, P3 ;  /* 0x000000397a00780c */ /* 0x040fe40001f61670 */
[----:B------:R-:W-:Y:S02]  /*12b90*/  ISETP.LT.OR P4, PT, R122, 0x1a, P4 ;  /* 0x0000001a7a00780c */ /* 0x000fe40002781670 */
[----:B------:R-:W-:Y:S02]  /*12ba0*/  FMNMX.FTZ R0, R76, R3, !PT ;  /* 0x000000034c007209 */ /* 0x000fe40007810000 */
[----:B------:R-:W-:Y:S02]  /*12bb0*/  FSEL R54, R54, -INF , !P3 ;  /* 0xff80000036367808 */ /* 0x000fe40005800000 */
[----:B------:R-:W-:-:S02]  /*12bc0*/  ISETP.GT.AND P3, PT, R121, 0x40, P2 ;  /* 0x000000407900780c */ /* 0x000fc40001764270 */
[----:B------:R-:W-:Y:S02]  /*12bd0*/  FSEL R39, R39, -INF , !P4 ;  /* 0xff80000027277808 */ /* 0x000fe40006000000 */
[----:B------:R-:W-:Y:S02]  /*12be0*/  ISETP.GT.AND P4, PT, R121, 0x21, P2 ;  /* 0x000000217900780c */ /* 0x000fe40001784270 */
[----:B------:R-:W-:Y:S02]  /*12bf0*/  FMNMX.FTZ R3, R77, R0, !PT ;  /* 0x000000004d037209 */ /* 0x000fe40007810000 */
[C---:B------:R-:W-:Y:S02]  /*12c00*/  ISETP.LT.OR P3, PT, R122.reuse, 0x41, P3 ;  /* 0x000000417a00780c */ /* 0x040fe40001f61670 */
[----:B------:R-:W-:Y:S02]  /*12c10*/  ISETP.LT.OR P4, PT, R122, 0x22, P4 ;  /* 0x000000227a00780c */ /* 0x000fe40002781670 */
[----:B------:R-:W-:-:S02]  /*12c20*/  FMNMX.FTZ R0, R80, R3, !PT ;  /* 0x0000000350007209 */ /* 0x000fc40007810000 */
[----:B------:R-:W-:Y:S02]  /*12c30*/  FSEL R58, R58, -INF , !P3 ;  /* 0xff8000003a3a7808 */ /* 0x000fe40005800000 */
[----:B------:R-:W-:Y:S02]  /*12c40*/  ISETP.GT.AND P3, PT, R121, 0x48, P2 ;  /* 0x000000487900780c */ /* 0x000fe40001764270 */
[----:B------:R-:W-:Y:S02]  /*12c50*/  FSEL R43, R43, -INF , !P4 ;  /* 0xff8000002b2b7808 */ /* 0x000fe40006000000 */
[----:B------:R-:W-:Y:S02]  /*12c60*/  FMNMX.FTZ R3, R81, R0, !PT ;  /* 0x0000000051037209 */ /* 0x000fe40007810000 */
[----:B------:R-:W-:Y:S02]  /*12c70*/  ISETP.GT.AND P4, PT, R121, 0x29, P2 ;  /* 0x000000297900780c */ /* 0x000fe40001784270 */
[----:B------:R-:W-:-:S02]  /*12c80*/  ISETP.LT.OR P3, PT, R122, 0x49, P3 ;  /* 0x000000497a00780c */ /* 0x000fc40001f61670 */
[----:B------:R-:W-:Y:S02]  /*12c90*/  FMNMX.FTZ R0, R84, R3, !PT ;  /* 0x0000000354007209 */ /* 0x000fe40007810000 */
[----:B------:R-:W-:Y:S02]  /*12ca0*/  ISETP.LT.OR P4, PT, R122, 0x2a, P4 ;  /* 0x0000002a7a00780c */ /* 0x000fe40002781670 */
[----:B------:R-:W-:Y:S02]  /*12cb0*/  FSEL R62, R62, -INF , !P3 ;  /* 0xff8000003e3e7808 */ /* 0x000fe40005800000 */
[----:B------:R-:W-:Y:S02]  /*12cc0*/  ISETP.GT.AND P3, PT, R121, 0x50, P2 ;  /* 0x000000507900780c */ /* 0x000fe40001764270 */
[----:B------:R-:W-:Y:S02]  /*12cd0*/  FMNMX.FTZ R0, R85, R0, !PT ;  /* 0x0000000055007209 */ /* 0x000fe40007810000 */
[----:B------:R-:W-:-:S02]  /*12ce0*/  FSEL R47, R47, -INF , !P4 ;  /* 0xff8000002f2f7808 */ /* 0x000fc40006000000 */
[C---:B------:R-:W-:Y:S01]  /*12cf0*/  ISETP.GT.AND P4, PT, R121.reuse, 0x31, P2 ;  /* 0x000000317900780c */ /* 0x040fe20001784270 */
[----:B------:R-:W0:Y:S01]  /*12d00*/  SHFL.BFLY PT, R3, R0, 0x2, 0x1f ;  /* 0x0c401f0000037f89 */ /* 0x000e2200000e0000 */
[C---:B------:R-:W-:Y:S02]  /*12d10*/  ISETP.LT.OR P3, PT, R122.reuse, 0x51, P3 ;  /* 0x000000517a00780c */ /* 0x040fe40001f61670 */
[----:B------:R-:W-:Y:S02]  /*12d20*/  ISETP.LT.OR P4, PT, R122, 0x32, P4 ;  /* 0x000000327a00780c */ /* 0x000fe40002781670 */
[----:B------:R-:W-:Y:S02]  /*12d30*/  FSEL R66, R66, -INF , !P3 ;  /* 0xff80000042427808 */ /* 0x000fe40005800000 */
[----:B------:R-:W-:Y:S02]  /*12d40*/  ISETP.GT.AND P3, PT, R121, 0x58, P2 ;  /* 0x000000587900780c */ /* 0x000fe40001764270 */
[----:B------:R-:W-:-:S02]  /*12d50*/  FSEL R51, R51, -INF , !P4 ;  /* 0xff80000033337808 */ /* 0x000fc40006000000 */
[C---:B------:R-:W-:Y:S02]  /*12d60*/  ISETP.GT.AND P4, PT, R121.reuse, 0x39, P2 ;  /* 0x000000397900780c */ /* 0x040fe40001784270 */
        /* <DEDUP_REMOVED lines=12> */
[----:B0-----:R-:W-:Y:S02]  /*12e30*/  FMNMX.FTZ R3, R0, R3, !PT ;  /* 0x0000000300037209 */ /* 0x001fe40007810000 */
[C---:B------:R-:W-:Y:S02]  /*12e40*/  ISETP.LT.OR P3, PT, R122.reuse, 0x69, P3 ;  /* 0x000000697a00780c */ /* 0x040fe40001f61670 */
[----:B------:R-:W-:Y:S01]  /*12e50*/  ISETP.LT.OR P4, PT, R122, 0x4a, P4 ;  /* 0x0000004a7a00780c */ /* 0x000fe20002781670 */
[----:B------:R-:W0:Y:S01]  /*12e60*/  SHFL.BFLY PT, R0, R3, 0x1, 0x1f ;  /* 0x0c201f0003007f89 */ /* 0x000e2200000e0000 */
[----:B------:R-:W-:Y:S02]  /*12e70*/  FSEL R78, R78, -INF , !P3 ;  /* 0xff8000004e4e7808 */ /* 0x000fe40005800000 */
[----:B------:R-:W-:-:S02]  /*12e80*/  ISETP.GT.AND P3, PT, R121, 0x69, P2 ;  /* 0x000000697900780c */ /* 0x000fc40001764270 */
[----:B------:R-:W-:Y:S02]  /*12e90*/  FSEL R63, R63, -INF , !P4 ;  /* 0xff8000003f3f7808 */ /* 0x000fe40006000000 */
[----:B------:R-:W-:Y:S02]  /*12ea0*/  ISETP.GT.AND P4, PT, R121, 0x51, P2 ;  /* 0x000000517900780c */ /* 0x000fe40001784270 */
[C---:B------:R-:W-:Y:S02]  /*12eb0*/  ISETP.LT.OR P3, PT, R122.reuse, 0x6a, P3 ;  /* 0x0000006a7a00780c */ /* 0x040fe40001f61670 */
[----:B------:R-:W-:Y:S02]  /*12ec0*/  ISETP.LT.OR P4, PT, R122, 0x52, P4 ;  /* 0x000000527a00780c */ /* 0x000fe40002781670 */
[----:B------:R-:W-:Y:S02]  /*12ed0*/  FSEL R79, R79, -INF , !P3 ;  /* 0xff8000004f4f7808 */ /* 0x000fe40005800000 */
[----:B------:R-:W-:-:S02]  /*12ee0*/  ISETP.GT.AND P3, PT, R121, 0x70, P2 ;  /* 0x000000707900780c */ /* 0x000fc40001764270 */
[----:B------:R-:W-:Y:S02]  /*12ef0*/  FSEL R67, R67, -INF , !P4 ;  /* 0xff80000043437808 */ /* 0x000fe40006000000 */
[C---:B------:R-:W-:Y:S02]  /*12f00*/  ISETP.GT.AND P4, PT, R121.reuse, 0x59, P2 ;  /* 0x000000597900780c */ /* 0x040fe40001784270 */
[C---:B------:R-:W-:Y:S02]  /*12f10*/  ISETP.LT.OR P3, PT, R122.reuse, 0x71, P3 ;  /* 0x000000717a00780c */ /* 0x040fe40001f61670 */
[----:B------:R-:W-:Y:S02]  /*12f20*/  ISETP.LT.OR P4, PT, R122, 0x5a, P4 ;  /* 0x0000005a7a00780c */ /* 0x000fe40002781670 */
[----:B------:R-:W-:Y:S02]  /*12f30*/  FSEL R82, R82, -INF , !P3 ;  /* 0xff80000052527808 */ /* 0x000fe40005800000 */
[----:B------:R-:W-:-:S02]  /*12f40*/  ISETP.GT.AND P3, PT, R121, 0x71, P2 ;  /* 0x000000717900780c */ /* 0x000fc40001764270 */
[----:B------:R-:W-:Y:S02]  /*12f50*/  FSEL R71, R71, -INF , !P4 ;  /* 0xff80000047477808 */ /* 0x000fe40006000000 */
[----:B------:R-:W-:Y:S02]  /*12f60*/  ISETP.GT.AND P4, PT, R121, 0x61, P2 ;  /* 0x000000617900780c */ /* 0x000fe40001784270 */
[C---:B------:R-:W-:Y:S02]  /*12f70*/  ISETP.LT.OR P3, PT, R122.reuse, 0x72, P3 ;  /* 0x000000727a00780c */ /* 0x040fe40001f61670 */
[----:B0-----:R-:W-:Y:S02]  /*12f80*/  FMNMX.FTZ R3, R3, R0, !PT ;  /* 0x0000000003037209 */ /* 0x001fe40007810000 */
[----:B------:R-:W-:Y:S02]  /*12f90*/  ISETP.LT.OR P4, PT, R122, 0x62, P4 ;  /* 0x000000627a00780c */ /* 0x000fe40002781670 */
[----:B------:R-:W-:Y:S01]  /*12fa0*/  FSEL R83, R83, -INF , !P3 ;  /* 0xff80000053537808 */ /* 0x000fe20005800000 */
[----:B------:R-:W-:Y:S01]  /*12fb0*/  FMUL.FTZ R0, R3, UR41 ;  /* 0x0000002903007c20 */ /* 0x000fe20008410000 */
[----:B------:R-:W-:-:S02]  /*12fc0*/  ISETP.GT.AND P3, PT, R121, RZ, P2 ;  /* 0x000000ff7900720c */ /* 0x000fc40001764270 */
[----:B------:R-:W-:Y:S02]  /*12fd0*/  FSEL R75, R75, -INF , !P4 ;  /* 0xff8000004b4b7808 */ /* 0x000fe40006000000 */
[----:B------:R-:W-:Y:S02]  /*12fe0*/  FSETP.NEU.FTZ.AND P4, PT, R3, -INF , PT ;  /* 0xff8000000300780b */ /* 0x000fe40003f9d000 */
[----:B------:R-:W-:Y:S02]  /*12ff0*/  ISETP.LT.OR P3, PT, R122, 0x1, P3 ;  /* 0x000000017a00780c */ /* 0x000fe40001f61670 */
[----:B------:R-:W-:Y:S02]  /*13000*/  FSEL R0, R0, RZ, P4 ;  /* 0x000000ff00007208 */ /* 0x000fe40002000000 */
[----:B------:R-:W-:Y:S02]  /*13010*/  FSEL R26, R26, -INF , !P3 ;  /* 0xff8000001a1a7808 */ /* 0x000fe40005800000 */
[----:B------:R-:W-:Y:S01]  /*13020*/  ISETP.GT.AND P3, PT, R121, 0x78, P2 ;  /* 0x000000787900780c */ /* 0x000fe20001764270 */
        /* <DEDUP_REMOVED lines=15> */
[----:B------:R-:W-:Y:S01]  /*13120*/  ISETP.GT.AND P2, PT, R121, 0x79, P2 ;  /* 0x000000797900780c */ /* 0x000fe20001744270 */
[--C-:B------:R-:W-:Y:S01]  /*13130*/  FFMA.FTZ R136, R48, UR41, -R0.reuse ;  /* 0x0000002930887c23 */ /* 0x100fe20008010800 */
[----:B------:R-:W-:Y:S01]  /*13140*/  FMNMX.FTZ R28, R34, R25, !PT ;  /* 0x00000019221c7209 */ /* 0x000fe20007810000 */
[--C-:B------:R-:W-:Y:S01]  /*13150*/  FFMA.FTZ R138, R52, UR41, -R0.reuse ;  /* 0x00000029348a7c23 */ /* 0x100fe20008010800 */
[----:B------:R-:W-:Y:S01]  /*13160*/  MUFU.EX2 R25, R37 ;  /* 0x0000002500197308 */ /* 0x000fe20000000800 */
[--C-:B------:R-:W-:Y:S01]  /*13170*/  FFMA.FTZ R132, R56, UR41, -R0.reuse ;  /* 0x0000002938847c23 */ /* 0x100fe20008010800 */
[----:B------:R-:W-:Y:S01]  /*13180*/  FMNMX.FTZ R29, R35, R28, !PT ;  /* 0x0000001c231d7209 */ /* 0x000fe20007810000 */
[----:B------:R-:W-:-:S03]  /*13190*/  FFMA.FTZ R142, R44, UR41, -R0 ;  /* 0x000000292c8e7c23 */ /* 0x000fc60008010800 */
[----:B------:R-:W-:Y:S02]  /*131a0*/  FMNMX.FTZ R28, R38, R29, !PT ;  /* 0x0000001d261c7209 */ /* 0x000fe40007810000 */
[----:B------:R-:W-:Y:S01]  /*131b0*/  ISETP.LT.OR P3, PT, R122, 0x79, P3 ;  /* 0x000000797a00780c */ /* 0x000fe20001f61670 */
[----:B------:R-:W-:Y:S01]  /*131c0*/  MUFU.EX2 R148, R148 ;  /* 0x0000009400947308 */ /* 0x000fe20000000800 */
[----:B------:R-:W-:Y:S01]  /*131d0*/  FMNMX.FTZ R29, R39, R28, !PT ;  /* 0x0000001c271d7209 */ /* 0x000fe20007810000 */
[----:B------:R-:W-:-:S03]  /*131e0*/  FFMA.FTZ R28, R41, UR41, -R0 ;  /* 0x00000029291c7c23 */ /* 0x000fc60008010800 */
[----:B------:R-:W-:Y:S02]  /*131f0*/  FMNMX.FTZ R32, R42, R29, !PT ;  /* 0x0000001d2a207209 */ /* 0x000fe40007810000 */
[----:B------:R-:W-:Y:S01]  /*13200*/  ISETP.LT.OR P2, PT, R122, 0x7a, P2 ;  /* 0x0000007a7a00780c */ /* 0x000fe20001741670 */
[----:B------:R-:W-:Y:S01]  /*13210*/  MUFU.EX2 R12, R12 ;  /* 0x0000000c000c7308 */ /* 0x000fe20000000800 */
[----:B------:R-:W-:-:S04]  /*13220*/  FMNMX.FTZ R29, R43, R32, !PT ;  /* 0x000000202b1d7209 */ /* 0x000fc80007810000 */
[----:B------:R-:W-:Y:S02]  /*13230*/  FMNMX.FTZ R32, R46, R29, !PT ;  /* 0x0000001d2e207209 */ /* 0x000fe40007810000 */
[----:B------:R-:W-:Y:S01]  /*13240*/  FSEL R86, R86, -INF , !P3 ;  /* 0xff80000056567808 */ /* 0x000fe20005800000 */
[----:B------:R-:W-:Y:S01]  /*13250*/  MUFU.EX2 R150, R150 ;  /* 0x0000009600967308 */ /* 0x000fe20000000800 */
[----:B------:R-:W-:-:S04]  /*13260*/  FMNMX.FTZ R29, R47, R32, !PT ;  /* 0x000000202f1d7209 */ /* 0x000fc80007810000 */
[----:B------:R-:W-:Y:S02]  /*13270*/  FMNMX.FTZ R32, R50, R29, !PT ;  /* 0x0000001d32207209 */ /* 0x000fe40007810000 */
[----:B------:R-:W-:Y:S01]  /*13280*/  FSEL R87, R87, -INF , !P2 ;  /* 0xff80000057577808 */ /* 0x000fe20005000000 */
[----:B------:R-:W-:Y:S01]  /*13290*/  MUFU.EX2 R29, R45 ;  /* 0x0000002d001d7308 */ /* 0x000fe20000000800 */
[----:B------:R-:W-:-:S04]  /*132a0*/  FMNMX.FTZ R33, R51, R32, !PT ;  /* 0x0000002033217209 */ /* 0x000fc80007810000 */
[----:B------:R-:W-:Y:S02]  /*132b0*/  FMNMX.FTZ R32, R54, R33, !PT ;  /* 0x0000002136207209 */ /* 0x000fe40007810000 */
[----:B------:R-:W-:Y:S01]  /*132c0*/  FSEL R56, R3, RZ, P4 ;  /* 0x000000ff03387208 */ /* 0x000fe20002000000 */
[--C-:B------:R-:W-:Y:S01]  /*132d0*/  FFMA.FTZ R134, R60, UR41, -R0.reuse ;  /* 0x000000293c867c23 */ /* 0x100fe20008010800 */
[----:B------:R-:W-:Y:S01]  /*132e0*/  FMNMX.FTZ R33, R55, R32, !PT ;  /* 0x0000002037217209 */ /* 0x000fe20007810000 */
[--C-:B------:R-:W-:Y:S01]  /*132f0*/  FFMA.FTZ R32, R49, UR41, -R0.reuse ;  /* 0x0000002931207c23 */ /* 0x100fe20008010800 */
[--C-:B------:R-:W-:Y:S01]  /*13300*/  FFMA.FTZ R61, R61, UR41, -R0.reuse ;  /* 0x000000293d3d7c23 */ /* 0x100fe20008010800 */
[--C-:B------:R-:W-:Y:S01]  /*13310*/  FFMA.FTZ R128, R64, UR41, -R0.reuse ;  /* 0x0000002940807c23 */ /* 0x100fe20008010800 */
[----:B------:R-:W-:Y:S01]  /*13320*/  FMNMX.FTZ R36, R58, R33, !PT ;  /* 0x000000213a247209 */ /* 0x000fe20007810000 */
[----:B------:R-:W-:Y:S01]  /*13330*/  FADD.FTZ R56, -R56, R21 ;  /* 0x0000001538387221 */ /* 0x000fe20000010100 */
        /* <DEDUP_REMOVED lines=12> */
[----:B------:R0:W-:Y:S08]  /*13400*/  MUFU.EX2 R33, R53 ;  /* 0x0000003500217308 */ /* 0x0001f00000000800 */
[----:B------:R-:W-:Y:S01]  /*13410*/  MUFU.EX2 R144, R144 ;  /* 0x0000009000907308 */ /* 0x000fe20000000800 */
[----:B0-----:R-:W2:Y:S01]  /*13420*/  LDL R53, [R1+0x24] ;  /* 0x0000240001357983 */ /* 0x001ea20000100800 */
        /* <DEDUP_REMOVED lines=15> */
[----:B------:R-:W-:-:S05]  /*13520*/  FMNMX.FTZ R45, R87, R40, !PT ;  /* 0x00000028572d7209 */ /* 0x000fca0007810000 */
[----:B------:R-:W0:Y:S01]  /*13530*/  SHFL.BFLY PT, R48, R45, 0x2, 0x1f ;  /* 0x0c401f002d307f89 */ /* 0x000e2200000e0000 */
[----:B------:R-:W-:Y:S01]  /*13540*/  FMUL.FTZ R21, R56, UR41 ;  /* 0x0000002938157c20 */ /* 0x000fe20008410000 */
[----:B------:R-:W-:Y:S08]  /*13550*/  MUFU.EX2 R136, R136 ;  /* 0x0000008800887308 */ /* 0x000ff00000000800 */
[----:B------:R-:W-:Y:S08]  /*13560*/  MUFU.EX2 R32, R32 ;  /* 0x0000002000207308 */ /* 0x000ff00000000800 */
[----:B------:R-:W-:Y:S01]  /*13570*/  MUFU.EX2 R138, R138 ;  /* 0x0000008a008a7308 */ /* 0x000fe20000000800 */
[----:B0-----:R-:W-:-:S05]  /*13580*/  FMNMX.FTZ R49, R45, R48, !PT ;  /* 0x000000302d317209 */ /* 0x001fca0007810000 */
[----:B------:R-:W0:Y:S02]  /*13590*/  SHFL.BFLY PT, R52, R49, 0x1, 0x1f ;  /* 0x0c201f0031347f89 */ /* 0x000e2400000e0000 */
[----:B------:R-:W1:Y:S01]  /*135a0*/  MUFU.EX2 R21, R21 ;  /* 0x0000001500157308 */ /* 0x000e620000000800 */
[--C-:B------:R-:W-:Y:S01]  /*135b0*/  FFMA.FTZ R36, R57, UR41, -R0.reuse ;  /* 0x0000002939247c23 */ /* 0x100fe20008010800 */
[--C-:B------:R-:W-:Y:S01]  /*135c0*/  FFMA.FTZ R40, R65, UR41, -R0.reuse ;  /* 0x0000002941287c23 */ /* 0x100fe20008010800 */
[--C-:B------:R-:W-:Y:S01]  /*135d0*/  FFMA.FTZ R41, R69, UR41, -R0.reuse ;  /* 0x0000002945297c23 */ /* 0x100fe20008010800 */
[--C-:B------:R-:W-:Y:S01]  /*135e0*/  FFMA.FTZ R45, R77, UR41, -R0.reuse ;  /* 0x000000294d2d7c23 */ /* 0x100fe20008010800 */
[----:B------:R-:W-:Y:S01]  /*135f0*/  FFMA.FTZ R48, R81, UR41, -R0 ;  /* 0x0000002951307c23 */ /* 0x000fe20008010800 */
[----:B0-----:R-:W-:Y:S01]  /*13600*/  FMNMX.FTZ R0, R49, R52, !PT ;  /* 0x0000003431007209 */ /* 0x001fe20007810000 */
[----:B-1----:R-:W-:-:S03]  /*13610*/  FFMA.FTZ R7, R21, R7, R148 ;  /* 0x0000000715077223 */ /* 0x002fc60000010094 */
[C---:B------:R-:W-:Y:S01]  /*13620*/  FSETP.NEU.FTZ.AND P2, PT, R0.reuse, -INF , PT ;  /* 0xff8000000000780b */ /* 0x040fe20003f5d000 */
[----:B------:R-:W-:Y:S01]  /*13630*/  FMUL.FTZ R52, R0, UR41 ;  /* 0x0000002900347c20 */ /* 0x000fe20008410000 */
[----:B------:R-:W-:-:S04]  /*13640*/  FADD.FTZ R7, R12, R7 ;  /* 0x000000070c077221 */ /* 0x000fc80000010000 */
[----:B------:R-:W-:-:S05]  /*13650*/  FSEL R52, R52, RZ, P2 ;  /* 0x000000ff34347208 */ /* 0x000fca0001000000 */
[--C-:B------:R-:W-:Y:S01]  /*13660*/  FFMA.FTZ R141, R42, UR41, -R52.reuse ;  /* 0x000000292a8d7c23 */ /* 0x100fe20008010834 */
[----:B------:R-:W-:Y:S01]  /*13670*/  FADD.FTZ R42, R150, R7 ;  /* 0x00000007962a7221 */ /* 0x000fe20000010000 */
[--C-:B------:R-:W-:Y:S01]  /*13680*/  FFMA.FTZ R145, R34, UR41, -R52.reuse ;  /* 0x0000002922917c23 */ /* 0x100fe20008010834 */
[----:B------:R-:W-:Y:S01]  /*13690*/  FFMA.FTZ R34, R43, UR41, -R52 ;  /* 0x000000292b227c23 */ /* 0x000fe20008010834 */
[----:B------:R-:W-:Y:S01]  /*136a0*/  FSEL R7, R0, RZ, P2 ;  /* 0x000000ff00077208 */ /* 0x000fe20001000000 */
[----:B------:R-:W-:Y:S01]  /*136b0*/  FADD.FTZ R43, R13, R42 ;  /* 0x0000002a0d2b7221 */ /* 0x000fe20000010000 */
[----:B------:R-:W-:-:S03]  /*136c0*/  FFMA.FTZ R149, R26, UR41, -R52 ;  /* 0x000000291a957c23 */ /* 0x000fc60008010834 */
[----:B------:R-:W-:Y:S01]  /*136d0*/  FADD.FTZ R43, R144, R43 ;  /* 0x0000002b902b7221 */ /* 0x000fe20000010000 */
[----:B------:R-:W-:Y:S01]  /*136e0*/  FADD.FTZ R7, -R7, R20 ;  /* 0x0000001407077221 */ /* 0x000fe20000010100 */
[--C-:B------:R-:W-:Y:S02]  /*136f0*/  FFMA.FTZ R26, R27, UR41, -R52.reuse ;  /* 0x000000291b1a7c23 */ /* 0x100fe40008010834 */
[----:B------:R-:W-:Y:S01]  /*13700*/  FADD.FTZ R43, R24, R43 ;  /* 0x0000002b182b7221 */ /* 0x000fe20000010000 */
[----:B------:R-:W-:Y:S01]  /*13710*/  FMUL.FTZ R7, R7, UR41 ;  /* 0x0000002907077c20 */ /* 0x000fe20008410000 */
[----:B------:R-:W-:Y:S02]  /*13720*/  MUFU.EX2 R149, R149 ;  /* 0x0000009500957308 */ /* 0x000fe40000000800 */
[----:B------:R-:W-:Y:S01]  /*13730*/  FADD.FTZ R42, R146, R43 ;  /* 0x0000002b922a7221 */ /* 0x000fe20000010000 */
[----:B------:R-:W-:-:S05]  /*13740*/  FFMA.FTZ R151, R30, UR41, -R52 ;  /* 0x000000291e977c23 */ /* 0x000fca0008010834 */
        /* <DEDUP_REMOVED lines=8> */
[----:B------:R-:W-:Y:S01]  /*137d0*/  FFMA.FTZ R143, R46, UR41, -R52 ;  /* 0x000000292e8f7c23 */ /* 0x000fe20008010834 */
[----:B0-----:R-:W-:-:S05]  /*137e0*/  FFMA.FTZ R7, R20, R6, R149 ;  /* 0x0000000614077223 */ /* 0x001fca0000010095 */
[----:B------:R-:W0:Y:S01]  /*137f0*/  MUFU.EX2 R27, R27 ;  /* 0x0000001b001b7308 */ /* 0x000e220000000800 */
[----:B------:R-:W-:Y:S01]  /*13800*/  FADD.FTZ R46, R142, R43 ;  /* 0x0000002b8e2e7221 */ /* 0x000fe20000010000 */
[----:B------:R-:W-:-:S06]  /*13810*/  FFMA.FTZ R147, R38, UR41, -R52 ;  /* 0x0000002926937c23 */ /* 0x000fcc0008010834 */
[----:B------:R-:W4:Y:S01]  /*13820*/  MUFU.EX2 R145, R145 ;  /* 0x0000009100917308 */ /* 0x000f220000000800 */
[----:B------:R-:W-:Y:S01]  /*13830*/  FADD.FTZ R43, R29, R46 ;  /* 0x0000002e1d2b7221 */ /* 0x000fe20000010000 */
[----:B-1----:R-:W-:Y:S01]  /*13840*/  FADD.FTZ R46, R26, R7 ;  /* 0x000000071a2e7221 */ /* 0x002fe20000010000 */
[----:B------:R-:W-:-:S05]  /*13850*/  FFMA.FTZ R31, R39, UR41, -R52 ;  /* 0x00000029271f7c23 */ /* 0x000fca0008010834 */
[----:B------:R-:W1:Y:S01]  /*13860*/  MUFU.EX2 R30, R30 ;  /* 0x0000001e001e7308 */ /* 0x000e620000000800 */
[----:B------:R-:W-:Y:S01]  /*13870*/  FADD.FTZ R43, R136, R43 ;  /* 0x0000002b882b7221 */ /* 0x000fe20000010000 */
[----:B---3--:R-:W-:Y:S01]  /*13880*/  FADD.FTZ R46, R151, R46 ;  /* 0x0000002e972e7221 */ /* 0x008fe20000010000 */
[----:B------:R-:W-:-:S05]  /*13890*/  FFMA.FTZ R35, R47, UR41, -R52 ;  /* 0x000000292f237c23 */ /* 0x000fca0008010834 */
[----:B------:R-:W3:Y:S01]  /*138a0*/  MUFU.EX2 R147, R147 ;  /* 0x0000009300937308 */ /* 0x000ee20000000800 */
[----:B------:R-:W-:Y:S01]  /*138b0*/  FADD.FTZ R7, R32, R43 ;  /* 0x0000002b20077221 */ /* 0x000fe20000010000 */
[----:B0-----:R-:W-:Y:S01]  /*138c0*/  FADD.FTZ R46, R27, R46 ;  /* 0x0000002e1b2e7221 */ /* 0x001fe20000010000 */
[----:B------:R-:W-:Y:S02]  /*138d0*/  @!P1 IMAD R47, R153, 0x8, R2 ;  /* 0x00000008992f9824 */ /* 0x000fe400078e0202 */
[----:B------:R-:W-:-:S03]  /*138e0*/  FFMA.FTZ R137, R50, UR41, -R52 ;  /* 0x0000002932897c23 */ /* 0x000fc60008010834 */
[----:B------:R-:W0:Y:S01]  /*138f0*/  MUFU.EX2 R31, R31 ;  /* 0x0000001f001f7308 */ /* 0x000e220000000800 */
[----:B------:R-:W-:Y:S01]  /*13900*/  FADD.FTZ R50, R138, R7 ;  /* 0x000000078a327221 */ /* 0x000fe20000010000 */
[----:B----4-:R-:W-:Y:S01]  /*13910*/  FADD.FTZ R7, R145, R46 ;  /* 0x0000002e91077221 */ /* 0x010fe20000010000 */
[----:B------:R-:W-:-:S05]  /*13920*/  @!P1 VIADD R47, R47, 0x16860 ;  /* 0x000168602f2f9836 */ /* 0x000fca0000000000 */
[----:B------:R-:W4:Y:S01]  /*13930*/  MUFU.EX2 R132, R132 ;  /* 0x0000008400847308 */ /* 0x000f220000000800 */
[----:B-1----:R-:W-:-:S07]  /*13940*/  FADD.FTZ R46, R30, R7 ;  /* 0x000000071e2e7221 */ /* 0x002fce0000010000 */
[----:B------:R-:W1:Y:S01]  /*13950*/  MUFU.EX2 R141, R141 ;  /* 0x0000008d008d7308 */ /* 0x000e620000000800 */
[----:B------:R-:W-:Y:S01]  /*13960*/  @!P1 PRMT R47, RZ, 0x654, R47 ;  /* 0x00000654ff2f9816 */ /* 0x000fe2000000002f */
[----:B---3--:R-:W-:-:S03]  /*13970*/  FADD.FTZ R46, R147, R46 ;  /* 0x0000002e932e7221 */ /* 0x008fc60000010000 */
[----:B------:R3:W-:Y:S03]  /*13980*/  @!P1 SYNCS.ARRIVE.TRANS64.RED.A1T0 RZ, [R47+URZ], RZ ;  /* 0x000000ff2fff99a7 */ /* 0x0007e6000810043f */
[----:B------:R-:W5:Y:S08]  /*13990*/  MUFU.EX2 R36, R36 ;  /* 0x0000002400247308 */ /* 0x000f700000000800 */
[----:B------:R-:W5:Y:S01]  /*139a0*/  MUFU.EX2 R34, R34 ;  /* 0x0000002200227308 */ /* 0x000f620000000800 */
[----:B---3--:R-:W-:Y:S01]  /*139b0*/  FADD.FTZ R47, R33, R50 ;  /* 0x00000032212f7221 */ /* 0x008fe20000010000 */
[----:B0-----:R-:W-:-:S06]  /*139c0*/  FADD.FTZ R46, R31, R46 ;  /* 0x0000002e1f2e7221 */ /* 0x001fcc0000010000 */
[----:B------:R-:W0:Y:S01]  /*139d0*/  MUFU.EX2 R134, R134 ;  /* 0x0000008600867308 */ /* 0x000e220000000800 */
[----:B------:R-:W-:-:S07]  /*139e0*/  FFMA.FTZ R38, R51, UR41, -R52 ;  /* 0x0000002933267c23 */ /* 0x000fce0008010834 */
[----:B------:R-:W3:Y:S01]  /*139f0*/  MUFU.EX2 R143, R143 ;  /* 0x0000008f008f7308 */ /* 0x000ee20000000800 */
[----:B----4-:R-:W-:Y:S01]  /*13a00*/  FADD.FTZ R47, R132, R47 ;  /* 0x0000002f842f7221 */ /* 0x010fe20000010000 */
[----:B-1----:R-:W-:-:S06]  /*13a10*/  FADD.FTZ R7, R141, R46 ;  /* 0x0000002e8d077221 */ /* 0x002fcc0000010000 */
[----:B------:R-:W1:Y:S01]  /*13a20*/  MUFU.EX2 R37, R61 ;  /* 0x0000003d00257308 */ /* 0x000e620000000800 */
[----:B------:R-:W-:-:S07]  /*13a30*/  FFMA.FTZ R139, R54, UR41, -R52 ;  /* 0x00000029368b7c23 */ /* 0x000fce0008010834 */
[----:B------:R-:W4:Y:S01]  /*13a40*/  MUFU.EX2 R35, R35 ;  /* 0x0000002300237308 */ /* 0x000f220000000800 */
[----:B-----5:R-:W-:Y:S01]  /*13a50*/  FADD.FTZ R47, R36, R47 ;  /* 0x0000002f242f7221 */ /* 0x020fe20000010000 */
[----:B------:R-:W-:-:S06]  /*13a60*/  FADD.FTZ R46, R34, R7 ;  /* 0x00000007222e7221 */ /* 0x000fcc0000010000 */
[----:B------:R-:W5:Y:S01]  /*13a70*/  MUFU.EX2 R128, R128 ;  /* 0x0000008000807308 */ /* 0x000f620000000800 */
[----:B------:R-:W-:-:S07]  /*13a80*/  FFMA.FTZ R39, R55, UR41, -R52 ;  /* 0x0000002937277c23 */ /* 0x000fce0008010834 */
[----:B------:R-:W5:Y:S01]  /*13a90*/  MUFU.EX2 R137, R137 ;  /* 0x0000008900897308 */ /* 0x000f620000000800 */
[----:B0-----:R-:W-:Y:S01]  /*13aa0*/  FADD.FTZ R50, R134, R47 ;  /* 0x0000002f86327221 */ /* 0x001fe20000010000 */
[----:B---3--:R-:W-:-:S06]  /*13ab0*/  FADD.FTZ R46, R143, R46 ;  /* 0x0000002e8f2e7221 */ /* 0x008fcc0000010000 */
[----:B------:R-:W0:Y:S01]  /*13ac0*/  MUFU.EX2 R40, R40 ;  /* 0x0000002800287308 */ /* 0x000e220000000800 */
[----:B------:R-:W-:-:S07]  /*13ad0*/  FFMA.FTZ R133, R58, UR41, -R52 ;  /* 0x000000293a857c23 */ /* 0x000fce0008010834 */
[----:B------:R-:W3:Y:S01]  /*13ae0*/  MUFU.EX2 R38, R38 ;  /* 0x0000002600267308 */ /* 0x000ee20000000800 */
[----:B-1----:R-:W-:Y:S01]  /*13af0*/  FADD.FTZ R47, R37, R50 ;  /* 0x00000032252f7221 */ /* 0x002fe20000010000 */
[----:B----4-:R-:W-:-:S06]  /*13b00*/  FADD.FTZ R46, R35, R46 ;  /* 0x0000002e232e7221 */ /* 0x010fcc0000010000 */
[----:B------:R-:W1:Y:S01]  /*13b10*/  MUFU.EX2 R130, R130 ;  /* 0x0000008200827308 */ /* 0x000e620000000800 */
[----:B------:R-:W-:-:S07]  /*13b20*/  FFMA.FTZ R42, R59, UR41, -R52 ;  /* 0x000000293b2a7c23 */ /* 0x000fce0008010834 */
[----:B------:R-:W4:Y:S01]  /*13b30*/  MUFU.EX2 R139, R139 ;  /* 0x0000008b008b7308 */ /* 0x000f220000000800 */
[----:B-----5:R-:W-:Y:S01]  /*13b40*/  FADD.FTZ R47, R128, R47 ;  /* 0x0000002f802f7221 */ /* 0x020fe20000010000 */
[----:B------:R-:W-:-:S06]  /*13b50*/  FADD.FTZ R7, R137, R46 ;  /* 0x0000002e89077221 */ /* 0x000fcc0000010000 */
[----:B------:R-:W5:Y:S01]  /*13b60*/  MUFU.EX2 R41, R41 ;  /* 0x0000002900297308 */ /* 0x000f620000000800 */
[----:B------:R-:W-:-:S07]  /*13b70*/  FFMA.FTZ R135, R62, UR41, -R52 ;  /* 0x000000293e877c23 */ /* 0x000fce0008010834 */
[----:B------:R-:W2:Y:S01]  /*13b80*/  MUFU.EX2 R39, R39 ;  /* 0x0000002700277308 */ /* 0x000ea20000000800 */
[----:B0-----:R-:W-:Y:S01]  /*13b90*/  FADD.FTZ R47, R40, R47 ;  /* 0x0000002f282f7221 */ /* 0x001fe20000010000 */
[----:B------:R-:W-:-:S06]  /*13ba0*/  F2FP.F16.F32.PACK_AB R144, R24, R144 ;  /* 0x000000901890723e */ /* 0x000fcc00000000ff */
[----:B------:R-:W0:Y:S01]  /*13bb0*/  MUFU.EX2 R124, R124 ;  /* 0x0000007c007c7308 */ /* 0x000e220000000800 */
[----:B---3--:R-:W-:Y:S01]  /*13bc0*/  FADD.FTZ R24, R38, R7 ;  /* 0x0000000726187221 */ /* 0x008fe20000010000 */
[----:B------:R-:W-:-:S06]  /*13bd0*/  FFMA.FTZ R6, R63, UR41, -R52 ;  /* 0x000000293f067c23 */ /* 0x000fcc0008010834 */
[----:B------:R-:W3:Y:S01]  /*13be0*/  MUFU.EX2 R133, R133 ;  /* 0x0000008500857308 */ /* 0x000ee20000000800 */
[----:B-1----:R-:W-:Y:S01]  /*13bf0*/  FADD.FTZ R50, R130, R47 ;  /* 0x0000002f82327221 */ /* 0x002fe20000010000 */
[----:B------:R-:W-:-:S06]  /*13c00*/  F2FP.F16.F32.PACK_AB R140, R28, R140 ;  /* 0x0000008c1c8c723e */ /* 0x000fcc00000000ff */
[----:B------:R-:W1:Y:S01]  /*13c10*/  MUFU.EX2 R44, R44 ;  /* 0x0000002c002c7308 */ /* 0x000e620000000800 */
[----:B----4-:R-:W-:Y:S01]  /*13c20*/  FADD.FTZ R28, R139, R24 ;  /* 0x000000188b1c7221 */ /* 0x010fe20000010000 */
[----:B------:R-:W-:-:S06]  /*13c30*/  FFMA.FTZ R129, R66, UR41, -R52 ;  /* 0x0000002942817c23 */ /* 0x000fcc0008010834 */
[----:B------:R-:W4:Y:S01]  /*13c40*/  MUFU.EX2 R42, R42 ;  /* 0x0000002a002a7308 */ /* 0x000f220000000800 */
[----:B------:R-:W-:Y:S01]  /*13c50*/  F2FP.F16.F32.PACK_AB R150, R13, R150 ;  /* 0x000000960d96723e */ /* 0x000fe200000000ff */
[----:B-----5:R-:W-:-:S06]  /*13c60*/  FADD.FTZ R13, R41, R50 ;  /* 0x00000032290d7221 */ /* 0x020fcc0000010000 */
[----:B------:R-:W5:Y:S01]  /*13c70*/  MUFU.EX2 R126, R126 ;  /* 0x0000007e007e7308 */ /* 0x000f620000000800 */
[----:B--2---:R-:W-:Y:S01]  /*13c80*/  FADD.FTZ R28, R39, R28 ;  /* 0x0000001c271c7221 */ /* 0x004fe20000010000 */
[----:B------:R-:W-:-:S06]  /*13c90*/  FFMA.FTZ R43, R67, UR41, -R52 ;  /* 0x00000029432b7c23 */ /* 0x000fcc0008010834 */
[----:B------:R-:W2:Y:S01]  /*13ca0*/  MUFU.EX2 R135, R135 ;  /* 0x0000008700877308 */ /* 0x000ea20000000800 */
        /* <DEDUP_REMOVED lines=8> */
[----:B------:R-:W-:-:S07]  /*13d30*/  F2FP.F16.F32.PACK_AB R136, R32, R136 ;  /* 0x000000882088723e */ /* 0x000fce00000000ff */
[----:B------:R-:W4:Y:S01]  /*13d40*/  MUFU.EX2 R129, R129 ;  /* 0x0000008100817308 */ /* 0x000f220000000800 */
[----:B------:R-:W-:Y:S01]  /*13d50*/  FFMA.FTZ R71, R71, UR41, -R52 ;  /* 0x0000002947477c23 */ /* 0x000fe20008010834 */
[----:B-----5:R-:W-:-:S06]  /*13d60*/  FADD.FTZ R32, R126, R13 ;  /* 0x0000000d7e207221 */ /* 0x020fcc0000010000 */
[----:B------:R-:W5:Y:S01]  /*13d70*/  MUFU.EX2 R48, R48 ;  /* 0x0000003000307308 */ /* 0x000f620000000800 */
[----:B--2---:R-:W-:Y:S01]  /*13d80*/  FADD.FTZ R7, R135, R28 ;  /* 0x0000001c87077221 */ /* 0x004fe20000010000 */
[----:B------:R-:W-:-:S06]  /*13d90*/  FFMA.FTZ R125, R74, UR41, -R52 ;  /* 0x000000294a7d7c23 */ /* 0x000fcc0008010834 */
[----:B------:R-:W2:Y:S01]  /*13da0*/  MUFU.EX2 R43, R43 ;  /* 0x0000002b002b7308 */ /* 0x000ea20000000800 */
[----:B------:R-:W-:Y:S01]  /*13db0*/  F2FP.F16.F32.PACK_AB R148, R12, R148 ;  /* 0x000000940c94723e */ /* 0x000fe200000000ff */
[----:B0-----:R-:W-:-:S06]  /*13dc0*/  FADD.FTZ R13, R45, R32 ;  /* 0x000000202d0d7221 */ /* 0x001fcc0000010000 */
[----:B------:R-:W0:Y:S01]  /*13dd0*/  MUFU.EX2 R122, R122 ;  /* 0x0000007a007a7308 */ /* 0x000e220000000800 */
[----:B---3--:R-:W-:-:S07]  /*13de0*/  FADD.FTZ R28, R6, R7 ;  /* 0x00000007061c7221 */ /* 0x008fce0000010000 */
[----:B------:R-:W3:Y:S01]  /*13df0*/  MUFU.EX2 R131, R131 ;  /* 0x0000008300837308 */ /* 0x000ee20000000800 */
[----:B------:R-:W-:Y:S01]  /*13e00*/  FFMA.FTZ R75, R75, UR41, -R52 ;  /* 0x000000294b4b7c23 */ /* 0x000fe20008010834 */
[----:B-1----:R-:W-:Y:S01]  /*13e10*/  FADD.FTZ R13, R120, R13 ;  /* 0x0000000d780d7221 */ /* 0x002fe20000010000 */
[----:B----4-:R-:W-:-:S05]  /*13e20*/  FADD.FTZ R28, R129, R28 ;  /* 0x0000001c811c7221 */ /* 0x010fca0000010000 */
[----:B------:R-:W1:Y:S01]  /*13e30*/  MUFU.EX2 R12, R71 ;  /* 0x00000047000c7308 */ /* 0x000e620000000800 */
[----:B------:R-:W-:Y:S01]  /*13e40*/  FFMA.FTZ R78, R78, UR41, -R52 ;  /* 0x000000294e4e7c23 */ /* 0x000fe20008010834 */
[----:B-----5:R-:W-:Y:S01]  /*13e50*/  FADD.FTZ R13, R48, R13 ;  /* 0x0000000d300d7221 */ /* 0x020fe20000010000 */
[----:B--2---:R-:W-:-:S05]  /*13e60*/  FADD.FTZ R28, R43, R28 ;  /* 0x0000001c2b1c7221 */ /* 0x004fca0000010000 */
[----:B------:R-:W2:Y:S01]  /*13e70*/  MUFU.EX2 R125, R125 ;  /* 0x0000007d007d7308 */ /* 0x000ea20000000800 */
[----:B------:R-:W-:Y:S01]  /*13e80*/  FFMA.FTZ R79, R79, UR41, -R52 ;  /* 0x000000294f4f7c23 */ /* 0x000fe20008010834 */
[----:B0-----:R-:W-:Y:S01]  /*13e90*/  FADD.FTZ R32, R122, R13 ;  /* 0x0000000d7a207221 */ /* 0x001fe20000010000 */
[----:B---3--:R-:W-:-:S05]  /*13ea0*/  FADD.FTZ R13, R131, R28 ;  /* 0x0000001c830d7221 */ /* 0x008fca0000010000 */
        /* <DEDUP_REMOVED lines=18> */
[----:B------:R-:W0:Y:S08]  /*13fd0*/  MUFU.EX2 R49, R85 ;  /* 0x0000005500317308 */ /* 0x000e300000000800 */
[----:B------:R-:W3:Y:S01]  /*13fe0*/  MUFU.EX2 R52, R52 ;  /* 0x0000003400347308 */ /* 0x000ee20000000800 */
[----:B-1----:R-:W-:Y:S01]  /*13ff0*/  FADD.FTZ R26, R83, R26 ;  /* 0x0000001a531a7221 */ /* 0x002fe20000010000 */
[----:B------:R-:W-:-:S03]  /*14000*/  FMUL.FTZ R88, R88, R21 ;  /* 0x0000001558587220 */ /* 0x000fc60000410000 */
        /* <DEDUP_REMOVED lines=17> */
[-C--:B------:R-:W-:Y:S01]  /*14120*/  FMUL.FTZ R90, R90, R20.reuse ;  /* 0x000000145a5a7220 */ /* 0x080fe20000410000 */
        /* <DEDUP_REMOVED lines=19> */
[----:B---3--:R-:W-:Y:S01]  /*14260*/  FADD.FTZ R6, R52, R26 ;  /* 0x0000001a34067221 */ /* 0x008fe20000010000 */
        /* <DEDUP_REMOVED lines=28> */
.L_x_1269:
[----:B------:R-:W-:Y:S05]  /*14430*/  WARPSYNC.ALL ;  /* 0x0000000000007948 */ /* 0x000fea0003800000 */
[----:B------:R-:W-:Y:S06]  /*14440*/  BAR.ARV 0x8, 0x1a0 ;  /* 0x0206800000007b1d */ /* 0x000fec0000002000 */
[----:B------:R-:W-:Y:S05]  /*14450*/  @!P0 BRA `(.L_x_1288) ;  /* 0x0000000000048947 */ /* 0x000fea0003800000 */
[----:B------:R-:W-:Y:S01]  /*14460*/  BPT.TRAP 0x1 ;  /* 0x000000040000795c */ /* 0x000fe20000300000 */
.L_x_1288:
[----:B------:R-:W-:Y:S01]  /*14470*/  IMAD R11, R16, 0x8, R2 ;  /* 0x00000008100b7824 */ /* 0x000fe200078e0202 */
[----:B------:R-:W-:-:S04]  /*14480*/  SHF.L.U32 R4, R19, 0x1f, RZ ;  /* 0x0000001f13047819 */ /* 0x000fc800000006ff */
[----:B------:R0:W1:Y:S01]  /*14490*/  SYNCS.PHASECHK.TRANS64.TRYWAIT P2, [R11+URZ+0x16850], R4 ;  /* 0x016850040b0075a7 */ /* 0x000062000804017f */
[----:B------:R-:W-:Y:S05]  /*144a0*/  @!P0 BRA `(.L_x_1289) ;  /* 0x0000000000048947 */ /* 0x000fea0003800000 */
[----:B------:R-:W-:Y:S01]  /*144b0*/  BPT.TRAP 0x1 ;  /* 0x000000040000795c */ /* 0x000fe20000300000 */
.L_x_1289:
[----:B------:R-:W-:-:S05]  /*144c0*/  VIADD R2, R2, 0x400 ;  /* 0x0000040002027836 */ /* 0x000fca0000000000 */
[----:B------:R-:W-:-:S04]  /*144d0*/  SHF.R.U32.HI R2, RZ, 0x4, R2 ;  /* 0x00000004ff027819 */ /* 0x000fc80000011602 */
[----:B------:R-:W-:Y:S01]  /*144e0*/  LOP3.LUT R5, R2, 0x3fff, RZ, 0xc0, !PT ;  /* 0x00003fff02057812 */ /* 0x000fe200078ec0ff */
[----:B-1----:R-:W-:Y:S06]  /*144f0*/  @P2 BRA `(.L_x_1290) ;  /* 0x0000000000082947 */ /* 0x002fec0003800000 */
[----:B------:R-:W1:Y:S02]  /*14500*/  SYNCS.PHASECHK.TRANS64.TRYWAIT P0, [R11+URZ+0x16850], R4 ;  /* 0x016850040b0075a7 */ /* 0x000e64000800017f */
[----:B-1----:R-:W-:Y:S05]  /*14510*/  @!P0 BRA `(.L_x_1291) ;  /* 0x0000008400988947 */ /* 0x002fea0003800000 */
.L_x_1290:
[----:B01----:R-:W-:Y:S01]  /*14520*/  IMAD R4, R16, 0x400, R5 ;  /* 0x0000040010047824 */ /* 0x003fe200078e0205 */
[----:B------:R-:W2:Y:S01]  /*14530*/  LDL.LU R13, [R1+0x38] ;  /* 0x00003800010d7983 */ /* 0x000ea20000300800 */
[----:B------:R-:W-:Y:S01]  /*14540*/  IMAD.MOV.U32 R5, RZ, RZ, 0x40000040 ;  /* 0x40000040ff057424 */ /* 0x000fe200078e00ff */
[----:B------:R-:W-:Y:S05]  /*14550*/  WARPSYNC.ALL ;  /* 0x0000000000007948 */ /* 0x000fea0003800000 */
[C---:B------:R-:W-:Y:S01]  /*14560*/  R2UR UR6, R4.reuse ;  /* 0x00000000040672ca */ /* 0x040fe200000e0000 */
[----:B------:R-:W-:Y:S01]  /*14570*/  WARPGROUP.ARRIVE ;  /* 0x00000000000079c5 */ /* 0x000fe20000000000 */
[----:B------:R-:W-:Y:S01]  /*14580*/  R2UR UR7, R5 ;  /* 0x00000000050772ca */ /* 0x000fe200000e0000 */
[----:B------:R-:W-:Y:S01]  /*14590*/  VIADD R8, R4, 0x80 ;  /* 0x0000008004087836 */ /* 0x000fe20000000000 */
[----:B------:R-:W0:Y:S01]  /*145a0*/  SHFL.BFLY PT, R2, R7, 0x2, 0x1f ;  /* 0x0c401f0007027f89 */ /* 0x000e2200000e0000 */
[----:B------:R-:W-:Y:S01]  /*145b0*/  IMAD.MOV.U32 R9, RZ, RZ, 0x40000040 ;  /* 0x40000040ff097424 */ /* 0x000fe200078e00ff */
[----:B------:R-:W-:Y:S01]  /*145c0*/  CS2R R14, SRZ ;  /* 0x00000000000e7805 */ /* 0x000fe2000001ff00 */
[----:B------:R-:W-:-:S02]  /*145d0*/  IMAD.MOV.U32 R5, RZ, RZ, 0x40000040 ;  /* 0x40000040ff057424 */ /* 0x000fc400078e00ff */
[----:B------:R-:W-:Y:S02]  /*145e0*/  VIADD R16, R16, 0x1 ;  /* 0x0000000110107836 */ /* 0x000fe40000000000 */
[----:B------:R-:W-:Y:S02]  /*145f0*/  IMAD.U32 R20, RZ, RZ, UR41 ;  /* 0x00000029ff147e24 */ /* 0x000fe4000f8e00ff */
[----:B------:R-:W-:Y:S01]  /*14600*/  IMAD.MOV.U32 R28, RZ, RZ, -0x800000 ;  /* 0xff800000ff1c7424 */ /* 0x000fe200078e00ff */
[----:B------:R-:W-:Y:S01]  /*14610*/  ISETP.NE.AND P2, PT, R16, 0x2, PT ;  /* 0x000000021000780c */ /* 0x000fe20003f45270 */
[----:B------:R-:W-:Y:S01]  /*14620*/  HGMMA.64x64x16.F32 R88, R148, gdesc[UR4].tnspB, R88, gsb0 ;  /* 0x40e0000494587df0 */ /* 0x000fe20008000858 */
[----:B------:R-:W-:Y:S01]  /*14630*/  R2UR UR6, R8 ;  /* 0x00000000080672ca */ /* 0x000fe200000e0000 */
[----:B------:R-:W-:Y:S01]  /*14640*/  VIADD R8, R4, 0x100 ;  /* 0x0000010004087836 */ /* 0x000fe20000000000 */
[----:B------:R-:W-:Y:S01]  /*14650*/  R2UR UR7, R9 ;  /* 0x00000000090772ca */ /* 0x000fe200000e0000 */
[----:B------:R-:W-:Y:S01]  /*14660*/  IMAD.MOV.U32 R9, RZ, RZ, 0x40000040 ;  /* 0x40000040ff097424 */ /* 0x000fe200078e00ff */
[----:B------:R-:W-:Y:S01]  /*14670*/  SEL R16, R16, RZ, P2 ;  /* 0x000000ff10107207 */ /* 0x000fe20001000000 */
[----:B------:R-:W-:-:S02]  /*14680*/  IMAD.MOV.U32 R21, RZ, RZ, -0x800000 ;  /* 0xff800000ff157424 */ /* 0x000fc400078e00ff */
[----:B0-----:R-:W-:Y:S01]  /*14690*/  FADD.FTZ R2, R2, R7 ;  /* 0x0000000702027221 */ /* 0x001fe20000010000 */
        /* <DEDUP_REMOVED lines=20> */
[----:B------:R-:W-:Y:S02]  /*147e0*/  IMAD.MOV.U32 R9, RZ, RZ, 0x40000040 ;  /* 0x40000040ff097424 */ /* 0x000fe400078e00ff */
[----:B--2---:R-:W-:-:S05]  /*147f0*/  VIADD R13, R13, 0x1 ;  /* 0x000000010d0d7836 */ /* 0x004fca0000000000 */
[----:B------:R-:W-:Y:S01]  /*14800*/  STL [R1+0x38], R13 ;  /* 0x0000380d01007387 */ /* 0x000fe20000100800 */
[----:B------:R-:W-:Y:S02]  /*14810*/  WARPGROUP.DEPBAR.LE gsb0, 0x0 ;  /* 0x00008000000079c5 */ /* 0x000fe40000010000 */
[----:B------:R-:W-:-:S06]  /*14820*/  WARPGROUP.ARRIVE ;  /* 0x00000000000079c5 */ /* 0x000fcc0000000000 */
        /* <DEDUP_REMOVED lines=9> */
[----:B------:R-:W-:Y:S01]  /*148c0*/  R2UR UR6, R8 ;  /* 0x00000000080672ca */ /* 0x000fe200000e0000 */
[----:B------:R-:W-:Y:S01]  /*148d0*/  @!P1 VIADD R8, R11, 0x16860 ;  /* 0x000168600b089836 */ /* 0x000fe20000000000 */
[----:B------:R-:W-:Y:S02]  /*148e0*/  R2UR UR7, R9 ;  /* 0x00000000090772ca */ /* 0x000fe400000e0000 */
[----:B------:R-:W0:Y:S02]  /*148f0*/  SHFL.BFLY PT, R9, R6, 0x2, 0x1f ;  /* 0x0c401f0006097f89 */ /* 0x000e2400000e0000 */
[----:B------:R-:W-:Y:S01]  /*14900*/  @!P1 PRMT R8, RZ, 0x654, R8 ;  /* 0x00000654ff089816 */ /* 0x000fe20000000008 */
[----:B0-----:R-:W-:Y:S01]  /*14910*/  FADD.FTZ R9, R9, R6 ;  /* 0x0000000609097221 */ /* 0x001fe20000010000 */
[----:B------:R-:W-:Y:S02]  /*14920*/  WARPGROUP.DEPBAR.LE gsb0, 0x0 ;  /* 0x00008000000079c5 */ /* 0x000fe40000010000 */
[----:B------:R-:W-:-:S06]  /*14930*/  WARPGROUP.ARRIVE ;  /* 0x00000000000079c5 */ /* 0x000fcc0000000000 */
[----:B------:R-:W-:Y:S01]  /*14940*/  HGMMA.64x64x16.F32 R88, R124, gdesc[UR4].tnspB, R88, gsb0 ;  /* 0x40e000047c587df0 */ /* 0x000fe20008000858 */
[----:B------:R-:W-:Y:S02]  /*14950*/  R2UR UR6, R4 ;  /* 0x00000000040672ca */ /* 0x000fe400000e0000 */
[----:B------:R-:W-:Y:S01]  /*14960*/  R2UR UR7, R5 ;  /* 0x00000000050772ca */ /* 0x000fe200000e0000 */
[----:B------:R-:W0:Y:S04]  /*14970*/  SHFL.BFLY PT, R4, R9, 0x1, 0x1f ;  /* 0x0c201f0009047f89 */ /* 0x000e2800000e0000 */
[----:B------:R-:W1:Y:S01]  /*14980*/  SHFL.BFLY PT, R5, R2, 0x1, 0x1f ;  /* 0x0c201f0002057f89 */ /* 0x000e6200000e0000 */
[----:B0-----:R-:W-:Y:S01]  /*14990*/  FADD.FTZ R12, R9, R4 ;  /* 0x00000004090c7221 */ /* 0x001fe20000010000 */
[----:B-1----:R-:W-:-:S04]  /*149a0*/  FADD.FTZ R10, R2, R5 ;  /* 0x00000005020a7221 */ /* 0x002fc80000010000 */
[----:B------:R-:W-:Y:S02]  /*149b0*/  FSETP.NE.FTZ.AND P3, PT, R12, RZ, PT ;  /* 0x000000ff0c00720b */ /* 0x000fe40003f75000 */
[----:B------:R-:W-:Y:S02]  /*149c0*/  SEL R2, RZ, 0x1, P2 ;  /* 0x00000001ff027807 */ /* 0x000fe40001000000 */
[----:B------:R-:W-:Y:S02]  /*149d0*/  FSETP.NE.FTZ.AND P0, PT, R10, RZ, PT ;  /* 0x000000ff0a00720b */ /* 0x000fe40003f15000 */
[----:B------:R-:W-:Y:S01]  /*149e0*/  LOP3.LUT R19, R19, R2, RZ, 0x3c, !PT ;  /* 0x0000000213137212 */ /* 0x000fe200078e3cff */
[----:B------:R-:W-:-:S06]  /*149f0*/  IMAD.U32 R2, RZ, RZ, UR41 ;  /* 0x00000029ff027e24 */ /* 0x000fcc000f8e00ff */
[----:B------:R-:W0:Y:S01]  /*14a00*/  @P3 MUFU.LG2 R6, R12 ;  /* 0x0000000c00063308 */ /* 0x000e220000000c00 */
[----:B------:R-:W-:-:S03]  /*14a10*/  @P3 FMUL.FTZ R20, R20, 0.69314718246459960938 ;  /* 0x3f31721814143820 */ /* 0x000fc60000410000 */
[----:B------:R-:W-:-:S04]  /*14a20*/  @P0 FMUL.FTZ R2, R2, 0.69314718246459960938 ;  /* 0x3f31721802020820 */ /* 0x000fc80000410000 */
[----:B------:R-:W1:Y:S08]  /*14a30*/  @P0 MUFU.LG2 R4, R10 ;  /* 0x0000000a00040308 */ /* 0x000e700000000c00 */
[----:B------:R-:W2:Y:S01]  /*14a40*/  @P0 MUFU.RCP R14, R10 ;  /* 0x0000000a000e0308 */ /* 0x000ea20000001000 */
[----:B0-----:R-:W-:-:S04]  /*14a50*/  @P3 FMUL.FTZ R7, R6, 0.69314718246459960938 ;  /* 0x3f31721806073820 */ /* 0x001fc80000410000 */
[----:B------:R-:W-:-:S03]  /*14a60*/  @P3 FFMA.FTZ R21, R20, R0, R7 ;  /* 0x0000000014153223 */ /* 0x000fc60000010007 */
[----:B------:R-:W0:Y:S01]  /*14a70*/  @P3 MUFU.RCP R15, R12 ;  /* 0x0000000c000f3308 */ /* 0x000e220000001000 */
[----:B-1----:R-:W-:-:S04]  /*14a80*/  @P0 FMUL.FTZ R5, R4, 0.69314718246459960938 ;  /* 0x3f31721804050820 */ /* 0x002fc80000410000 */
[----:B------:R-:W-:Y:S01]  /*14a90*/  @P0 FFMA.FTZ R28, R2, R3, R5 ;  /* 0x00000003021c0223 */ /* 0x000fe20000010005 */
[----:B------:R-:W-:Y:S01]  /*14aa0*/  PLOP3.LUT P0, PT, PT, PT, PT, 0x8, 0x0 ;  /* 0x000000000000781c */ /* 0x000fe20003f0e170 */
[----:B------:R-:W-:Y:S02]  /*14ab0*/  WARPGROUP.DEPBAR.LE gsb0, 0x0 ;  /* 0x00008000000079c5 */ /* 0x000fe40000010000 */
[----:B------:R-:W-:-:S06]  /*14ac0*/  WARPGROUP.ARRIVE ;  /* 0x00000000000079c5 */ /* 0x000fcc0000000000 */
[----:B------:R-:W-:Y:S03]  /*14ad0*/  HGMMA.64x64x16.F32 R88, R120, gdesc[UR4].tnspB, R88, gsb0 ;  /* 0x40e0000478587df0 */ /* 0x000fe60008000858 */
        /* <DEDUP_REMOVED lines=33> */
[----:B-1----:R-:W-:-:S07]  /*14cf0*/  FMUL.FTZ R15, R119, R15 ;  /* 0x0000000f770f7220 */ /* 0x002fce0000410000 */
.L_x_1173:
[----:B------:R-:W-:Y:S05]  /*14d00*/  WARPSYNC.ALL ;  /* 0x0000000000007948 */ /* 0x000fea0003800000 */
[----:B------:R-:W0:Y:S08]  /*14d10*/  S2UR UR5, SR_CgaCtaId ;  /* 0x00000000000579c3 */ /* 0x000e300000008800 */
[----:B------:R-:W-:Y:S06]  /*14d20*/  BAR.SYNC.DEFER_BLOCKING 0x5, 0x1a0 ;  /* 0x0146800000007b1d */ /* 0x000fec0000010000 */
[----:B------:R-:W-:Y:S01]  /*14d30*/  UMOV UR4, 0x400 ;  /* 0x0000040000047882 */ /* 0x000fe20000000000 */
[----:B------:R-:W-:Y:S01]  /*14d40*/  BSSY B0, `(.L_x_1292) ;  /* 0x00001a0000007945 */ /* 0x000fe20003800000 */
[----:B------:R-:W1:Y:S01]  /*14d50*/  S2R R4, SR_TID.X ;  /* 0x0000000000047919 */ /* 0x000e620000002100 */
[----:B0-----:R-:W-:-:S06]  /*14d60*/  ULEA UR4, UR5, UR4, 0x18 ;  /* 0x0000000405047291 */ /* 0x001fcc000f8ec03f */
[----:B------:R-:W-:-:S05]  /*14d70*/  IMAD.U32 R2, RZ, RZ, UR4 ;  /* 0x00000004ff027e24 */ /* 0x000fca000f8e00ff */
[----:B------:R-:W0:Y:S01]  /*14d80*/  LDS.128 R8, [R2+0x168d0] ;  /* 0x0168d00002087984 */ /* 0x000e220000000c00 */
[----:B-1----:R-:W-:-:S05]  /*14d90*/  VIADD R39, R4, 0xffffff80 ;  /* 0xffffff8004277836 */ /* 0x002fca0000000000 */
[----:B--2---:R-:W-:-:S04]  /*14da0*/  SHF.R.S32.HI R34, RZ, 0x1f, R39 ;  /* 0x0000001fff227819 */ /* 0x004fc80000011427 */
[----:B------:R-:W-:-:S04]  /*14db0*/  LEA.HI R20, R34, R39, RZ, 0x3 ;  /* 0x0000002722147211 */ /* 0x000fc800078f18ff */
[----:B------:R-:W-:Y:S02]  /*14dc0*/  LOP3.LUT R0, R20, 0x1ffffff8, RZ, 0xc0, !PT ;  /* 0x1ffffff814007812 */ /* 0x000fe400078ec0ff */
[----:B------:R-:W-:-:S03]  /*14dd0*/  SHF.R.S32.HI R20, RZ, 0x3, R20 ;  /* 0x00000003ff147819 */ /* 0x000fc60000011414 */
[----:B------:R-:W-:-:S04]  /*14de0*/  IMAD.IADD R0, R39, 0x1, -R0 ;  /* 0x0000000127007824 */ /* 0x000fc800078e0a00 */
[----:B------:R-:W-:Y:S01]  /*14df0*/  IMAD.SHL.U32 R0, R0, 0x8, RZ ;  /* 0x0000000800007824 */ /* 0x000fe200078e00ff */
[----:B0-----:R0:W-:Y:S04]  /*14e00*/  STL.64 [R1], R8 ;  /* 0x0000000801007387 */ /* 0x0011e80000100a00 */
[----:B------:R0:W-:Y:S01]  /*14e10*/  STL.64 [R1+0x8], R10 ;  /* 0x0000080a01007387 */ /* 0x0001e20000100a00 */
[----:B------:R-:W-:Y:S06]  /*14e20*/  BAR.ARV 0x4, 0x1a0 ;  /* 0x0106800000007b1d */ /* 0x000fec0000002000 */
[----:B------:R-:W-:Y:S05]  /*14e30*/  @P0 BRA `(.L_x_1293) ;  /* 0x0000001000000947 */ /* 0x000fea0003800000 */
[----:B------:R-:W2:Y:S01]  /*14e40*/  LDL R35, [R1+0x34] ;  /* 0x0000340001237983 */ /* 0x000ea20000100800 */
[----:B0-----:R-:W-:Y:S01]  /*14e50*/  VIADD R11, R4, 0xffffff80 ;  /* 0xffffff80040b7836 */ /* 0x001fe20000000000 */
[----:B------:R-:W-:Y:S01]  /*14e60*/  LEA.HI R4, R34, R39, RZ, 0x4 ;  /* 0x0000002722047211 */ /* 0x000fe200078f20ff */
[----:B------:R-:W0:Y:S03]  /*14e70*/  S2R R5, SR_SWINHI ;  /* 0x0000000000057919 */ /* 0x000e260000002f00 */
[----:B------:R-:W-:Y:S02]  /*14e80*/  SHF.R.S32.HI R9, RZ, 0x4, R4 ;  /* 0x00000004ff097819 */ /* 0x000fe40000011404 */
[----:B------:R-:W-:Y:S02]  /*14e90*/  SHF.R.S32.HI R10, RZ, 0x1f, R11 ;  /* 0x0000001fff0a7819 */ /* 0x000fe4000001140b */
[----:B------:R-:W-:-:S02]  /*14ea0*/  LOP3.LUT R8, R4, 0x3fffff0, RZ, 0xc0, !PT ;  /* 0x03fffff004087812 */ /* 0x000fc400078ec0ff */
[----:B------:R-:W-:Y:S02]  /*14eb0*/  LEA.HI R10, R10, R11, RZ, 0x5 ;  /* 0x0000000b0a0a7211 */ /* 0x000fe400078f28ff */
[----:B------:R-:W-:Y:S01]  /*14ec0*/  LEA.HI R4, R4, R9, RZ, 0x1 ;  /* 0x0000000904047211 */ /* 0x000fe200078f08ff */
[----:B------:R-:W-:Y:S01]  /*14ed0*/  IMAD.IADD R8, R39, 0x1, -R8 ;  /* 0x0000000127087824 */ /* 0x000fe200078e0a08 */
[----:B------:R-:W-:Y:S02]  /*14ee0*/  SHF.R.S32.HI R10, RZ, 0x5, R10 ;  /* 0x00000005ff0a7819 */ /* 0x000fe4000001140a */
[----:B------:R-:W-:-:S03]  /*14ef0*/  LOP3.LUT R4, R4, 0x1ffffffe, RZ, 0xc0, !PT ;  /* 0x1ffffffe04047812 */ /* 0x000fc600078ec0ff */
[----:B------:R-:W-:Y:S02]  /*14f00*/  IMAD R11, R10, 0x10, R8 ;  /* 0x000000100a0b7824 */ /* 0x000fe400078e0208 */
[----:B------:R-:W-:-:S04]  /*14f10*/  IMAD.IADD R4, R9, 0x1, -R4 ;  /* 0x0000000109047824 */ /* 0x000fc800078e0a04 */
[----:B------:R-:W-:Y:S01]  /*14f20*/  IMAD R4, R11, 0x8, R4 ;  /* 0x000000080b047824 */ /* 0x000fe200078e0204 */
[----:B------:R-:W-:Y:S02]  /*14f30*/  MOV R24, R2 ;  /* 0x0000000200187202 */ /* 0x000fe40000000f00 */
[----:B0-----:R-:W-:Y:S01]  /*14f40*/  MOV R25, R5 ;  /* 0x0000000500197202 */ /* 0x001fe20000000f00 */
[----:B------:R-:W-:-:S04]  /*14f50*/  IMAD.SHL.U32 R5, R4, 0x8, RZ ;  /* 0x0000000804057824 */ /* 0x000fc800078e00ff */
[----:B------:R-:W-:-:S03]  /*14f60*/  IMAD.WIDE R4, R5, 0x2, R24 ;  /* 0x0000000205047825 */ /* 0x000fc600078e0218 */
[C---:B-----5:R-:W-:Y:S02]  /*14f70*/  IADD3 R23, P0, R4.reuse, 0x60, RZ ;  /* 0x0000006004177810 */ /* 0x060fe40007f1e0ff */
[C---:B------:R-:W-:Y:S02]  /*14f80*/  LOP3.LUT R9, R4.reuse, 0x380, RZ, 0xc0, !PT ;  /* 0x0000038004097812 */ /* 0x040fe400078ec0ff */
[----:B------:R-:W-:Y:S02]  /*14f90*/  LOP3.LUT R8, R23, 0x380, RZ, 0xc0, !PT ;  /* 0x0000038017087812 */ /* 0x000fe400078ec0ff */
[----:B------:R-:W-:Y:S02]  /*14fa0*/  SHF.R.U64 R9, R9, 0x3, RZ ;  /* 0x0000000309097819 */ /* 0x000fe400000012ff */
[C---:B------:R-:W-:Y:S02]  /*14fb0*/  IADD3 R11, P1, R4.reuse, 0x40, RZ ;  /* 0x00000040040b7810 */ /* 0x040fe40007f3e0ff */
[----:B------:R-:W-:-:S02]  /*14fc0*/  IADD3 R13, P2, R4, 0x20, RZ ;  /* 0x00000020040d7810 */ /* 0x000fc40007f5e0ff */
[----:B------:R-:W-:Y:S02]  /*14fd0*/  SHF.R.U64 R8, R8, 0x3, RZ ;  /* 0x0000000308087819 */ /* 0x000fe400000012ff */
[----:B------:R-:W-:Y:S01]  /*14fe0*/  LOP3.LUT R4, R9, R4, RZ, 0x3c, !PT ;  /* 0x0000000409047212 */ /* 0x000fe200078e3cff */
[----:B------:R-:W-:Y:S05]  /*14ff0*/  WARPSYNC.ALL ;  /* 0x0000000000007948 */ /* 0x000fea0003800000 */
[----:B------:R-:W-:Y:S01]  /*15000*/  LOP3.LUT R8, R8, R23, RZ, 0x3c, !PT ;  /* 0x0000001708087212 */ /* 0x000fe200078e3cff */
[----:B------:R-:W-:Y:S01]  /*15010*/  ULDC.64 UR4, c[0x0][0xbd8] ;  /* 0x0002f60000047ab9 */ /* 0x000fe20000000a00 */
[----:B------:R-:W-:-:S02]  /*15020*/  LOP3.LUT R10, R11, 0x380, RZ, 0xc0, !PT ;  /* 0x000003800b0a7812 */ /* 0x000fc400078ec0ff */
[----:B------:R-:W-:Y:S01]  /*15030*/  MOV R23, R4 ;  /* 0x0000000400177202 */ /* 0x000fe20000000f00 */
[--C-:B------:R-:W-:Y:S01]  /*15040*/  IMAD.X R9, RZ, RZ, R5.reuse, P0 ;  /* 0x000000ffff097224 */ /* 0x100fe200000e0605 */
[----:B------:R-:W-:Y:S02]  /*15050*/  F2FP.F16.F32.PACK_AB R4, R89, R26 ;  /* 0x0000001a5904723e */ /* 0x000fe400000000ff */
[----:B------:R-:W2:Y:S01]  /*15060*/  LDC.64 R26, c[0x0][0xbd8] ;  /* 0x0002f600ff1a7b82 */ /* 0x000ea20000000a00 */
[----:B------:R-:W-:Y:S02]  /*15070*/  ISETP.NE.U32.AND P0, PT, RZ, UR4, PT ;  /* 0x00000004ff007c0c */ /* 0x000fe4000bf05070 */
[----:B------:R-:W-:Y:S02]  /*15080*/  SHF.R.U64 R10, R10, 0x3, RZ ;  /* 0x000000030a0a7819 */ /* 0x000fe400000012ff */
[----:B------:R-:W-:Y:S01]  /*15090*/  ISETP.NE.AND.EX P0, PT, RZ, UR5, PT, P0 ;  /* 0x00000005ff007c0c */ /* 0x000fe2000bf05300 */
[----:B------:R-:W-:Y:S01]  /*150a0*/  ULDC.64 UR4, c[0x0][0xbe0] ;  /* 0x0002f80000047ab9 */ /* 0x000fe20000000a00 */
[----:B------:R-:W-:Y:S01]  /*150b0*/  LOP3.LUT R10, R10, R11, RZ, 0x3c, !PT ;  /* 0x0000000b0a0a7212 */ /* 0x000fe200078e3cff */
[----:B------:R-:W-:Y:S01]  /*150c0*/  IMAD.X R11, RZ, RZ, R5, P1 ;  /* 0x000000ffff0b7224 */ /* 0x000fe200008e0605 */
[----:B------:R-:W-:-:S02]  /*150d0*/  LOP3.LUT R12, R13, 0x380, RZ, 0xc0, !PT ;  /* 0x000003800d0c7812 */ /* 0x000fc400078ec0ff */
[----:B------:R-:W-:Y:S02]  /*150e0*/  ISETP.NE.U32.AND P1, PT, RZ, UR4, PT ;  /* 0x00000004ff007c0c */ /* 0x000fe4000bf25070 */
[----:B------:R-:W-:Y:S02]  /*150f0*/  SHF.R.U64 R12, R12, 0x3, RZ ;  /* 0x000000030c0c7819 */ /* 0x000fe400000012ff */
[----:B------:R-:W-:Y:S02]  /*15100*/  ISETP.NE.AND.EX P1, PT, RZ, UR5, PT, P1 ;  /* 0x00000005ff007c0c */ /* 0x000fe4000bf25310 */
[----:B------:R-:W-:Y:S01]  /*15110*/  LOP3.LUT R12, R12, R13, RZ, 0x3c, !PT ;  /* 0x0000000d0c0c7212 */ /* 0x000fe200078e3cff */
[----:B------:R-:W-:Y:S01]  /*15120*/  IMAD.X R13, RZ, RZ, R5, P2 ;  /* 0x000000ffff0d7224 */ /* 0x000fe200010e0605 */
[----:B------:R-:W-:Y:S02]  /*15130*/  F2FP.F16.F32.PACK_AB R5, R91, R90 ;  /* 0x0000005a5b05723e */ /* 0x000fe400000000ff */
[----:B------:R-:W-:-:S02]  /*15140*/  F2FP.F16.F32.PACK_AB R6, R6, R3 ;  /* 0x000000030606723e */ /* 0x000fc400000000ff */
[----:B------:R-:W-:Y:S01]  /*15150*/  F2FP.F16.F32.PACK_AB R7, R7, R94 ;  /* 0x0000005e0707723e */ /* 0x000fe200000000ff */
[----:B------:R-:W-:Y:S01]  /*15160*/  BAR.SYNC.DEFER_BLOCKING 0x1, 0x180 ;  /* 0x0046000000007b1d */ /* 0x000fe20000010000 */
        /* <DEDUP_REMOVED lines=11> */
[----:B------:R0:W-:Y:S01]  /*15220*/  STSM.16.M88.4 [R23], R4 ;  /* 0x0000000417007844 */ /* 0x0001e20000000200 */
[----:B------:R-:W-:-:S03]  /*15230*/  LEA.HI R34, R34, R39, RZ, 0x7 ;  /* 0x0000002722227211 */ /* 0x000fc600078f38ff */
[----:B------:R1:W-:Y:S01]  /*15240*/  STSM.16.M88.4 [R33], R8 ;  /* 0x0000000821007844 */ /* 0x0003e20000000200 */
[----:B------:R-:W-:Y:S02]  /*15250*/  LOP3.LUT R29, R34, 0xffffff80, RZ, 0xc0, !PT ;  /* 0xffffff80221d7812 */ /* 0x000fe400078ec0ff */
[----:B0-----:R-:W-:Y:S02]  /*15260*/  F2FP.F16.F32.PACK_AB R4, R105, R104 ;  /* 0x000000686904723e */ /* 0x001fe400000000ff */
[----:B------:R-:W-:Y:S02]  /*15270*/  F2FP.F16.F32.PACK_AB R5, R107, R106 ;  /* 0x0000006a6b05723e */ /* 0x000fe400000000ff */
[----:B------:R-:W-:Y:S02]  /*15280*/  F2FP.F16.F32.PACK_AB R6, R109, R108 ;  /* 0x0000006c6d06723e */ /* 0x000fe400000000ff */
[----:B------:R-:W-:-:S05]  /*15290*/  F2FP.F16.F32.PACK_AB R7, R111, R110 ;  /* 0x0000006e6f07723e */ /* 0x000fca00000000ff */
[----:B------:R0:W-:Y:S04]  /*152a0*/  STSM.16.M88.4 [R32], R4 ;  /* 0x0000000420007844 */ /* 0x0001e80000000200 */
[----:B------:R3:W-:Y:S01]  /*152b0*/  STSM.16.M88.4 [R3], R12 ;  /* 0x0000000c03007844 */ /* 0x0007e20000000200 */
[----:B-1----:R-:W-:Y:S01]  /*152c0*/  IMAD.IADD R11, R39, 0x1, -R29 ;  /* 0x00000001270b7824 */ /* 0x002fe200078e0a1d */
[----:B------:R-:W-:Y:S01]  /*152d0*/  ULDC UR4, c[0x0][0xa88] ;  /* 0x0002a20000047ab9 */ /* 0x000fe20000000800 */
[----:B------:R-:W-:-:S03]  /*152e0*/  IMAD.MOV.U32 R23, RZ, RZ, RZ ;  /* 0x000000ffff177224 */ /* 0x000fc600078e00ff */
[----:B0-----:R-:W-:-:S04]  /*152f0*/  SHF.R.S32.HI R6, RZ, 0x1f, R11 ;  /* 0x0000001fff067819 */ /* 0x001fc8000001140b */
[----:B------:R-:W-:Y:S01]  /*15300*/  LEA.HI R4, R6, R11, RZ, 0x2 ;  /* 0x0000000b06047211 */ /* 0x000fe200078f10ff */
[----:B---3--:R-:W-:-:S03]  /*15310*/  IMAD.U32 R3, RZ, RZ, UR4 ;  /* 0x00000004ff037e24 */ /* 0x008fc6000f8e00ff */
[--C-:B------:R-:W-:Y:S02]  /*15320*/  SHF.R.S32.HI R7, RZ, 0x2, R4.reuse ;  /* 0x00000002ff077819 */ /* 0x100fe40000011404 */
[----:B------:R-:W-:Y:S01]  /*15330*/  SHF.R.S32.HI R8, RZ, 0x1f, R4 ;  /* 0x0000001fff087819 */ /* 0x000fe20000011404 */
[C---:B--2---:R-:W-:Y:S01]  /*15340*/  IMAD.WIDE R30, R35.reuse, 0x4, R26 ;  /* 0x00000004231e7825 */ /* 0x044fe200078e021a */
[----:B------:R-:W-:Y:S08]  /*15350*/  BAR.SYNC.DEFER_BLOCKING 0x1, 0x180 ;  /* 0x0046000000007b1d */ /* 0x000ff00000010000 */
[----:B------:R-:W0:Y:S01]  /*15360*/  @P1 LDC.64 R26, c[0x0][0xbe0] ;  /* 0x0002f800ff1a1b82 */ /* 0x000e220000000a00 */
[----:B------:R1:W5:Y:S01]  /*15370*/  @P0 LDG.E R23, desc[UR38][R30.64] ;  /* 0x000000261e170981 */ /* 0x000362000c1e1900 */
[----:B0-----:R-:W-:-:S05]  /*15380*/  @P1 IMAD.WIDE R4, R35, 0x4, R26 ;  /* 0x0000000423041825 */ /* 0x001fca00078e021a */
[----:B------:R1:W5:Y:S01]  /*15390*/  @P1 LDG.E R3, desc[UR38][R4.64] ;  /* 0x0000002604031981 */ /* 0x000362000c1e1900 */
[----:B------:R-:W-:Y:S02]  /*153a0*/  SHF.R.S32.HI R34, RZ, 0x7, R34 ;  /* 0x00000007ff227819 */ /* 0x000fe40000011422 */
[----:B------:R-:W-:Y:S01]  /*153b0*/  LEA.HI R8, R8, R7, RZ, 0x3 ;  /* 0x0000000708087211 */ /* 0x000fe200078f18ff */
[----:B------:R-:W-:Y:S06]  /*153c0*/  @P1 BRA `(.L_x_1294) ;  /* 0x0000000000101947 */ /* 0x000fec0003800000 */
[----:B------:R-:W-:Y:S05]  /*153d0*/  @!P0 BRA `(.L_x_1294) ;  /* 0x00000000000c8947 */ /* 0x000fea0003800000 */
[----:B-1----:R-:W2:Y:S04]  /*153e0*/  LDG.E R4, desc[UR38][R30.64] ;  /* 0x000000261e047981 */ /* 0x002ea8000c1e1900 */
[----:B-----5:R-:W2:Y:S02]  /*153f0*/  LDG.E R3, desc[UR38][R30.64+0x4] ;  /* 0x000004261e037981 */ /* 0x020ea4000c1e1900 */
[----:B--2---:R-:W-:-:S07]  /*15400*/  IMAD.IADD R3, R3, 0x1, -R4 ;  /* 0x0000000103037824 */ /* 0x004fce00078e0a04 */
.L_x_1294:
[----:B------:R-:W2:Y:S01]  /*15410*/  LDL.LU R40, [R1+0x30] ;  /* 0x0000300001287983 */ /* 0x000ea20000300800 */
[----:B------:R-:W-:Y:S01]  /*15420*/  LOP3.LUT R8, R8, 0xfffffff8, RZ, 0xc0, !PT ;  /* 0xfffffff808087812 */ /* 0x000fe200078ec0ff */
[----:B-1----:R-:W-:Y:S01]  /*15430*/  IMAD.HI R5, R34, 0x55555556, RZ ;  /* 0x5555555622057827 */ /* 0x002fe200078e02ff */
[----:B------:R-:W-:Y:S01]  /*15440*/  LEA.HI R6, R6, R11, RZ, 0x5 ;  /* 0x0000000b06067211 */ /* 0x000fe200078f28ff */
[----:B------:R-:W3:Y:S01]  /*15450*/  LDL.LU R39, [R1+0x3c] ;  /* 0x00003c0001277983 */ /* 0x000ee20000300800 */
[----:B------:R-:W-:Y:S01]  /*15460*/  ULDC.64 UR4, c[0x0][0xb70] ;  /* 0x0002dc0000047ab9 */ /* 0x000fe20000000a00 */
[----:B------:R-:W-:Y:S01]  /*15470*/  IMAD.IADD R13, R7, 0x1, -R8 ;  /* 0x00000001070d7824 */ /* 0x000fe200078e0a08 */
[----:B------:R-:W-:Y:S01]  /*15480*/  SHF.R.S32.HI R6, RZ, 0x5, R6 ;  /* 0x00000005ff067819 */ /* 0x000fe20000011406 */
[--C-:B-----5:R-:W-:Y:S01]  /*15490*/  IMAD.MOV.U32 R30, RZ, RZ, R23.reuse ;  /* 0x000000ffff1e7224 */ /* 0x120fe200078e0017 */
[----:B------:R-:W-:Y:S02]  /*154a0*/  SHF.R.S32.HI R31, RZ, 0x1f, R23 ;  /* 0x0000001fff1f7819 */ /* 0x000fe40000011417 */
[----:B------:R-:W-:Y:S01]  /*154b0*/  LEA.HI R9, R5, R5, RZ, 0x1 ;  /* 0x0000000505097211 */ /* 0x000fe200078f08ff */
[----:B------:R-:W-:Y:S01]  /*154c0*/  IMAD R8, R6, 0x10, R13 ;  /* 0x0000001006087824 */ /* 0x000fe200078e020d */
[----:B------:R-:W-:-:S02]  /*154d0*/  SHF.R.S32.HI R6, RZ, 0x1f, R35 ;  /* 0x0000001fff067819 */ /* 0x000fc40000011423 */
[----:B------:R-:W-:Y:S01]  /*154e0*/  SEL R37, R35, RZ, !P0 ;  /* 0x000000ff23257207 */ /* 0x000fe20004000000 */
[----:B------:R-:W-:Y:S01]  /*154f0*/  IMAD R9, R9, -0x3, R34 ;  /* 0xfffffffd09097824 */ /* 0x000fe200078e0222 */
[----:B------:R-:W-:Y:S02]  /*15500*/  SEL R38, R6, RZ, !P0 ;  /* 0x000000ff06267207 */ /* 0x000fe40004000000 */
[----:B------:R-:W-:Y:S01]  /*15510*/  LOP3.LUT P0, RZ, R11, 0x3, RZ, 0xc0, !PT ;  /* 0x000000030bff7812 */ /* 0x000fe2000780c0ff */
[----:B------:R-:W-:Y:S01]  /*15520*/  IMAD R8, R9, 0x40, R8 ;  /* 0x0000004009087824 */ /* 0x000fe200078e0208 */
[--C-:B------:R-:W-:Y:S01]  /*15530*/  SHF.R.S32.HI R33, RZ, 0x1f, R0.reuse ;  /* 0x0000001fff217819 */ /* 0x100fe20000011400 */
[----:B------:R-:W-:Y:S01]  /*15540*/  IMAD.MOV.U32 R32, RZ, RZ, R0 ;  /* 0x000000ffff207224 */ /* 0x000fe200078e0000 */
[----:B------:R-:W-:Y:S01]  /*15550*/  BSSY B1, `(.L_x_1295) ;  /* 0x000005f000017945 */ /* 0x000fe20003800000 */
[----:B--2---:R-:W-:Y:S01]  /*15560*/  SHF.R.S32.HI R29, RZ, 0x1f, R40 ;  /* 0x0000001fff1d7819 */ /* 0x004fe20000011428 */
[----:B---3--:R-:W-:-:S04]  /*15570*/  IMAD R10, R39, 0xc0, R8 ;  /* 0x000000c0270a7824 */ /* 0x008fc800078e0208 */
[----:B------:R-:W-:Y:S01]  /*15580*/  IMAD R4, R29, UR4, RZ ;  /* 0x000000041d047c24 */ /* 0x000fe2000f8e02ff */
[----:B------:R-:W-:-:S03]  /*15590*/  SHF.R.S32.HI R9, RZ, 0x1f, R10 ;  /* 0x0000001fff097819 */ /* 0x000fc6000001140a */
[C---:B------:R-:W-:Y:S02]  /*155a0*/  IMAD R7, R40.reuse, UR5, R4 ;  /* 0x0000000528077c24 */ /* 0x040fe4000f8e0204 */
[----:B------:R-:W-:Y:S01]  /*155b0*/  IMAD.WIDE.U32 R4, R40, UR4, R30 ;  /* 0x0000000428047c25 */ /* 0x000fe2000f8e001e */
[----:B------:R-:W-:-:S03]  /*155c0*/  ULDC.64 UR4, c[0x0][0xb78] ;  /* 0x0002de0000047ab9 */ /* 0x000fc60000000a00 */
[----:B------:R-:W-:Y:S02]  /*155d0*/  IMAD.IADD R5, R5, 0x1, R7 ;  /* 0x0000000105057824 */ /* 0x000fe400078e0207 */
[----:B------:R-:W-:Y:S02]  /*155e0*/  IMAD R6, R38, UR4, RZ ;  /* 0x0000000426067c24 */ /* 0x000fe4000f8e02ff */
[----:B------:R-:W-:-:S04]  /*155f0*/  IMAD.WIDE.U32 R4, R37, UR4, R4 ;  /* 0x0000000425047c25 */ /* 0x000fc8000f8e0004 */
[----:B------:R-:W-:Y:S01]  /*15600*/  IMAD R8, R37, UR5, R6 ;  /* 0x0000000525087c24 */ /* 0x000fe2000f8e0206 */
[----:B------:R-:W-:Y:S01]  /*15610*/  IADD3 R6, P1, R10, R4, RZ ;  /* 0x000000040a067210 */ /* 0x000fe20007f3e0ff */
[----:B------:R-:W-:Y:S01]  /*15620*/  IMAD R7, R20, 0x40, R0 ;  /* 0x0000004014077824 */ /* 0x000fe200078e0200 */
[----:B------:R-:W-:Y:S01]  /*15630*/  ULDC.64 UR4, c[0x0][0xb40] ;  /* 0x0002d00000047ab9 */ /* 0x000fe20000000a00 */
[----:B------:R-:W-:Y:S01]  /*15640*/  VIADD R4, R10, 0x8 ;  /* 0x000000080a047836 */ /* 0x000fe20000000000 */
[----:B------:R-:W-:Y:S01]  /*15650*/  IADD3.X R9, R9, R5, R8, P1, !PT ;  /* 0x0000000509097210 */ /* 0x000fe20000ffe408 */
[----:B------:R-:W-:Y:S01]  /*15660*/  IMAD.WIDE R24, R7, 0x2, R24 ;  /* 0x0000000207187825 */ /* 0x000fe200078e0218 */
[----:B------:R-:W-:Y:S02]  /*15670*/  LEA R34, P2, R6, UR4, 0x2 ;  /* 0x0000000406227c11 */ /* 0x000fe4000f8410ff */
[----:B------:R-:W-:Y:S02]  /*15680*/  ISETP.GE.OR P1, PT, R10, R3, P0 ;  /* 0x000000030a00720c */ /* 0x000fe40000726670 */
[----:B------:R-:W-:Y:S01]  /*15690*/  LEA.HI.X R35, R6, UR5, R9, 0x2, P2 ;  /* 0x0000000506237c11 */ /* 0x000fe200090f1409 */
[----:B------:R-:W-:Y:S01]  /*156a0*/  ULDC.64 UR4, c[0x0][0xaa0] ;  /* 0x0002a80000047ab9 */ /* 0x000fe20000000a00 */
[----:B------:R-:W-:-:S02]  /*156b0*/  IADD3 R15, P2, R24, 0x1800, RZ ;  /* 0x00001800180f7810 */ /* 0x000fc40007f5e0ff */
[C---:B------:R-:W-:Y:S02]  /*156c0*/  IADD3 R11, P3, R24.reuse, 0x3000, RZ ;  /* 0x00003000180b7810 */ /* 0x040fe40007f7e0ff */
[C---:B------:R-:W-:Y:S01]  /*156d0*/  IADD3 R7, P4, R24.reuse, 0x4800, RZ ;  /* 0x0000480018077810 */ /* 0x040fe20007f9e0ff */
[--C-:B------:R-:W-:Y:S01]  /*156e0*/  IMAD.X R9, RZ, RZ, R25.reuse, P2 ;  /* 0x000000ffff097224 */ /* 0x100fe200010e0619 */
[----:B------:R-:W-:Y:S01]  /*156f0*/  LOP3.LUT R5, R24, 0x380, RZ, 0xc0, !PT ;  /* 0x0000038018057812 */ /* 0x000fe200078ec0ff */
[--C-:B------:R-:W-:Y:S01]  /*15700*/  IMAD.X R13, RZ, RZ, R25.reuse, P3 ;  /* 0x000000ffff0d7224 */ /* 0x100fe200018e0619 */
[----:B------:R-:W-:Y:S01]  /*15710*/  ISETP.GE.OR P0, PT, R4, R3, P0 ;  /* 0x000000030400720c */ /* 0x000fe20000706670 */
[----:B------:R-:W-:Y:S01]  /*15720*/  IMAD.X R27, RZ, RZ, R25, P4 ;  /* 0x000000ffff1b7224 */ /* 0x000fe200020e0619 */
[----:B------:R-:W-:Y:S01]  /*15730*/  LOP3.LUT R8, R15, 0x380, RZ, 0xc0, !PT ;  /* 0x000003800f087812 */ /* 0x000fe200078ec0ff */
[----:B------:R-:W-:Y:S01]  /*15740*/  @!P1 STG.E desc[UR38][R34.64], R28 ;  /* 0x0000001c22009986 */ /* 0x000fe2000c101926 */
[----:B------:R-:W-:-:S02]  /*15750*/  LOP3.LUT R10, R11, 0x380, RZ, 0xc0, !PT ;  /* 0x000003800b0a7812 */ /* 0x000fc400078ec0ff */
[----:B------:R-:W-:Y:S02]  /*15760*/  LOP3.LUT R6, R7, 0x380, RZ, 0xc0, !PT ;  /* 0x0000038007067812 */ /* 0x000fe400078ec0ff */
[----:B------:R-:W-:Y:S02]  /*15770*/  SHF.R.U64 R5, R5, 0x3, RZ ;  /* 0x0000000305057819 */ /* 0x000fe400000012ff */
[----:B------:R-:W-:Y:S02]  /*15780*/  SHF.R.U64 R8, R8, 0x3, RZ ;  /* 0x0000000308087819 */ /* 0x000fe400000012ff */
[----:B------:R-:W-:Y:S01]  /*15790*/  SHF.R.U64 R10, R10, 0x3, RZ ;  /* 0x000000030a0a7819 */ /* 0x000fe200000012ff */
[----:B------:R0:W-:Y:S01]  /*157a0*/  @!P0 STG.E desc[UR38][R34.64+0x20], R21 ;  /* 0x0000201522008986 */ /* 0x0001e2000c101926 */
[----:B------:R-:W-:Y:S02]  /*157b0*/  SHF.R.U64 R6, R6, 0x3, RZ ;  /* 0x0000000306067819 */ /* 0x000fe400000012ff */
[----:B------:R-:W-:Y:S01]  /*157c0*/  LOP3.LUT R4, R5, R24, RZ, 0x3c, !PT ;  /* 0x0000001805047212 */ /* 0x000fe200078e3cff */
[----:B------:R-:W-:Y:S01]  /*157d0*/  IMAD.MOV.U32 R5, RZ, RZ, R25 ;  /* 0x000000ffff057224 */ /* 0x000fe200078e0019 */
[----:B------:R-:W-:-:S02]  /*157e0*/  LOP3.LUT R8, R8, R15, RZ, 0x3c, !PT ;  /* 0x0000000f08087212 */ /* 0x000fc400078e3cff */
[----:B------:R-:W-:Y:S02]  /*157f0*/  LOP3.LUT R12, R10, R11, RZ, 0x3c, !PT ;  /* 0x0000000b0a0c7212 */ /* 0x000fe400078e3cff */
[----:B------:R-:W-:Y:S02]  /*15800*/  LOP3.LUT R26, R6, R7, RZ, 0x3c, !PT ;  /* 0x00000007061a7212 */ /* 0x000fe400078e3cff */
[----:B------:R-:W5:Y:S01]  /*15810*/  LD.E.128 R4, desc[UR38][R4.64] ;  /* 0x0000002604047980 */ /* 0x000f62000c101d00 */
[----:B------:R-:W-:-:S03]  /*15820*/  IMAD R36, R31, UR4, RZ ;  /* 0x000000041f247c24 */ /* 0x000fc6000f8e02ff */
[----:B------:R-:W5:Y:S01]  /*15830*/  LD.E.128 R8, desc[UR38][R8.64] ;  /* 0x0000002608087980 */ /* 0x000f62000c101d00 */
[----:B------:R-:W-:Y:S01]  /*15840*/  IMAD.WIDE.U32 R30, R23, UR4, R32 ;  /* 0x00000004171e7c25 */ /* 0x000fe2000f8e0020 */
[----:B------:R-:W-:Y:S02]  /*15850*/  ULDC UR4, c[0x0][0xa8c] ;  /* 0x0002a30000047ab9 */ /* 0x000fe40000000800 */
[----:B------:R-:W5:Y:S04]  /*15860*/  LD.E.128 R12, desc[UR38][R12.64] ;  /* 0x000000260c0c7980 */ /* 0x000f68000c101d00 */
[----:B------:R-:W5:Y:S01]  /*15870*/  LD.E.128 R24, desc[UR38][R26.64] ;  /* 0x000000261a187980 */ /* 0x000f62000c101d00 */
[----:B------:R-:W-:Y:S01]  /*15880*/  ISETP.GE.AND P0, PT, R0, UR4, PT ;  /* 0x0000000400007c0c */ /* 0x000fe2000bf06270 */
[----:B------:R-:W-:Y:S01]  /*15890*/  IMAD R32, R39, -0xc0, R3 ;  /* 0xffffff4027207824 */ /* 0x000fe200078e0203 */
[----:B------:R-:W-:Y:S01]  /*158a0*/  @!PT LDS RZ, [RZ] ;  /* 0x00000000fffff984 */ /* 0x000fe20000000800 */
[----:B------:R-:W-:Y:S01]  /*158b0*/  @!PT LDS RZ, [RZ] ;  /* 0x00000000fffff984 */ /* 0x000fe20000000800 */
[----:B------:R-:W-:Y:S01]  /*158c0*/  @!PT LDS RZ, [RZ] ;  /* 0x00000000fffff984 */ /* 0x000fe20000000800 */
[----:B------:R-:W-:Y:S01]  /*158d0*/  @!PT LDS RZ, [RZ] ;  /* 0x00000000fffff984 */ /* 0x000fe20000000800 */
[----:B------:R1:W-:Y:S06]  /*158e0*/  MEMBAR.ALL.CTA ;  /* 0x0000000000007992 */ /* 0x0003ec0000008000 */
[----:B-1----:R-:W1:Y:S01]  /*158f0*/  FENCE.VIEW.ASYNC.S ;  /* 0x00000000000073c6 */ /* 0x002e620000000000 */
[----:B------:R-:W-:Y:S01]  /*15900*/  IMAD R23, R23, UR5, R36 ;  /* 0x0000000517177c24 */ /* 0x000fe2000f8e0224 */
[----:B------:R-:W-:Y:S01]  /*15910*/  ULDC.64 UR4, c[0x0][0xae0] ;  /* 0x0002b80000047ab9 */ /* 0x000fe20000000a00 */
[----:B------:R-:W-:-:S02]  /*15920*/  VIADD R0, R20, 0x30 ;  /* 0x0000003014007836 */ /* 0x000fc40000000000 */
[C---:B------:R-:W-:Y:S02]  /*15930*/  VIADD R3, R20.reuse, 0x60 ;  /* 0x0000006014037836 */ /* 0x040fe40000000000 */
[----:B0-----:R-:W-:Y:S01]  /*15940*/  VIADD R21, R20, 0x90 ;  /* 0x0000009014157836 */ /* 0x001fe20000000000 */
[-C--:B------:R-:W-:Y:S01]  /*15950*/  ISETP.GE.OR P3, PT, R0, R32.reuse, P0 ;  /* 0x000000200000720c */ /* 0x080fe20000766670 */
[----:B------:R-:W-:Y:S01]  /*15960*/  IMAD.IADD R31, R31, 0x1, R23 ;  /* 0x000000011f1f7824 */ /* 0x000fe200078e0217 */
[-C--:B------:R-:W-:Y:S01]  /*15970*/  ISETP.GE.OR P1, PT, R3, R32.reuse, P0 ;  /* 0x000000200300720c */ /* 0x080fe20000726670 */
[----:B------:R-:W-:Y:S01]  /*15980*/  IMAD R23, R29, UR4, RZ ;  /* 0x000000041d177c24 */ /* 0x000fe2000f8e02ff */
[-C--:B------:R-:W-:Y:S01]  /*15990*/  ISETP.GE.OR P2, PT, R21, R32.reuse, P0 ;  /* 0x000000201500720c */ /* 0x080fe20000746670 */
[----:B------:R-:W-:Y:S01]  /*159a0*/  IMAD.WIDE.U32 R28, R40, UR4, R30 ;  /* 0x00000004281c7c25 */ /* 0x000fe2000f8e001e */
[----:B------:R-:W-:Y:S02]  /*159b0*/  ISETP.GE.OR P0, PT, R20, R32, P0 ;  /* 0x000000201400720c */ /* 0x000fe40000706670 */
[----:B------:R-:W-:Y:S01]  /*159c0*/  SHF.R.S32.HI R21, RZ, 0x1f, R20 ;  /* 0x0000001fff157819 */ /* 0x000fe20000011414 */
[----:B------:R-:W-:Y:S01]  /*159d0*/  IMAD R23, R40, UR5, R23 ;  /* 0x0000000528177c24 */ /* 0x000fe2000f8e0217 */
[----:B------:R-:W-:Y:S01]  /*159e0*/  ULDC.64 UR4, c[0x0][0xae8] ;  /* 0x0002ba0000047ab9 */ /* 0x000fe20000000a00 */
[----:B------:R-:W-:-:S02]  /*159f0*/  VIADD R0, R2, 0x16820 ;  /* 0x0001682002007836 */ /* 0x000fc40000000000 */
[----:B------:R-:W-:Y:S02]  /*15a00*/  IMAD.IADD R29, R29, 0x1, R23 ;  /* 0x000000011d1d7824 */ /* 0x000fe400078e0217 */
[----:B------:R-:W-:Y:S01]  /*15a10*/  IMAD R3, R38, UR4, RZ ;  /* 0x0000000426037c24 */ /* 0x000fe2000f8e02ff */
[----:B------:R-:W-:Y:S01]  /*15a20*/  PRMT R0, RZ, 0x654, R0 ;  /* 0x00000654ff007816 */ /* 0x000fe20000000000 */
[----:B------:R-:W-:-:S03]  /*15a30*/  IMAD.WIDE.U32 R32, R37, UR4, R28 ;  /* 0x0000000425207c25 */ /* 0x000fc6000f8e001c */
[----:B-1----:R0:W-:Y:S01]  /*15a40*/  SYNCS.ARRIVE.TRANS64.RED.A1T0 RZ, [R0+URZ], RZ ;  /* 0x000000ff00ff79a7 */ /* 0x0021e2000810043f */
[----:B------:R-:W-:Y:S02]  /*15a50*/  IMAD R3, R37, UR5, R3 ;  /* 0x0000000525037c24 */ /* 0x000fe4000f8e0203 */
        /* <DEDUP_REMOVED lines=14> */
.L_x_1296:
[----:B------:R-:W-:Y:S05]  /*15b40*/  BSYNC B1 ;  /* 0x0000000000017941 */ /* 0x000fea0003800000 */
.L_x_1295:
        /* <DEDUP_REMOVED lines=15> */
.L_x_1298:
[----:B------:R-:W-:Y:S05]  /*15c40*/  BSYNC B1 ;  /* 0x0000000000017941 */ /* 0x000fea0003800000 */
.L_x_1297:
        /* <DEDUP_REMOVED lines=15> */
.L_x_1300:
[----:B------:R-:W-:Y:S05]  /*15d40*/  BSYNC B1 ;  /* 0x0000000000017941 */ /* 0x000fea0003800000 */
.L_x_1299:
        /* <DEDUP_REMOVED lines=13> */
[----:B------:R3:W-:Y:S01]  /*15e20*/  STG.E.128 desc[UR38][R6.64], R24 ;  /* 0x0000001806007986 */ /* 0x0007e2000c101d26 */
[----:B------:R-:W-:Y:S05]  /*15e30*/  BRA `(.L_x_1301) ;  /* 0x0000000800407947 */ /* 0x000fea0003800000 */
.L_x_1293:
[----:B0-----:R-:W2:Y:S01]  /*15e40*/  LDL R8, [R1+0x34] ;  /* 0x0000340001087983 */ /* 0x001ea20000100800 */
[----:B------:R-:W-:Y:S01]  /*15e50*/  ULDC.64 UR4, c[0x0][0xbd8] ;  /* 0x0002f60000047ab9 */ /* 0x000fe20000000a00 */
[----:B------:R-:W2:Y:S01]  /*15e60*/  LDC.64 R4, c[0x0][0xbd8] ;  /* 0x0002f600ff047b82 */ /* 0x000ea20000000a00 */
[----:B------:R-:W-:Y:S01]  /*15e70*/  ISETP.NE.U32.AND P0, PT, RZ, UR4, PT ;  /* 0x00000004ff007c0c */ /* 0x000fe2000bf05070 */
[----:B------:R-:W-:-:S03]  /*15e80*/  IMAD.MOV.U32 R9, RZ, RZ, RZ ;  /* 0x000000ffff097224 */ /* 0x000fc600078e00ff */
[----:B------:R-:W-:Y:S01]  /*15e90*/  ISETP.NE.AND.EX P0, PT, RZ, UR5, PT, P0 ;  /* 0x00000005ff007c0c */ /* 0x000fe2000bf05300 */
[----:B------:R-:W-:Y:S02]  /*15ea0*/  ULDC.64 UR4, c[0x0][0xbe0] ;  /* 0x0002f80000047ab9 */ /* 0x000fe40000000a00 */
[----:B------:R-:W-:-:S04]  /*15eb0*/  ISETP.NE.U32.AND P1, PT, RZ, UR4, PT ;  /* 0x00000004ff007c0c */ /* 0x000fc8000bf25070 */
[----:B------:R-:W-:-:S13]  /*15ec0*/  ISETP.NE.AND.EX P1, PT, RZ, UR5, PT, P1 ;  /* 0x00000005ff007c0c */ /* 0x000fda000bf25310 */
[----:B------:R-:W0:Y:S01]  /*15ed0*/  @P1 LDC.64 R6, c[0x0][0xbe0] ;  /* 0x0002f800ff061b82 */ /* 0x000e220000000a00 */
[----:B------:R-:W-:Y:S02]  /*15ee0*/  ULDC UR4, c[0x0][0xa88] ;  /* 0x0002a20000047ab9 */ /* 0x000fe40000000800 */
[----:B------:R-:W-:Y:S02]  /*15ef0*/  IMAD.U32 R3, RZ, RZ, UR4 ;  /* 0x00000004ff037e24 */ /* 0x000fe4000f8e00ff */
[----:B--2---:R-:W-:-:S04]  /*15f00*/  IMAD.WIDE R4, R8, 0x4, R4 ;  /* 0x0000000408047825 */ /* 0x004fc800078e0204 */
[----:B0-----:R-:W-:Y:S01]  /*15f10*/  @P1 IMAD.WIDE R6, R8, 0x4, R6 ;  /* 0x0000000408061825 */ /* 0x001fe200078e0206 */
[----:B------:R0:W5:Y:S04]  /*15f20*/  @P0 LDG.E R9, desc[UR38][R4.64] ;  /* 0x0000002604090981 */ /* 0x000168000c1e1900 */
[----:B------:R0:W5:Y:S01]  /*15f30*/  @P1 LDG.E R3, desc[UR38][R6.64] ;  /* 0x0000002606031981 */ /* 0x000162000c1e1900 */
[----:B------:R-:W-:Y:S01]  /*15f40*/  ISETP.GT.AND P2, PT, R39, 0xbf, PT ;  /* 0x000000bf2700780c */ /* 0x000fe20003f44270 */
[----:B------:R-:W-:-:S12]  /*15f50*/  @P1 BRA `(.L_x_1302) ;  /* 0x0000000000101947 */ /* 0x000fd80003800000 */
[----:B------:R-:W-:Y:S05]  /*15f60*/  @!P0 BRA `(.L_x_1302) ;  /* 0x00000000000c8947 */ /* 0x000fea0003800000 */
[----:B0-----:R-:W2:Y:S04]  /*15f70*/  LDG.E R6, desc[UR38][R4.64] ;  /* 0x0000002604067981 */ /* 0x001ea8000c1e1900 */
[----:B-----5:R-:W2:Y:S02]  /*15f80*/  LDG.E R3, desc[UR38][R4.64+0x4] ;  /* 0x0000042604037981 */ /* 0x020ea4000c1e1900 */
[----:B--2---:R-:W-:-:S07]  /*15f90*/  IMAD.IADD R3, R3, 0x1, -R6 ;  /* 0x0000000103037824 */ /* 0x004fce00078e0a06 */
.L_x_1302:
[----:B------:R-:W2:Y:S04]  /*15fa0*/  LDL R15, [R1+0x30] ;  /* 0x00003000010f7983 */ /* 0x000ea80000100800 */
[----:B------:R1:W5:Y:S01]  /*15fb0*/  LDL R14, [R1+0x3c] ;  /* 0x00003c00010e7983 */ /* 0x0003620000100800 */
[----:B0-----:R-:W-:Y:S01]  /*15fc0*/  SHF.R.S32.HI R4, RZ, 0x1f, R8 ;  /* 0x0000001fff047819 */ /* 0x001fe20000011408 */
[----:B------:R-:W-:Y:S01]  /*15fd0*/  BSSY B1, `(.L_x_1303) ;  /* 0x000001d000017945 */ /* 0x000fe20003800000 */
[----:B------:R-:W-:Y:S02]  /*15fe0*/  SEL R11, R8, RZ, !P0 ;  /* 0x000000ff080b7207 */ /* 0x000fe40004000000 */
[----:B------:R-:W-:Y:S02]  /*15ff0*/  SHF.R.S32.HI R13, RZ, 0x1f, R0 ;  /* 0x0000001fff0d7819 */ /* 0x000fe40000011400 */
[----:B------:R-:W-:-:S02]  /*16000*/  SEL R12, R4, RZ, !P0 ;  /* 0x000000ff040c7207 */ /* 0x000fc40004000000 */
[----:B-----5:R-:W-:Y:S02]  /*16010*/  SHF.R.S32.HI R8, RZ, 0x1f, R9 ;  /* 0x0000001fff087819 */ /* 0x020fe40000011409 */
[----:B--2---:R-:W-:Y:S01]  /*16020*/  SHF.R.S32.HI R10, RZ, 0x1f, R15 ;  /* 0x0000001fff0a7819 */ /* 0x004fe2000001140f */
[----:B-1----:R-:W-:Y:S06]  /*16030*/  @P2 BRA `(.L_x_1304) ;  /* 0x0000000000582947 */ /* 0x002fec0003800000 */
[----:B------:R-:W0:Y:S02]  /*16040*/  S2R R5, SR_TID.X ;  /* 0x0000000000057919 */ /* 0x000e240000002100 */
[----:B0-----:R-:W-:-:S04]  /*16050*/  IMAD R4, R14, 0xc0, R5 ;  /* 0x000000c00e047824 */ /* 0x001fc800078e0205 */
        /* <DEDUP_REMOVED lines=14> */
[----:B------:R-:W-:-:S03]  /*16140*/  ULDC.64 UR4, c[0x0][0xb40] ;  /* 0x0002d00000047ab9 */ /* 0x000fc60000000a00 */
[----:B------:R-:W-:Y:S01]  /*16150*/  IMAD.IADD R5, R5, 0x1, R7 ;  /* 0x0000000105057824 */ /* 0x000fe200078e0207 */
[----:B------:R-:W-:-:S04]  /*16160*/  LEA R6, P0, R4, UR4, 0x2 ;  /* 0x0000000404067c11 */ /* 0x000fc8000f8010ff */
[----:B------:R-:W-:Y:S01]  /*16170*/  LEA.HI.X R7, R4, UR5, R5, 0x2, P0 ;  /* 0x0000000504077c11 */ /* 0x000fe200080f1405 */
[----:B------:R-:W-:-:S05]  /*16180*/  IMAD.MOV.U32 R5, RZ, RZ, -0x800000 ;  /* 0xff800000ff057424 */ /* 0x000fca00078e00ff */
[----:B------:R0:W-:Y:S03]  /*16190*/  STG.E desc[UR38][R6.64], R5 ;  /* 0x0000000506007986 */ /* 0x0001e6000c101926 */
.L_x_1304:
[----:B------:R-:W-:Y:S05]  /*161a0*/  BSYNC B1 ;  /* 0x0000000000017941 */ /* 0x000fea0003800000 */
.L_x_1303:
[----:B------:R-:W-:Y:S01]  /*161b0*/  ULDC.64 UR4, c[0x0][0xaa0] ;  /* 0x0002a80000047ab9 */ /* 0x000fe20000000a00 */
[----:B------:R-:W-:Y:S01]  /*161c0*/  IMAD.MOV.U32 R4, RZ, RZ, R0 ;  /* 0x000000ffff047224 */ /* 0x000fe200078e0000 */
[----:B------:R-:W-:Y:S01]  /*161d0*/  ULDC.64 UR6, c[0x0][0xae0] ;  /* 0x0002b80000067ab9 */ /* 0x000fe20000000a00 */
[----:B0-----:R-:W-:Y:S01]  /*161e0*/  IMAD.MOV.U32 R5, RZ, RZ, R13 ;  /* 0x000000ffff057224 */ /* 0x001fe200078e000d */
[----:B------:R-:W-:Y:S01]  /*161f0*/  SHF.R.S32.HI R21, RZ, 0x1f, R20 ;  /* 0x0000001fff157819 */ /* 0x000fe20000011414 */
[----:B------:R-:W-:Y:S01]  /*16200*/  IMAD R6, R8, UR4, RZ ;  /* 0x0000000408067c24 */ /* 0x000fe2000f8e02ff */
[----:B------:R-:W-:Y:S01]  /*16210*/  BSSY B1, `(.L_x_1305) ;  /* 0x0000024000017945 */ /* 0x000fe20003800000 */
[C---:B------:R-:W-:Y:S01]  /*16220*/  IMAD.WIDE.U32 R4, R9.reuse, UR4, R4 ;  /* 0x0000000409047c25 */ /* 0x040fe2000f8e0004 */
[----:B------:R-:W-:Y:S02]  /*16230*/  ULDC UR4, c[0x0][0xa8c] ;  /* 0x0002a30000047ab9 */ /* 0x000fe40000000800 */
[----:B------:R-:W-:Y:S01]  /*16240*/  ISETP.GE.AND P0, PT, R0, UR4, PT ;  /* 0x0000000400007c0c */ /* 0x000fe2000bf06270 */
[----:B------:R-:W-:Y:S01]  /*16250*/  IMAD R9, R9, UR5, R6 ;  /* 0x0000000509097c24 */ /* 0x000fe2000f8e0206 */
[----:B------:R-:W-:Y:S01]  /*16260*/  ULDC.64 UR4, c[0x0][0xae8] ;  /* 0x0002ba0000047ab9 */ /* 0x000fe20000000a00 */
[----:B------:R-:W-:-:S02]  /*16270*/  VIADD R6, R20, 0x30 ;  /* 0x0000003014067836 */ /* 0x000fc40000000000 */
[----:B------:R-:W-:Y:S02]  /*16280*/  IMAD R7, R14, -0xc0, R3 ;  /* 0xffffff400e077824 */ /* 0x000fe400078e0203 */
[----:B------:R-:W-:Y:S02]  /*16290*/  IMAD R0, R10, UR6, RZ ;  /* 0x000000060a007c24 */ /* 0x000fe4000f8e02ff */
[----:B------:R-:W-:Y:S01]  /*162a0*/  IMAD.IADD R5, R5, 0x1, R9 ;  /* 0x0000000105057824 */ /* 0x000fe200078e0209 */
[----:B------:R-:W-:Y:S01]  /*162b0*/  ISETP.GE.OR P3, PT, R6, R7, P0 ;  /* 0x000000070600720c */ /* 0x000fe20000766670 */
[----:B------:R-:W-:Y:S02]  /*162c0*/  IMAD R3, R15, UR7, R0 ;  /* 0x000000070f037c24 */ /* 0x000fe4000f8e0200 */
[C---:B------:R-:W-:Y:S02]  /*162d0*/  VIADD R0, R20.reuse, 0x60 ;  /* 0x0000006014007836 */ /* 0x040fe40000000000 */
[----:B------:R-:W-:-:S02]  /*162e0*/  VIADD R6, R20, 0x90 ;  /* 0x0000009014067836 */ /* 0x000fc40000000000 */
[----:B------:R-:W-:Y:S01]  /*162f0*/  IMAD.WIDE.U32 R4, R15, UR6, R4 ;  /* 0x000000060f047c25 */ /* 0x000fe2000f8e0004 */
[-C--:B------:R-:W-:Y:S02]  /*16300*/  ISETP.GE.OR P1, PT, R0, R7.reuse, P0 ;  /* 0x000000070000720c */ /* 0x080fe40000726670 */
        /* <DEDUP_REMOVED lines=20> */
.L_x_1306:
[----:B------:R-:W-:Y:S05]  /*16450*/  BSYNC B1 ;  /* 0x0000000000017941 */ /* 0x000fea0003800000 */
.L_x_1305:
        /* <DEDUP_REMOVED lines=15> */
.L_x_1308:
[----:B------:R-:W-:Y:S05]  /*16550*/  BSYNC B1 ;  /* 0x0000000000017941 */ /* 0x000fea0003800000 */
.L_x_1307:
        /* <DEDUP_REMOVED lines=15> */
.L_x_1310:
[----:B------:R-:W-:Y:S05]  /*16650*/  BSYNC B1 ;  /* 0x0000000000017941 */ /* 0x000fea0003800000 */
.L_x_1309:
        /* <DEDUP_REMOVED lines=14> */
.L_x_1301:
[----:B------:R-:W-:Y:S05]  /*16740*/  BSYNC B0 ;  /* 0x0000000000007941 */ /* 0x000fea0003800000 */
.L_x_1292:
[----:B------:R-:W2:Y:S01]  /*16750*/  LDL R0, [R1+0xc] ;  /* 0x00000c0001007983 */ /* 0x000ea20000100800 */
[----:B------:R-:W-:Y:S02]  /*16760*/  ULDC UR4, c[0x0][0xc14] ;  /* 0x0003050000047ab9 */ /* 0x000fe40000000800 */
[----:B--2---:R-:W-:-:S13]  /*16770*/  ISETP.GE.AND P0, PT, R0, UR4, PT ;  /* 0x0000000400007c0c */ /* 0x004fda000bf06270 */
[----:B------:R-:W-:Y:S05]  /*16780*/  @!P0 BRA `(.L_x_1311) ;  /* 0xfffffea400a08947 */ /* 0x000fea000383ffff */
[----:B------:R-:W-:Y:S05]  /*16790*/  BRA `(.L_x_1097) ;  /* 0x0000005400407947 */ /* 0x000fea0003800000 */
.L_x_1095:
[----:B------:R-:W-:-:S08]  /*167a0*/  NOP ;  /* 0x0000000000007918 */ /* 0x000fd00000000000 */
[----:B------:R-:W0:-:S00]  /*167b0*/  USETMAXREG.DEALLOC.CTAPOOL 0x20 ;  /* 0x00000020000079c8 */ /* 0x000e0000080e0500 */
[----:B0-----:R-:W-:-:S06]  /*167c0*/  LOP3.LUT R0, R0, 0x3, RZ, 0xc0, !PT ;  /* 0x0000000300007812 */ /* 0x001fcc00078ec0ff */
[----:B------:R-:W0:Y:S02]  /*167d0*/  SHFL.IDX PT, R0, R0, RZ, 0x1f ;  /* 0x00001fff00007589 */ /* 0x000e2400000e0000 */
[----:B0-----:R-:W-:-:S13]  /*167e0*/  ISETP.NE.AND P0, PT, R0, RZ, PT ;  /* 0x000000ff0000720c */ /* 0x001fda0003f05270 */
[----:B------:R-:W-:Y:S05]  /*167f0*/  @P0 BRA `(.L_x_1097) ;  /* 0x0000005400280947 */ /* 0x000fea0003800000 */
        /* <DEDUP_REMOVED lines=15> */
[----:B------:R-:W-:Y:S01]  /*168f0*/  ISETP.GE.U32.AND P0, PT, R28, 0x2, PT ;  /* 0x000000021c00780c */ /* 0x000fe20003f06070 */
[----:B------:R-:W-:Y:S01]  /*16900*/  IMAD.MOV.U32 R19, RZ, RZ, RZ ;  /* 0x000000ffff137224 */ /* 0x000fe200078e00ff */
        /* <DEDUP_REMOVED lines=38> */
.L_x_1316:
[----:B------:R-:W-:Y:S02]  /*16b70*/  VIADD R0, R19, 0x1f ;  /* 0x0000001f13007836 */ /* 0x000fe40000000000 */
[----:B------:R-:W-:-:S03]  /*16b80*/  IMAD.U32 R19, RZ, RZ, UR7 ;  /* 0x00000007ff137e24 */ /* 0x000fc6000f8e00ff */
[----:B------:R-:W-:-:S13]  /*16b90*/  ISETP.GE.AND P0, PT, R0, UR5, PT ;  /* 0x0000000500007c0c */ /* 0x000fda000bf06270 */
[----:B------:R-:W-:Y:S05]  /*16ba0*/  @P0 BRA `(.L_x_1313) ;  /* 0x0000000400d00947 */ /* 0x000fea0003800000 */
[----:B------:R-:W-:Y:S01]  /*16bb0*/  IMAD.MOV.U32 R19, RZ, RZ, R0 ;  /* 0x000000ffff137224 */ /* 0x000fe200078e0000 */
[C---:B------:R-:W-:Y:S01]  /*16bc0*/  ISETP.NE.AND P1, PT, R28.reuse, 0x1f, PT ;  /* 0x0000001f1c00780c */ /* 0x040fe20003f25270 */
[----:B------:R-:W-:Y:S01]  /*16bd0*/  BSSY B0, `(.L_x_1314) ;  /* 0x0000008000007945 */ /* 0x000fe20003800000 */
[----:B------:R-:W-:Y:S02]  /*16be0*/  IMAD.MOV.U32 R0, RZ, RZ, RZ ;  /* 0x000000ffff007224 */ /* 0x000fe400078e00ff */
[----:B------:R-:W-:-:S05]  /*16bf0*/  IMAD.IADD R5, R28, 0x1, R19 ;  /* 0x000000011c057824 */ /* 0x000fca00078e0213 */
[----:B------:R-:W-:-:S13]  /*16c00*/  ISETP.GE.OR P0, PT, R5, UR5, !P1 ;  /* 0x0000000505007c0c */ /* 0x000fda000cf06670 */
[----:B------:R-:W-:Y:S05]  /*16c10*/  @P0 BRA `(.L_x_1315) ;  /* 0x00000000000c0947 */ /* 0x000fea0003800000 */
[----:B------:R-:W0:Y:S02]  /*16c20*/  LDC.64 R2, c[0x0][0xc58] ;  /* 0x00031600ff027b82 */ /* 0x000e240000000a00 */
[----:B0-----:R-:W-:-:S05]  /*16c30*/  IMAD.WIDE R2, R5, 0x4, R2 ;  /* 0x0000000405027825 */ /* 0x001fca00078e0202 */
[----:B------:R0:W5:Y:S02]  /*16c40*/  LDG.E R0, desc[UR38][R2.64] ;  /* 0x0000002602007981 */ /* 0x000164000c1e1900 */
.L_x_1315:
[----:B------:R-:W-:Y:S05]  /*16c50*/  BSYNC B0 ;  /* 0x0000000000007941 */ /* 0x000fea0003800000 */
.L_x_1314:
[----:B0----5:R-:W0:Y:S01]  /*16c60*/  SHFL.UP PT, R2, R0, 0x1, RZ ;  /* 0x0420000000027989 */ /* 0x021e2200000e00ff */
[C---:B------:R-:W-:Y:S02]  /*16c70*/  ISETP.NE.AND P0, PT, R28.reuse, RZ, PT ;  /* 0x000000ff1c00720c */ /* 0x040fe40003f05270 */
[----:B------:R-:W-:Y:S02]  /*16c80*/  ISETP.GE.U32.AND P1, PT, R28, 0x2, PT ;  /* 0x000000021c00780c */ /* 0x000fe40003f26070 */
        /* <DEDUP_REMOVED lines=23> */
.L_x_1312:
        /* <DEDUP_REMOVED lines=20> */
.L_x_1317:
        /* <DEDUP_REMOVED lines=59> */
.L_x_1313:
[----:B------:R-:W-:Y:S02]  /*172f0*/  IMAD.MOV.U32 R17, RZ, RZ, RZ ;  /* 0x000000ffff117224 */ /* 0x000fe400078e00ff */
[----:B------:R-:W-:Y:S02]  /*17300*/  IMAD.U32 R16, RZ, RZ, UR6 ;  /* 0x00000006ff107e24 */ /* 0x000fe4000f8e00ff */
[----:B------:R-:W-:-:S07]  /*17310*/  IMAD.MOV.U32 R18, RZ, RZ, RZ ;  /* 0x000000ffff127224 */ /* 0x000fce00078e00ff */
.L_x_1318:
        /* <DEDUP_REMOVED lines=13> */
[----:B------:R-:W-:Y:S01]  /*173f0*/  ULDC.64 UR40, c[0x0][0x198] ;  /* 0x0000660000287ab9 */ /* 0x000fe20000000a00 */
[----:B------:R-:W-:Y:S01]  /*17400*/  IMAD.MOV.U32 R25, RZ, RZ, RZ ;  /* 0x000000ffff197224 */ /* 0x000fe200078e00ff */
[----:B------:R-:W-:Y:S01]  /*17410*/  ULDC UR37, c[0x0][0xc] ;  /* 0x0000030000257ab9 */ /* 0x000fe20000000800 */
[----:B------:R-:W-:Y:S02]  /*17420*/  IMAD.MOV.U32 R22, RZ, RZ, RZ ;  /* 0x000000ffff167224 */ /* 0x000fe400078e00ff */
[----:B------:R-:W-:-:S07]  /*17430*/  IMAD.MOV.U32 R24, RZ, RZ, 0x1 ;  /* 0x00000001ff187424 */ /* 0x000fce00078e00ff */
.L_x_1419:
[----:B------:R-:W-:Y:S05]  /*17440*/  YIELD ;  /* 0x0000000000007946 */ /* 0x000fea0003800000 */
[----:B------:R-:W-:Y:S01]  /*17450*/  ULDC.64 UR4, c[0x0][0xa28] ;  /* 0x00028a0000047ab9 */ /* 0x000fe20000000a00 */
[----:B------:R-:W-:Y:S01]  /*17460*/  IMAD.MOV.U32 R8, RZ, RZ, RZ ;  /* 0x000000ffff087224 */ /* 0x000fe200078e00ff */
[----:B------:R-:W-:Y:S01]  /*17470*/  ISETP.NE.U32.AND P0, PT, RZ, UR4, PT ;  /* 0x00000004ff007c0c */ /* 0x000fe2000bf05070 */
[----:B0-----:R-:W-:Y:S01]  /*17480*/  IMAD.MOV.U32 R0, RZ, RZ, RZ ;  /* 0x000000ffff007224 */ /* 0x001fe200078e00ff */
[----:B------:R-:W-:Y:S01]  /*17490*/  ULDC.64 UR8, c[0x0][0xa08] ;  /* 0x0002820000087ab9 */ /* 0x000fe20000000a00 */
[----:B------:R-:W-:Y:S01]  /*174a0*/  ULDC.64 UR10, c[0x0][0xa10] ;  /* 0x00028400000a7ab9 */ /* 0x000fe20000000a00 */
[----:B------:R-:W-:Y:S01]  /*174b0*/  ISETP.NE.AND.EX P0, PT, RZ, UR5, PT, P0 ;  /* 0x00000005ff007c0c */ /* 0x000fe2000bf05300 */
[----:B------:R-:W-:-:S12]  /*174c0*/  ULDC.64 UR4, c[0x0][0xa00] ;  /* 0x0002800000047ab9 */ /* 0x000fd80000000a00 */
[----:B--2---:R-:W0:Y:S01]  /*174d0*/  @P0 LDC.64 R2, c[0x0][0xa28] ;  /* 0x00028a00ff020b82 */ /* 0x004e220000000a00 */
[----:B------:R-:W-:-:S04]  /*174e0*/  ISETP.NE.U32.AND P2, PT, RZ, UR4, PT ;  /* 0x00000004ff007c0c */ /* 0x000fc8000bf45070 */
[----:B------:R-:W-:Y:S01]  /*174f0*/  ISETP.NE.AND.EX P2, PT, RZ, UR5, PT, P2 ;  /* 0x00000005ff007c0c */ /* 0x000fe2000bf45320 */
[----:B------:R-:W-:Y:S01]  /*17500*/  ULDC.64 UR4, c[0x0][0xa18] ;  /* 0x0002860000047ab9 */ /* 0x000fe20000000a00 */
[----:B0-----:R-:W-:-:S05]  /*17510*/  @P0 IMAD.WIDE R2, R19, 0x4, R2 ;  /* 0x0000000413020825 */ /* 0x001fca00078e0202 */
[----:B------:R0:W5:Y:S01]  /*17520*/  @P0 LDG.E R8, desc[UR38][R2.64] ;  /* 0x0000002602080981 */ /* 0x000162000c1e1900 */
[----:B------:R-:W-:Y:S01]  /*17530*/  ISETP.NE.U32.AND P0, PT, RZ, UR4, PT ;  /* 0x00000004ff007c0c */ /* 0x000fe2000bf05070 */
[----:B0-----:R-:W0:Y:S03]  /*17540*/  LDC.64 R2, c[0x0][0xa00] ;  /* 0x00028000ff027b82 */ /* 0x001e260000000a00 */
[----:B------:R-:W-:-:S13]  /*17550*/  ISETP.NE.AND.EX P0, PT, RZ, UR5, PT, P0 ;  /* 0x00000005ff007c0c */ /* 0x000fda000bf05300 */
[----:B------:R-:W2:Y:S01]  /*17560*/  @P0 LDC.64 R4, c[0x0][0xa18] ;  /* 0x00028600ff040b82 */ /* 0x000ea20000000a00 */
[----:B0-----:R-:W-:-:S05]  /*17570*/  IMAD.WIDE R2, R19, 0x4, R2 ;  /* 0x0000000413027825 */ /* 0x001fca00078e0202 */
[----:B------:R-:W3:Y:S01]  /*17580*/  @P2 LDG.E R0, desc[UR38][R2.64] ;  /* 0x0000002602002981 */ /* 0x000ee2000c1e1900 */
[----:B------:R-:W-:Y:S02]  /*17590*/  ULDC UR4, c[0x0][0x288] ;  /* 0x0000a20000047ab9 */ /* 0x000fe40000000800 */
[----:B------:R-:W-:Y:S01]  /*175a0*/  IMAD.U32 R7, RZ, RZ, UR4 ;  /* 0x00000004ff077e24 */ /* 0x000fe2000f8e00ff */
[----:B------:R-:W-:Y:S01]  /*175b0*/  ULDC.64 UR4, c[0x0][0x3f8] ;  /* 0x0000fe0000047ab9 */ /* 0x000fe20000000a00 */
[----:B--2---:R-:W-:-:S05]  /*175c0*/  @P0 IMAD.WIDE R4, R19, 0x4, R4 ;  /* 0x0000000413040825 */ /* 0x004fca00078e0204 */
[----:B------:R0:W5:Y:S01]  /*175d0*/  @P0 LDG.E R7, desc[UR38][R4.64] ;  /* 0x0000002604070981 */ /* 0x000162000c1e1900 */
[----:B------:R-:W-:Y:S01]  /*175e0*/  UISETP.NE.U32.AND UP0, UPT, UR4, URZ, UPT ;  /* 0x0000003f0400728c */ /* 0x000fe2000bf05070 */
[----:B------:R-:W-:Y:S01]  /*175f0*/  ISETP.NE.U32.AND P1, PT, RZ, UR8, PT ;  /* 0x00000008ff007c0c */ /* 0x000fe2000bf25070 */
[----:B------:R-:W-:Y:S01]  /*17600*/  ULDC UR6, c[0x0][0x338] ;  /* 0x0000ce0000067ab9 */ /* 0x000fe20000000800 */
[----:B------:R-:W-:Y:S01]  /*17610*/  ULDC UR4, c[0x0][0x404] ;  /* 0x0001010000047ab9 */ /* 0x000fe20000000800 */
[----:B------:R-:W-:Y:S01]  /*17620*/  UISETP.NE.AND.EX UP0, UPT, UR5, URZ, UPT, UP0 ;  /* 0x0000003f0500728c */ /* 0x000fe2000bf05300 */
[----:B------:R-:W-:Y:S01]  /*17630*/  ISETP.NE.AND.EX P3, PT, RZ, UR9, PT, P1 ;  /* 0x00000009ff007c0c */ /* 0x000fe2000bf65310 */
[----:B------:R-:W-:Y:S01]  /*17640*/  IMAD.U32 R6, RZ, RZ, UR6 ;  /* 0x00000006ff067e24 */ /* 0x000fe2000f8e00ff */
[----:B------:R-:W-:Y:S01]  /*17650*/  ULDC UR5, c[0x0][0x2e0] ;  /* 0x0000b80000057ab9 */ /* 0x000fe20000000800 */
[----:B------:R-:W-:Y:S01]  /*17660*/  USEL UR4, UR4, 0x1, UP0 ;  /* 0x0000000104047887 */ /* 0x000fe20008000000 */
[----:B------:R-:W-:-:S03]  /*17670*/  ISETP.NE.U32.AND P1, PT, RZ, UR10, PT ;  /* 0x0000000aff007c0c */ /* 0x000fc6000bf25070 */
[----:B------:R-:W-:Y:S01]  /*17680*/  UIMAD UR4, UR4, UR5, URZ ;  /* 0x00000005040472a4 */ /* 0x000fe2000f8e023f */
[----:B------:R-:W-:-:S05]  /*17690*/  ISETP.NE.AND.EX P1, PT, RZ, UR11, PT, P1 ;  /* 0x0000000bff007c0c */ /* 0x000fca000bf25310 */
[----:B------:R-:W-:Y:S01]  /*176a0*/  IMAD.U32 R9, RZ, RZ, UR4 ;  /* 0x00000004ff097e24 */ /* 0x000fe2000f8e00ff */
[----:B---3--:R0:W-:Y:S01]  /*176b0*/  STL [R1+0x8], R0 ;  /* 0x0000080001007387 */ /* 0x0081e20000100800 */
[----:B------:R-:W-:Y:S06]  /*176c0*/  @P0 BRA `(.L_x_1320) ;  /* 0x0000000000100947 */ /* 0x000fec0003800000 */
[----:B------:R-:W-:Y:S05]  /*176d0*/  @!P2 BRA `(.L_x_1320) ;  /* 0x00000000000ca947 */ /* 0x000fea0003800000 */
[----:B0-----:R-:W2:Y:S04]  /*176e0*/  LDG.E R0, desc[UR38][R2.64] ;  /* 0x0000002602007981 */ /* 0x001ea8000c1e1900 */
[----:B-----5:R-:W2:Y:S02]  /*176f0*/  LDG.E R7, desc[UR38][R2.64+0x4] ;  /* 0x0000042602077981 */ /* 0x020ea4000c1e1900 */
[----:B--2---:R-:W-:-:S07]  /*17700*/  IMAD.IADD R7, R7, 0x1, -R0 ;  /* 0x0000000107077824 */ /* 0x004fce00078e0a00 */
.L_x_1320:
[----:B0-----:R-:W0:Y:S01]  /*17710*/  LDC.64 R4, c[0x0][0xa08] ;  /* 0x00028200ff047b82 */ /* 0x001e220000000a00 */
[----:B------:R-:W-:Y:S01]  /*17720*/  IMAD.MOV.U32 R23, RZ, RZ, RZ ;  /* 0x000000ffff177224 */ /* 0x000fe200078e00ff */
[----:B------:R-:W-:-:S06]  /*17730*/  ULDC.64 UR4, c[0x0][0xa20] ;  /* 0x0002880000047ab9 */ /* 0x000fcc0000000a00 */
[----:B------:R-:W2:Y:S01]  /*17740*/  LDC.64 R2, c[0x0][0xa10] ;  /* 0x00028400ff027b82 */ /* 0x000ea20000000a00 */
[----:B------:R-:W-:Y:S02]  /*17750*/  IMAD.MOV.U32 R0, RZ, RZ, RZ ;  /* 0x000000ffff007224 */ /* 0x000fe400078e00ff */
[----:B0-----:R-:W-:-:S05]  /*17760*/  IMAD.WIDE R4, R19, 0x4, R4 ;  /* 0x0000000413047825 */ /* 0x001fca00078e0204 */
[----:B------:R-:W3:Y:S01]  /*17770*/  @P3 LDG.E R23, desc[UR38][R4.64] ;  /* 0x0000002604173981 */ /* 0x000ee2000c1e1900 */
[----:B--2---:R-:W-:-:S05]  /*17780*/  IMAD.WIDE R2, R19, 0x4, R2 ;  /* 0x0000000413027825 */ /* 0x004fca00078e0202 */
[----:B------:R0:W5:Y:S01]  /*17790*/  @P1 LDG.E R0, desc[UR38][R2.64] ;  /* 0x0000002602001981 */ /* 0x000162000c1e1900 */
[----:B------:R-:W-:-:S04]  /*177a0*/  ISETP.NE.U32.AND P0, PT, RZ, UR4, PT ;  /* 0x00000004ff007c0c */ /* 0x000fc8000bf05070 */
[----:B------:R-:W-:Y:S01]  /*177b0*/  ISETP.NE.AND.EX P0, PT, RZ, UR5, PT, P0 ;  /* 0x00000005ff007c0c */ /* 0x000fe2000bf05300 */
[----:B---3-5:R-:W-:-:S12]  /*177c0*/  IMAD.IADD R23, R23, 0x1, R8 ;  /* 0x0000000117177824 */ /* 0x028fd800078e0208 */
[----:B0-----:R-:W-:Y:S05]  /*177d0*/  @!P0 BRA `(.L_x_1321) ;  /* 0x0000000000108947 */ /* 0x001fea0003800000 */
[----:B------:R-:W0:Y:S02]  /*177e0*/  LDC.64 R4, c[0x0][0xa20] ;  /* 0x00028800ff047b82 */ /* 0x000e240000000a00 */
[----:B0-----:R-:W-:-:S05]  /*177f0*/  IMAD.WIDE R4, R19, 0x4, R4 ;  /* 0x0000000413047825 */ /* 0x001fca00078e0204 */
[----:B------:R0:W5:Y:S01]  /*17800*/  LDG.E R9, desc[UR38][R4.64] ;  /* 0x0000002604097981 */ /* 0x000162000c1e1900 */
[----:B------:R-:W-:Y:S05]  /*17810*/  BRA `(.L_x_1322) ;  /* 0x0000000000107947 */ /* 0x000fea0003800000 */
.L_x_1321:
[----:B------:R-:W-:Y:S05]  /*17820*/  @!P3 BRA `(.L_x_1322) ;  /* 0x00000000000cb947 */ /* 0x000fea0003800000 */
[----:B------:R-:W2:Y:S04]  /*17830*/  LDG.E R10, desc[UR38][R4.64] ;  /* 0x00000026040a7981 */ /* 0x000ea8000c1e1900 */
[----:B------:R-:W2:Y:S02]  /*17840*/  LDG.E R9, desc[UR38][R4.64+0x4] ;  /* 0x0000042604097981 */ /* 0x000ea4000c1e1900 */
[----:B--2---:R-:W-:-:S07]  /*17850*/  IMAD.IADD R9, R9, 0x1, -R10 ;  /* 0x0000000109097824 */ /* 0x004fce00078e0a0a */
.L_x_1322:
[----:B0-----:R-:W2:Y:S04]  /*17860*/  @P1 LDG.E R5, desc[UR38][R2.64] ;  /* 0x0000002602051981 */ /* 0x001ea8000c1e1900 */
[----:B------:R-:W2:Y:S01]  /*17870*/  @P1 LDG.E R4, desc[UR38][R2.64+0x4] ;  /* 0x0000042602041981 */ /* 0x000ea2000c1e1900 */
[----:B-----5:R-:W-:Y:S02]  /*17880*/  IMAD.IADD R10, R9, 0x1, -R8 ;  /* 0x00000001090a7824 */ /* 0x020fe400078e0a08 */
[----:B------:R-:W-:-:S05]  /*17890*/  IMAD R14, R17, 0xc0, RZ ;  /* 0x000000c0110e7824 */ /* 0x000fca00078e02ff */
[----:B------:R-:W-:Y:S01]  /*178a0*/  IADD3 R11, -R7, 0xc0, R14 ;  /* 0x000000c0070b7810 */ /* 0x000fe20007ffe10e */
[----:B--2---:R-:W-:Y:S02]  /*178b0*/  @P1 IMAD.IADD R6, R4, 0x1, -R5 ;  /* 0x0000000104061824 */ /* 0x004fe400078e0a05 */
[----:B------:R-:W0:Y:S02]  /*178c0*/  LDC.64 R4, c[0x0][0x9e0] ;  /* 0x00027800ff047b82 */ /* 0x000e240000000a00 */
[----:B------:R-:W-:-:S04]  /*178d0*/  IMAD.IADD R12, R10, 0x1, R6 ;  /* 0x000000010a0c7824 */ /* 0x000fc800078e0206 */
[C---:B------:R-:W-:Y:S02]  /*178e0*/  VIADD R8, R12.reuse, 0x7f ;  /* 0x0000007f0c087836 */ /* 0x040fe40000000000 */
[----:B------:R-:W-:-:S03]  /*178f0*/  IMAD.IADD R2, R12, 0x1, R11 ;  /* 0x000000010c027824 */ /* 0x000fc600078e020b */
[----:B------:R-:W-:-:S04]  /*17900*/  SHF.R.S32.HI R9, RZ, 0x1f, R8 ;  /* 0x0000001fff097819 */ /* 0x000fc80000011408 */
[----:B------:R-:W-:-:S04]  /*17910*/  LEA.HI R9, R9, R8, RZ, 0x7 ;  /* 0x0000000809097211 */ /* 0x000fc800078f38ff */
[----:B------:R-:W-:Y:S02]  /*17920*/  SHF.R.S32.HI R3, RZ, 0x7, R9 ;  /* 0x00000007ff037819 */ /* 0x000fe40000011409 */
[----:B0-----:R-:W-:Y:S01]  /*17930*/  ISETP.GE.AND P2, PT, R5, 0x1, PT ;  /* 0x000000010500780c */ /* 0x001fe20003f46270 */
[----:B------:R-:W-:-:S12]  /*17940*/  IMAD.IADD R11, R2, 0x1, R4 ;  /* 0x00000001020b7824 */ /* 0x000fd800078e0204 */
        /* <DEDUP_REMOVED lines=12> */
.L_x_1325:
[----:B------:R-:W-:-:S13]  /*17a10*/  ISETP.NE.AND P0, PT, R5, 0x1, PT ;  /* 0x000000010500780c */ /* 0x000fda0003f05270 */
[----:B------:R-:W0:Y:S02]  /*17a20*/  @P0 LDC.64 R8, c[0x0][0x9e8] ;  /* 0x00027a00ff080b82 */ /* 0x000e240000000a00 */
[----:B0-----:R-:W-:-:S05]  /*17a30*/  @P0 IMAD.HI.U32 R8, R4, R8, RZ ;  /* 0x0000000804080227 */ /* 0x001fca00078e00ff */
[----:B------:R-:W-:-:S07]  /*17a40*/  @P0 SHF.R.U32.HI R4, RZ, R9, R8 ;  /* 0x00000009ff040219 */ /* 0x000fce0000011608 */
.L_x_1326:
[----:B------:R-:W-:Y:S05]  /*17a50*/  BSYNC B0 ;  /* 0x0000000000007941 */ /* 0x000fea0003800000 */
.L_x_1324:
[----:B------:R-:W-:-:S05]  /*17a60*/  IMAD R4, R4, R5, R5 ;  /* 0x0000000504047224 */ /* 0x000fca00078e0205 */
[----:B------:R-:W-:-:S07]  /*17a70*/  VIMNMX R11, R11, R4, PT ;  /* 0x000000040b0b7248 */ /* 0x000fce0003fe0100 */
.L_x_1323:
        /* <DEDUP_REMOVED lines=15> */
.L_x_1329:
[----:B------:R-:W-:-:S13]  /*17b70*/  ISETP.NE.AND P0, PT, R5, 0x1, PT ;  /* 0x000000010500780c */ /* 0x000fda0003f05270 */
[----:B------:R-:W0:Y:S02]  /*17b80*/  @P0 LDC.64 R8, c[0x0][0x9e8] ;  /* 0x00027a00ff080b82 */ /* 0x000e240000000a00 */
[----:B0-----:R-:W-:-:S04]  /*17b90*/  @P0 IMAD.HI.U32 R12, R4, R8, RZ ;  /* 0x00000008040c0227 */ /* 0x001fc800078e00ff */
[----:B------:R-:W-:Y:S01]  /*17ba0*/  IMAD.MOV.U32 R8, RZ, RZ, R4 ;  /* 0x000000ffff087224 */ /* 0x000fe200078e0004 */
[----:B------:R-:W-:-:S07]  /*17bb0*/  @P0 SHF.R.U32.HI R8, RZ, R9, R12 ;  /* 0x00000009ff080219 */ /* 0x000fce000001160c */
.L_x_1330:
[----:B------:R-:W-:Y:S05]  /*17bc0*/  BSYNC B0 ;  /* 0x0000000000007941 */ /* 0x000fea0003800000 */
.L_x_1328:
[----:B------:R-:W-:-:S05]  /*17bd0*/  IMAD R8, R8, R5, RZ ;  /* 0x0000000508087224 */ /* 0x000fca00078e02ff */
[----:B------:R-:W-:-:S07]  /*17be0*/  VIMNMX R7, R7, R8, !PT ;  /* 0x0000000807077248 */ /* 0x000fce0007fe0100 */
.L_x_1327:
[----:B------:R-:W-:Y:S01]  /*17bf0*/  VIADD R11, R11, 0x7f ;  /* 0x0000007f0b0b7836 */ /* 0x000fe20000000000 */
[----:B------:R-:W-:Y:S01]  /*17c00*/  SHF.R.S32.HI R12, RZ, 0x1f, R7 ;  /* 0x0000001fff0c7819 */ /* 0x000fe20000011407 */
[----:B------:R-:W-:Y:S01]  /*17c10*/  BSSY B0, `(.L_x_1331) ;  /* 0x00000b0000007945 */ /* 0x000fe20003800000 */
[----:B------:R-:W-:Y:S02]  /*17c20*/  PLOP3.LUT P2, PT, PT, PT, PT, 0x80, 0x0 ;  /* 0x000000000000781c */ /* 0x000fe40003f4f070 */
[----:B------:R-:W-:Y:S02]  /*17c30*/  SHF.R.S32.HI R8, RZ, 0x1f, R11 ;  /* 0x0000001fff087819 */ /* 0x000fe4000001140b */
[----:B------:R-:W-:Y:S02]  /*17c40*/  LEA.HI R12, R12, R7, RZ, 0x7 ;  /* 0x000000070c0c7211 */ /* 0x000fe400078f38ff */
[----:B------:R-:W-:Y:S02]  /*17c50*/  LEA.HI R8, R8, R11, RZ, 0x7 ;  /* 0x0000000b08087211 */ /* 0x000fe400078f38ff */
[----:B------:R-:W-:-:S02]  /*17c60*/  SHF.R.S32.HI R12, RZ, 0x7, R12 ;  /* 0x00000007ff0c7819 */ /* 0x000fc4000001140c */
[----:B------:R-:W-:Y:S02]  /*17c70*/  SHF.R.S32.HI R8, RZ, 0x7, R8 ;  /* 0x00000007ff087819 */ /* 0x000fe40000011408 */
[----:B------:R-:W-:Y:S02]  /*17c80*/  VIMNMX R5, RZ, R12, !PT ;  /* 0x0000000cff057248 */ /* 0x000fe40007fe0100 */
[----:B------:R-:W-:-:S03]  /*17c90*/  VIMNMX R7, R3, R8, PT ;  /* 0x0000000803077248 */ /* 0x000fc60003fe0100 */
[--C-:B------:R-:W-:Y:S02]  /*17ca0*/  IMAD R5, R5, 0x80, -R10.reuse ;  /* 0x0000008005057824 */ /* 0x100fe400078e0a0a */
[----:B------:R-:W-:-:S03]  /*17cb0*/  IMAD R7, R7, 0x80, -R10 ;  /* 0x0000008007077824 */ /* 0x000fc600078e0a0a */
[----:B------:R-:W-:Y:S02]  /*17cc0*/  VIMNMX R5, RZ, R5, !PT ;  /* 0x00000005ff057248 */ /* 0x000fe40007fe0100 */
[----:B------:R-:W-:-:S04]  /*17cd0*/  VIMNMX R6, R7, R6, PT ;  /* 0x0000000607067248 */ /* 0x000fc80003fe0100 */
[----:B------:R-:W-:-:S13]  /*17ce0*/  ISETP.GT.AND P0, PT, R6, R5, PT ;  /* 0x000000050600720c */ /* 0x000fda0003f04270 */
[----:B------:R-:W-:Y:S01]  /*17cf0*/  @P0 VIADD R7, R6, 0x7f ;  /* 0x0000007f06070836 */ /* 0x000fe20000000000 */
[----:B------:R-:W-:-:S04]  /*17d00*/  SHF.R.U32.HI R6, RZ, 0x7, R5 ;  /* 0x00000007ff067819 */ /* 0x000fc80000011605 */
[----:B------:R-:W-:-:S04]  /*17d10*/  @P0 SHF.R.S32.HI R8, RZ, 0x1f, R7 ;  /* 0x0000001fff080819 */ /* 0x000fc80000011407 */
[----:B------:R-:W-:Y:S01]  /*17d20*/  @P0 LEA.HI R8, R8, R7, RZ, 0x7 ;  /* 0x0000000708080211 */ /* 0x000fe200078f38ff */
[----:B------:R-:W-:-:S03]  /*17d30*/  IMAD.MOV.U32 R7, RZ, RZ, R6 ;  /* 0x000000ffff077224 */ /* 0x000fc600078e0006 */
[----:B------:R-:W-:-:S04]  /*17d40*/  @P0 SHF.R.S32.HI R7, RZ, 0x7, R8 ;  /* 0x00000007ff070819 */ /* 0x000fc80000011408 */
[----:B------:R-:W-:-:S13]  /*17d50*/  ISETP.GT.AND P0, PT, R7, R6, PT ;  /* 0x000000060700720c */ /* 0x000fda0003f04270 */
[----:B------:R-:W-:Y:S05]  /*17d60*/  @!P0 BRA `(.L_x_1332) ;  /* 0x0000000800688947 */ /* 0x000fea0003800000 */
[----:B------:R-:W0:Y:S01]  /*17d70*/  LDC R5, c[0x0][0x428] ;  /* 0x00010a00ff057b82 */ /* 0x000e220000000800 */
[----:B------:R-:W-:Y:S01]  /*17d80*/  UMOV UR4, 0xffffffff ;  /* 0xffffffff00047882 */ /* 0x000fe20000000000 */
[----:B------:R-:W-:Y:S02]  /*17d90*/  SEL R10, R19, RZ, !P1 ;  /* 0x000000ff130a7207 */ /* 0x000fe40004800000 */
[----:B0-----:R-:W-:-:S13]  /*17da0*/  ISETP.NE.AND P0, PT, R5, 0x1, PT ;  /* 0x000000010500780c */ /* 0x001fda0003f05270 */
[----:B------:R-:W0:Y:S08]  /*17db0*/  @P0 LDC R5, c[0x0][0x42c] ;  /* 0x00010b00ff050b82 */ /* 0x000e300000000800 */
[----:B------:R-:W2:Y:S01]  /*17dc0*/  @P0 LDC R9, c[0x0][0x430] ;  /* 0x00010c00ff090b82 */ /* 0x000ea20000000800 */
[----:B0-----:R-:W-:-:S04]  /*17dd0*/  @P0 IMAD.HI.U32 R8, R18, R5, RZ ;  /* 0x0000000512080227 */ /* 0x001fc800078e00ff */
[----:B------:R-:W-:Y:S01]  /*17de0*/  IMAD.MOV.U32 R5, RZ, RZ, R18 ;  /* 0x000000ffff057224 */ /* 0x000fe200078e0012 */
[----:B--2---:R-:W-:Y:S01]  /*17df0*/  @P0 SHF.R.U32.HI R5, RZ, R9, R8 ;  /* 0x00000009ff050219 */ /* 0x004fe20000011608 */
[----:B------:R-:W-:Y:S06]  /*17e00*/  BRA.DIV UR4, `(.L_x_1333) ;  /* 0x0000004e04707947 */ /* 0x000fec000b800000 */
.L_x_1489:
[----:B------:R-:W-:-:S03]  /*17e10*/  UMOV UR4, 0xffffffff ;  /* 0xffffffff00047882 */ /* 0x000fc60000000000 */
[----:B------:R-:W-:Y:S05]  /*17e20*/  BRA.DIV UR4, `(.L_x_1334) ;  /* 0x0000004e04987947 */ /* 0x000fea000b800000 */
[----:B------:R-:W-:-:S13]  /*17e30*/  ELECT P6, URZ, PT ;  /* 0x00000000003f782f */ /* 0x000fda00038c0000 */
.L_x_1492:
        /* <DEDUP_REMOVED lines=12> */
.L_x_1493:
[----:B------:R-:W-:Y:S05]  /*17f00*/  BSYNC B1 ;  /* 0x0000000000017941 */ /* 0x000fea0003800000 */
.L_x_1335:
[----:B------:R-:W-:Y:S04]  /*17f10*/  BSSY B1, `(.L_x_1337) ;  /* 0x0000037000017945 */ /* 0x000fe80003800000 */
[----:B------:R-:W-:Y:S05]  /*17f20*/  @!P6 BRA `(.L_x_1338) ;  /* 0x0000000000d4e947 */ /* 0x000fea0003800000 */
[----:B0-----:R-:W-:Y:S01]  /*17f30*/  IMAD R9, R25, 0x8, R8 ;  /* 0x0000000819097824 */ /* 0x001fe200078e0208 */
[----:B------:R-:W-:-:S04]  /*17f40*/  SHF.L.U32 R12, R26, 0x1f, RZ ;  /* 0x0000001f1a0c7819 */ /* 0x000fc800000006ff */
[----:B------:R-:W0:Y:S02]  /*17f50*/  SYNCS.PHASECHK.TRANS64.TRYWAIT P0, [R9+URZ+0x168a0], R12 ;  /* 0x0168a00c090075a7 */ /* 0x000e24000800017f */
[----:B0-----:R-:W-:Y:S05]  /*17f60*/  @!P0 BRA `(.L_x_1339) ;  /* 0x0000004c007c8947 */ /* 0x001fea0003800000 */
.L_x_1494:
[----:B------:R-:W2:Y:S02]  /*17f70*/  S2R R11, SR_TID.X ;  /* 0x00000000000b7919 */ /* 0x000ea40000002100 */
[----:B--2---:R-:W-:-:S04]  /*17f80*/  LOP3.LUT R11, R11, 0x7f, RZ, 0xc0, !PT ;  /* 0x0000007f0b0b7812 */ /* 0x004fc800078ec0ff */
[----:B------:R-:W-:-:S13]  /*17f90*/  ISETP.NE.AND P1, PT, R11, RZ, PT ;  /* 0x000000ff0b00720c */ /* 0x000fda0003f25270 */
[----:B------:R-:W-:Y:S05]  /*17fa0*/  @P1 BRA `(.L_x_1340) ;  /* 0x0000000000141947 */ /* 0x000fea0003800000 */
[----:B------:R-:W-:Y:S01]  /*17fb0*/  ISETP.NE.AND P0, PT, R28, RZ, PT ;  /* 0x000000ff1c00720c */ /* 0x000fe20003f05270 */
[----:B------:R-:W-:-:S04]  /*17fc0*/  IMAD.MOV.U32 R14, RZ, RZ, 0x4000 ;  /* 0x00004000ff0e7424 */ /* 0x000fc800078e00ff */
[----:B------:R2:W-:Y:S08]  /*17fd0*/  SYNCS.ARRIVE.TRANS64 RZ, [R9+URZ+0x16890], R14 ;  /* 0x0168900e09ff79a7 */ /* 0x0005f0000800003f */
[----:B------:R-:W-:Y:S05]  /*17fe0*/  @!P0 BRA `(.L_x_1340) ;  /* 0x0000000000048947 */ /* 0x000fea0003800000 */
[----:B------:R-:W-:Y:S01]  /*17ff0*/  BPT.TRAP 0x1 ;  /* 0x000000040000795c */ /* 0x000fe20000300000 */
.L_x_1340:
[----:B------:R-:W-:Y:S01]  /*18000*/  IMAD R11, R25, 0x4000, R8 ;  /* 0x00004000190b7824 */ /* 0x000fe200078e0208 */
[----:B------:R-:W-:Y:S01]  /*18010*/  R2UR UR9, R9 ;  /* 0x00000000090972ca */ /* 0x000fe200000e0000 */
[----:B------:R-:W-:Y:S01]  /*18020*/  UIADD3 UR4, UP0, UR40, 0x570, URZ ;  /* 0x0000057028047890 */ /* 0x000fe2000ff1e03f */
[----:B------:R-:W-:Y:S01]  /*18030*/  R2UR UR12, R5 ;  /* 0x00000000050c72ca */ /* 0x000fe200000e0000 */
[----:B------:R-:W-:Y:S01]  /*18040*/  UMOV UR6, 0x0 ;  /* 0x0000000000067882 */ /* 0x000fe20000000000 */
[----:B------:R-:W-:Y:S01]  /*18050*/  R2UR UR8, R11 ;  /* 0x000000000b0872ca */ /* 0x000fe200000e0000 */
[----:B------:R-:W-:Y:S01]  /*18060*/  IMAD R11, R7, 0x80, R0 ;  /* 0x00000080070b7824 */ /* 0x000fe200078e0200 */
[----:B------:R-:W-:Y:S01]  /*18070*/  R2UR UR13, R10 ;  /* 0x000000000a0d72ca */ /* 0x000fe200000e0000 */
[----:B------:R-:W-:Y:S02]  /*18080*/  UIADD3.X UR5, URZ, UR41, URZ, UP0, !UPT ;  /* 0x000000293f057290 */ /* 0x000fe400087fe43f */
[----:B------:R-:W-:Y:S01]  /*18090*/  VIADD R11, R11, 0xffffff80 ;  /* 0xffffff800b0b7836 */ /* 0x000fe20000000000 */
[----:B------:R-:W-:Y:S01]  /*180a0*/  UMOV UR7, 0x12f00000 ;  /* 0x12f0000000077882 */ /* 0x000fe20000000000 */
[----:B------:R-:W-:-:S02]  /*180b0*/  UMOV UR10, URZ ;  /* 0x0000003f000a7c82 */ /* 0x000fc40008000000 */
[----:B------:R-:W-:Y:S01]  /*180c0*/  UIADD3 UR9, UR9, 0x16890, URZ ;  /* 0x0001689009097890 */ /* 0x000fe2000fffe03f */
[----:B------:R-:W-:-:S03]  /*180d0*/  R2UR UR11, R11 ;  /* 0x000000000b0b72ca */ /* 0x000fc600000e0000 */
[----:B------:R-:W-:-:S10]  /*180e0*/  UIADD3 UR8, UR8, 0xe400, URZ ;  /* 0x0000e40008087890 */ /* 0x000fd4000fffe03f */
[----:B------:R3:W-:Y:S01]  /*180f0*/  UTMALDG.4D [UR8], [UR4], desc[UR6] ;  /* 0x00000608040075b4 */ /* 0x0007e20008019000 */
[----:B------:R-:W4:Y:S02]  /*18100*/  SYNCS.PHASECHK.TRANS64.TRYWAIT P0, [R9+URZ+0x168c0], R12 ;  /* 0x0168c00c090075a7 */ /* 0x000f24000800017f */
[----:B---34-:R-:W-:Y:S05]  /*18110*/  @!P0 BRA `(.L_x_1341) ;  /* 0x0000004c00248947 */ /* 0x018fea0003800000 */
.L_x_1495:
[----:B------:R-:W-:Y:S01]  /*18120*/  IMAD.SHL.U32 R13, R25, 0x2000, RZ ;  /* 0x00002000190d7824 */ /* 0x000fe200078e00ff */
[----:B------:R-:W-:Y:S06]  /*18130*/  @P1 BRA `(.L_x_1342) ;  /* 0x0000000000141947 */ /* 0x000fec0003800000 */
[----:B------:R-:W-:Y:S01]  /*18140*/  ISETP.NE.AND P0, PT, R28, RZ, PT ;  /* 0x000000ff1c00720c */ /* 0x000fe20003f05270 */
[----:B0--3--:R-:W-:-:S04]  /*18150*/  IMAD.MOV.U32 R12, RZ, RZ, 0x4000 ;  /* 0x00004000ff0c7424 */ /* 0x009fc800078e00ff */
[----:B------:R4:W-:Y:S08]  /*18160*/  SYNCS.ARRIVE.TRANS64 RZ, [R9+URZ+0x168b0], R12 ;  /* 0x0168b00c09ff79a7 */ /* 0x0009f0000800003f */
[----:B------:R-:W-:Y:S05]  /*18170*/  @!P0 BRA `(.L_x_1342) ;  /* 0x0000000000048947 */ /* 0x000fea0003800000 */
[----:B------:R-:W-:Y:S01]  /*18180*/  BPT.TRAP 0x1 ;  /* 0x000000040000795c */ /* 0x000fe20000300000 */
.L_x_1342:
        /* <DEDUP_REMOVED lines=11> */
[----:B------:R-:W-:-:S04]  /*18240*/  UIADD3 UR9, UR9, 0x168b0, URZ ;  /* 0x000168b009097890 */ /* 0x000fc8000fffe03f */
[----:B------:R-:W-:-:S09]  /*18250*/  UIADD3 UR8, UR8, 0x400, URZ ;  /* 0x0000040008087890 */ /* 0x000fd2000fffe03f */
[----:B------:R0:W-:Y:S02]  /*18260*/  UTMALDG.4D [UR8], [UR4], desc[UR6] ;  /* 0x00000608040075b4 */ /* 0x0001e40008019000 */
[----:B0-----:R-:W-:Y:S01]  /*18270*/  NOP ;  /* 0x0000000000007918 */ /* 0x001fe20000000000 */
.L_x_1338:
[----:B------:R-:W-:Y:S05]  /*18280*/  BSYNC B1 ;  /* 0x0000000000017941 */ /* 0x000fea0003800000 */
.L_x_1337:
[----:B------:R-:W-:Y:S01]  /*18290*/  VIADD R25, R25, 0x1 ;  /* 0x0000000119197836 */ /* 0x000fe20000000000 */
[----:B------:R-:W-:Y:S01]  /*182a0*/  PLOP3.LUT P2, PT, PT, PT, PT, 0x8, 0x0 ;  /* 0x000000000000781c */ /* 0x000fe20003f4e170 */
[----:B------:R-:W-:-:S03]  /*182b0*/  VIADD R7, R7, 0xfffffffe ;  /* 0xfffffffe07077836 */ /* 0x000fc60000000000 */
[----:B------:R-:W-:-:S04]  /*182c0*/  ISETP.NE.AND P0, PT, R25, 0x2, PT ;  /* 0x000000021900780c */ /* 0x000fc80003f05270 */
[----:B------:R-:W-:Y:S02]  /*182d0*/  SEL R25, R25, RZ, P0 ;  /* 0x000000ff19197207 */ /* 0x000fe40000000000 */
[----:B0-234-:R-:W-:Y:S02]  /*182e0*/  SEL R9, RZ, 0x1, P0 ;  /* 0x00000001ff097807 */ /* 0x01dfe40000000000 */
[----:B------:R-:W-:Y:S02]  /*182f0*/  ISETP.GE.AND P0, PT, R7, R6, PT ;  /* 0x000000060700720c */ /* 0x000fe40003f06270 */
[----:B------:R-:W-:-:S11]  /*18300*/  LOP3.LUT R26, R26, R9, RZ, 0x3c, !PT ;  /* 0x000000091a1a7212 */ /* 0x000fd600078e3cff */
[----:B------:R-:W-:Y:S05]  /*18310*/  @!P0 BRA `(.L_x_1332) ;  /* 0x0000000000fc8947 */ /* 0x000fea0003800000 */
.L_x_1349:
[----:B------:R-:W-:Y:S05]  /*18320*/  YIELD ;  /* 0x0000000000007946 */ /* 0x000fea0003800000 */
[----:B------:R-:W-:Y:S04]  /*18330*/  BSSY B1, `(.L_x_1343) ;  /* 0x0000034000017945 */ /* 0x000fe80003800000 */
[----:B------:R-:W-:Y:S05]  /*18340*/  @!P6 BRA `(.L_x_1344) ;  /* 0x0000000000c8e947 */ /* 0x000fea0003800000 */
[----:B------:R-:W-:Y:S01]  /*18350*/  IMAD R12, R25, 0x8, R8 ;  /* 0x00000008190c7824 */ /* 0x000fe200078e0208 */
[----:B------:R-:W-:-:S04]  /*18360*/  SHF.L.U32 R9, R26, 0x1f, RZ ;  /* 0x0000001f1a097819 */ /* 0x000fc800000006ff */
[----:B------:R-:W0:Y:S02]  /*18370*/  SYNCS.PHASECHK.TRANS64.TRYWAIT P0, [R12+URZ+0x168a0], R9 ;  /* 0x0168a0090c0075a7 */ /* 0x000e24000800017f */
[----:B0-----:R-:W-:Y:S05]  /*18380*/  @!P0 BRA `(.L_x_1345) ;  /* 0x00000048009c8947 */ /* 0x001fea0003800000 */
.L_x_1496:
        /* <DEDUP_REMOVED lines=9> */
.L_x_1346:
[----:B--2---:R-:W-:Y:S01]  /*18420*/  IMAD R11, R25, 0x4000, R8 ;  /* 0x00004000190b7824 */ /* 0x004fe200078e0208 */
        /* <DEDUP_REMOVED lines=16> */
.L_x_1497:
[----:B------:R-:W-:Y:S05]  /*18530*/  @P0 BRA `(.L_x_1348) ;  /* 0x0000000000140947 */ /* 0x000fea0003800000 */
[----:B------:R-:W-:Y:S01]  /*18540*/  ISETP.NE.AND P1, PT, R28, RZ, PT ;  /* 0x000000ff1c00720c */ /* 0x000fe20003f25270 */
[----:B0-2---:R-:W-:-:S04]  /*18550*/  IMAD.MOV.U32 R9, RZ, RZ, 0x4000 ;  /* 0x00004000ff097424 */ /* 0x005fc800078e00ff */
[----:B------:R3:W-:Y:S08]  /*18560*/  SYNCS.ARRIVE.TRANS64 RZ, [R12+URZ+0x168b0], R9 ;  /* 0x0168b0090cff79a7 */ /* 0x0007f0000800003f */
[----:B------:R-:W-:Y:S05]  /*18570*/  @!P1 BRA `(.L_x_1348) ;  /* 0x0000000000049947 */ /* 0x000fea0003800000 */
[----:B------:R-:W-:Y:S01]  /*18580*/  BPT.TRAP 0x1 ;  /* 0x000000040000795c */ /* 0x000fe20000300000 */
.L_x_1348:
        /* <DEDUP_REMOVED lines=14> */
.L_x_1344:
[----:B------:R-:W-:Y:S05]  /*18670*/  BSYNC B1 ;  /* 0x0000000000017941 */ /* 0x000fea0003800000 */
.L_x_1343:
[----:B------:R-:W-:-:S05]  /*18680*/  VIADD R25, R25, 0x1 ;  /* 0x0000000119197836 */ /* 0x000fca0000000000 */
[----:B------:R-:W-:-:S04]  /*18690*/  ISETP.NE.AND P0, PT, R25, 0x2, PT ;  /* 0x000000021900780c */ /* 0x000fc80003f05270 */
[----:B0-23--:R-:W-:Y:S02]  /*186a0*/  SEL R9, RZ, 0x1, P0 ;  /* 0x00000001ff097807 */ /* 0x00dfe40000000000 */
[----:B------:R-:W-:Y:S02]  /*186b0*/  SEL R25, R25, RZ, P0 ;  /* 0x000000ff19197207 */ /* 0x000fe40000000000 */
[C---:B------:R-:W-:Y:S02]  /*186c0*/  ISETP.GT.AND P0, PT, R7.reuse, R6, PT ;  /* 0x000000060700720c */ /* 0x040fe40003f04270 */
[----:B------:R-:W-:Y:S01]  /*186d0*/  LOP3.LUT R26, R26, R9, RZ, 0x3c, !PT ;  /* 0x000000091a1a7212 */ /* 0x000fe200078e3cff */
[----:B------:R-:W-:-:S04]  /*186e0*/  VIADD R9, R7, 0xffffffff ;  /* 0xffffffff07097836 */ /* 0x000fc80000000000 */
[----:B------:R-:W-:-:S06]  /*186f0*/  IMAD.MOV.U32 R7, RZ, RZ, R9 ;  /* 0x000000ffff077224 */ /* 0x000fcc00078e0009 */
[----:B------:R-:W-:Y:S05]  /*18700*/  @P0 BRA `(.L_x_1349) ;  /* 0xfffffffc00040947 */ /* 0x000fea000383ffff */
.L_x_1332:
[----:B------:R-:W-:Y:S05]  /*18710*/  BSYNC B0 ;  /* 0x0000000000007941 */ /* 0x000fea0003800000 */
.L_x_1331:
[----:B------:R-:W0:Y:S01]  /*18720*/  LDC.64 R6, c[0x0][0x9e0] ;  /* 0x00027800ff067b82 */ /* 0x000e220000000a00 */
[----:B------:R-:W-:Y:S07]  /*18730*/  @!P2 WARPSYNC.ALL ;  /* 0x000000000000a948 */ /* 0x000fee0003800000 */
[----:B------:R-:W-:Y:S01]  /*18740*/  @!P2 BAR.SYNC.DEFER_BLOCKING 0xc, 0x1a0 ;  /* 0x030680000000ab1d */ /* 0x000fe20000010000 */
        /* <DEDUP_REMOVED lines=14> */
.L_x_1352:
[----:B------:R-:W-:-:S13]  /*18830*/  ISETP.NE.AND P1, PT, R7, 0x1, PT ;  /* 0x000000010700780c */ /* 0x000fda0003f25270 */
[----:B------:R-:W0:Y:S02]  /*18840*/  @P1 LDC.64 R8, c[0x0][0x9e8] ;  /* 0x00027a00ff081b82 */ /* 0x000e240000000a00 */
[----:B0-----:R-:W-:-:S05]  /*18850*/  @P1 IMAD.HI.U32 R8, R0, R8, RZ ;  /* 0x0000000800081227 */ /* 0x001fca00078e00ff */
[----:B------:R-:W-:-:S07]  /*18860*/  @P1 SHF.R.U32.HI R0, RZ, R9, R8 ;  /* 0x00000009ff001219 */ /* 0x000fce0000011608 */
.L_x_1353:
[----:B------:R-:W-:Y:S05]  /*18870*/  BSYNC B0 ;  /* 0x0000000000007941 */ /* 0x000fea0003800000 */
.L_x_1351:
[----:B------:R-:W-:-:S05]  /*18880*/  IMAD R5, R0, R7, R7 ;  /* 0x0000000700057224 */ /* 0x000fca00078e0207 */
[----:B------:R-:W-:-:S07]  /*18890*/  VIMNMX R6, R6, R5, PT ;  /* 0x0000000506067248 */ /* 0x000fce0003fe0100 */
.L_x_1350:
[----:B------:R-:W-:Y:S01]  /*188a0*/  VIADD R6, R6, 0x7f ;  /* 0x0000007f06067836 */ /* 0x000fe20000000000 */
[----:B------:R-:W-:-:S04]  /*188b0*/  ULDC UR4, c[0x0][0x9dc] ;  /* 0x0002770000047ab9 */ /* 0x000fc80000000800 */
[----:B------:R-:W-:-:S04]  /*188c0*/  SHF.R.S32.HI R5, RZ, 0x1f, R6 ;  /* 0x0000001fff057819 */ /* 0x000fc80000011406 */
[----:B------:R-:W-:-:S04]  /*188d0*/  LEA.HI R5, R5, R6, RZ, 0x7 ;  /* 0x0000000605057211 */ /* 0x000fc800078f38ff */
[----:B------:R-:W-:-:S04]  /*188e0*/  SHF.R.S32.HI R0, RZ, 0x7, R5 ;  /* 0x00000007ff007819 */ /* 0x000fc80000011405 */
[----:B------:R-:W-:Y:S01]  /*188f0*/  VIMNMX R8, R3, R0, PT ;  /* 0x0000000003087248 */ /* 0x000fe20003fe0100 */
[----:B------:R-:W-:-:S04]  /*18900*/  VIADD R0, R4, -UR4 ;  /* 0x8000000404007c36 */ /* 0x000fc80008000000 */
[----:B------:R0:W-:Y:S01]  /*18910*/  STL [R1], R8 ;  /* 0x0000000801007387 */ /* 0x0001e20000100800 */
[----:B------:R-:W-:Y:S05]  /*18920*/  @!P0 BRA `(.L_x_1354) ;  /* 0x0000000000448947 */ /* 0x000fea0003800000 */
[----:B------:R-:W-:Y:S01]  /*18930*/  ISETP.GT.AND P0, PT, R4, -0x1, PT ;  /* 0xffffffff0400780c */ /* 0x000fe20003f04270 */
[----:B------:R-:W-:-:S12]  /*18940*/  BSSY B0, `(.L_x_1355) ;  /* 0x000000d000007945 */ /* 0x000fd80003800000 */
[----:B------:R-:W-:Y:S05]  /*18950*/  @P0 BRA `(.L_x_1356) ;  /* 0x00000000001c0947 */ /* 0x000fea0003800000 */
[----:B------:R-:W-:Y:S02]  /*18960*/  ISETP.NE.AND P0, PT, R7, 0x1, PT ;  /* 0x000000010700780c */ /* 0x000fe40003f05270 */
[----:B------:R-:W-:-:S11]  /*18970*/  LOP3.LUT R5, RZ, R4, RZ, 0x33, !PT ;  /* 0x00000004ff057212 */ /* 0x000fd600078e33ff */
[----:B------:R-:W2:Y:S02]  /*18980*/  @P0 LDC.64 R2, c[0x0][0x9e8] ;  /* 0x00027a00ff020b82 */ /* 0x000ea40000000a00 */
[----:B--2---:R-:W-:-:S05]  /*18990*/  @P0 IMAD.HI.U32 R2, R5, R2, RZ ;  /* 0x0000000205020227 */ /* 0x004fca00078e00ff */
[----:B------:R-:W-:-:S04]  /*189a0*/  @P0 SHF.R.U32.HI R5, RZ, R3, R2 ;  /* 0x00000003ff050219 */ /* 0x000fc80000011602 */
[----:B------:R-:W-:Y:S01]  /*189b0*/  LOP3.LUT R4, RZ, R5, RZ, 0x33, !PT ;  /* 0x00000005ff047212 */ /* 0x000fe200078e33ff */
[----:B------:R-:W-:Y:S06]  /*189c0*/  BRA `(.L_x_1357) ;  /* 0x0000000000107947 */ /* 0x000fec0003800000 */
.L_x_1356:
[----:B------:R-:W-:-:S13]  /*189d0*/  ISETP.NE.AND P0, PT, R7, 0x1, PT ;  /* 0x000000010700780c */ /* 0x000fda0003f05270 */
[----:B------:R-:W2:Y:S02]  /*189e0*/  @P0 LDC.64 R2, c[0x0][0x9e8] ;  /* 0x00027a00ff020b82 */ /* 0x000ea40000000a00 */
[----:B--2---:R-:W-:-:S05]  /*189f0*/  @P0 IMAD.HI.U32 R2, R4, R2, RZ ;  /* 0x0000000204020227 */ /* 0x004fca00078e00ff */
[----:B------:R-:W-:-:S07]  /*18a00*/  @P0 SHF.R.U32.HI R4, RZ, R3, R2 ;  /* 0x00000003ff040219 */ /* 0x000fce0000011602 */
.L_x_1357:
[----:B------:R-:W-:Y:S05]  /*18a10*/  BSYNC B0 ;  /* 0x0000000000007941 */ /* 0x000fea0003800000 */
.L_x_1355:
[----:B------:R-:W-:-:S05]  /*18a20*/  IMAD R7, R4, R7, RZ ;  /* 0x0000000704077224 */ /* 0x000fca00078e02ff */
[----:B------:R-:W-:-:S07]  /*18a30*/  VIMNMX R0, R0, R7, !PT ;  /* 0x0000000700007248 */ /* 0x000fce0007fe0100 */
.L_x_1354:
        /* <DEDUP_REMOVED lines=9> */
[----:B------:R-:W2:Y:S01]  /*18ad0*/  S2R R7, SR_LANEID ;  /* 0x0000000000077919 */ /* 0x000ea20000000000 */
[----:B------:R-:W-:Y:S01]  /*18ae0*/  VOTEU.ANY UR4, UPT, PT ;  /* 0x0000000000047886 */ /* 0x000fe200038e0100 */
[----:B------:R-:W3:Y:S01]  /*18af0*/  LDC.64 R2, c[0x0][0xc38] ;  /* 0x00030e00ff027b82 */ /* 0x000ee20000000a00 */
[----:B------:R-:W2:Y:S08]  /*18b00*/  FLO.U32 R0, UR4 ;  /* 0x0000000400007d00 */ /* 0x000eb000080e0000 */
[----:B------:R-:W3:Y:S01]  /*18b10*/  POPC R5, UR4 ;  /* 0x0000000400057d09 */ /* 0x000ee20008000000 */
[----:B--2---:R-:W-:-:S13]  /*18b20*/  ISETP.EQ.U32.AND P0, PT, R0, R7, PT ;  /* 0x000000070000720c */ /* 0x004fda0003f02070 */
[----:B---3--:R-:W2:Y:S01]  /*18b30*/  @P0 ATOMG.E.ADD.STRONG.GPU PT, R3, desc[UR38][R2.64], R5 ;  /* 0x00000005020309a8 */ /* 0x008ea200081ee1e6 */
[----:B------:R-:W3:Y:S02]  /*18b40*/  S2R R4, SR_LTMASK ;  /* 0x0000000000047919 */ /* 0x000ee40000003900 */
[----:B---3--:R-:W-:-:S04]  /*18b50*/  LOP3.LUT R4, R4, UR4, RZ, 0xc0, !PT ;  /* 0x0000000404047c12 */ /* 0x008fc8000f8ec0ff */
[----:B------:R-:W3:Y:S01]  /*18b60*/  POPC R7, R4 ;  /* 0x0000000400077309 */ /* 0x000ee20000000000 */
[----:B--2---:R-:W3:Y:S02]  /*18b70*/  SHFL.IDX PT, R0, R3, R0, 0x1f ;  /* 0x00001f0003007589 */ /* 0x004ee400000e0000 */
[----:B---3--:R-:W-:Y:S01]  /*18b80*/  IADD3 R16, R0, UR37, R7 ;  /* 0x0000002500107c10 */ /* 0x008fe2000fffe007 */
[----:B------:R-:W-:Y:S06]  /*18b90*/  BRA `(.L_x_1360) ;  /* 0x0000002000747947 */ /* 0x000fec0003800000 */
.L_x_1359:
[----:B------:R-:W2:Y:S01]  /*18ba0*/  S2R R0, SR_CgaCtaId ;  /* 0x0000000000007919 */ /* 0x000ea20000008800 */
[----:B------:R-:W-:-:S04]  /*18bb0*/  MOV R27, 0x400 ;  /* 0x00000400001b7802 */ /* 0x000fc80000000f00 */
[----:B--2---:R-:W-:-:S05]  /*18bc0*/  LEA R27, R0, R27, 0x18 ;  /* 0x0000001b001b7211 */ /* 0x004fca00078ec0ff */
        /* <DEDUP_REMOVED lines=8> */
[----:B------:R-:W2:Y:S01]  /*18c50*/  LDC.64 R2, c[0x4][R2] ;  /* 0x0100000002027b82 */ /* 0x000ea20000000a00 */
[----:B------:R-:W-:Y:S02]  /*18c60*/  IMAD.U32 R5, RZ, RZ, UR7 ;  /* 0x00000007ff057e24 */ /* 0x000fe4000f8e00ff */
[----:B------:R-:W-:Y:S02]  /*18c70*/  IMAD.U32 R6, RZ, RZ, UR8 ;  /* 0x00000008ff067e24 */ /* 0x000fe4000f8e00ff */
[----:B------:R-:W-:-:S02]  /*18c80*/  IMAD.U32 R7, RZ, RZ, UR9 ;  /* 0x00000009ff077e24 */ /* 0x000fc4000f8e00ff */
[----:B------:R-:W-:Y:S02]  /*18c90*/  IMAD.U32 R10, RZ, RZ, UR4 ;  /* 0x00000004ff0a7e24 */ /* 0x000fe4000f8e00ff */
[----:B------:R-:W-:Y:S02]  /*18ca0*/  IMAD.U32 R11, RZ, RZ, UR5 ;  /* 0x00000005ff0b7e24 */ /* 0x000fe4000f8e00ff */
[----:B0-----:R-:W-:Y:S02]  /*18cb0*/  IMAD.MOV.U32 R8, RZ, RZ, 0x70 ;  /* 0x00000070ff087424 */ /* 0x001fe400078e00ff */
[----:B------:R-:W-:Y:S02]  /*18cc0*/  IMAD.MOV.U32 R12, RZ, RZ, 0x1 ;  /* 0x00000001ff0c7424 */ /* 0x000fe400078e00ff */
[----:B------:R-:W-:-:S07]  /*18cd0*/  IMAD.MOV.U32 R13, RZ, RZ, RZ ;  /* 0x000000ffff0d7224 */ /* 0x000fce00078e00ff */
[----:B------:R-:W-:-:S07]  /*18ce0*/  LEPC R20, `(.L_x_1361) ;  /* 0x000000001014794e */ /* 0x000fce0000000000 */
[----:B-12---:R-:W-:Y:S05]  /*18cf0*/  CALL.ABS.NOINC R2 ;  /* 0x0000000002007343 */ /* 0x006fea0003c00000 */
.L_x_1361:
[----:B------:R-:W-:-:S05]  /*18d00*/  VIADD R0, R27, 0x400 ;  /* 0x000004001b007836 */ /* 0x000fca0000000000 */
[----:B------:R-:W-:-:S13]  /*18d10*/  LOP3.LUT P0, RZ, R0, 0x3ff, RZ, 0xc0, !PT ;  /* 0x000003ff00ff7812 */ /* 0x000fda000780c0ff */
[----:B------:R-:W-:Y:S05]  /*18d20*/  @!P0 BRA `(.L_x_1362) ;  /* 0x0000000000808947 */ /* 0x000fea0003800000 */
[----:B------:R-:W-:Y:S01]  /*18d30*/  MOV R0, 0x0 ;  /* 0x0000000000007802 */ /* 0x000fe20000000f00 */
[----:B------:R-:W-:Y:S01]  /*18d40*/  ULDC.64 UR6, c[0x4][0xa8] ;  /* 0x01002a0000067ab9 */ /* 0x000fe20000000a00 */
[----:B------:R-:W-:Y:S01]  /*18d50*/  ULDC.64 UR8, c[0x4][0xb0] ;  /* 0x01002c0000087ab9 */ /* 0x000fe20000000a00 */
[----:B------:R-:W-:Y:S01]  /*18d60*/  ULDC.64 UR4, c[0x4][0x10] ;  /* 0x0100040000047ab9 */ /* 0x000fe20000000a00 */
[----:B------:R2:W3:Y:S01]  /*18d70*/  LDC.64 R2, c[0x4][R0] ;  /* 0x0100000000027b82 */ /* 0x0004e20000000a00 */
[----:B------:R-:W-:Y:S02]  /*18d80*/  IMAD.U32 R4, RZ, RZ, UR6 ;  /* 0x00000006ff047e24 */ /* 0x000fe4000f8e00ff */
[----:B------:R-:W-:Y:S02]  /*18d90*/  IMAD.U32 R5, RZ, RZ, UR7 ;  /* 0x00000007ff057e24 */ /* 0x000fe4000f8e00ff */
[----:B------:R-:W-:Y:S02]  /*18da0*/  IMAD.U32 R6, RZ, RZ, UR8 ;  /* 0x00000008ff067e24 */ /* 0x000fe4000f8e00ff */
[----:B------:R-:W-:-:S02]  /*18db0*/  IMAD.U32 R7, RZ, RZ, UR9 ;  /* 0x00000009ff077e24 */ /* 0x000fc4000f8e00ff */
[----:B------:R-:W-:Y:S02]  /*18dc0*/  IMAD.U32 R10, RZ, RZ, UR4 ;  /* 0x00000004ff0a7e24 */ /* 0x000fe4000f8e00ff */
[----:B------:R-:W-:Y:S02]  /*18dd0*/  IMAD.U32 R11, RZ, RZ, UR5 ;  /* 0x00000005ff0b7e24 */ /* 0x000fe4000f8e00ff */
[----:B0-----:R-:W-:Y:S02]  /*18de0*/  IMAD.MOV.U32 R8, RZ, RZ, 0x70 ;  /* 0x00000070ff087424 */ /* 0x001fe400078e00ff */
[----:B------:R-:W-:Y:S02]  /*18df0*/  IMAD.MOV.U32 R12, RZ, RZ, 0x1 ;  /* 0x00000001ff0c7424 */ /* 0x000fe400078e00ff */
[----:B--2---:R-:W-:-:S07]  /*18e00*/  IMAD.MOV.U32 R13, RZ, RZ, RZ ;  /* 0x000000ffff0d7224 */ /* 0x004fce00078e00ff */
[----:B------:R-:W-:-:S07]  /*18e10*/  LEPC R20, `(.L_x_1363) ;  /* 0x000000001014794e */ /* 0x000fce0000000000 */
[----:B-1-3--:R-:W-:Y:S05]  /*18e20*/  CALL.ABS.NOINC R2 ;  /* 0x0000000002007343 */ /* 0x00afea0003c00000 */
.L_x_1363:
        /* <DEDUP_REMOVED lines=16> */
.L_x_1362:
[----:B------:R-:W2:Y:S01]  /*18f30*/  LDL.LU R20, [R1+0x8] ;  /* 0x0000080001147983 */ /* 0x000ea20000300800 */
[----:B------:R-:W-:Y:S01]  /*18f40*/  ULDC.64 UR4, c[0x0][0x9f8] ;  /* 0x00027e0000047ab9 */ /* 0x000fe20000000a00 */
[----:B------:R-:W3:Y:S01]  /*18f50*/  LDC R0, c[0x0][0x428] ;  /* 0x00010a00ff007b82 */ /* 0x000ee20000000800 */
[----:B------:R-:W-:Y:S01]  /*18f60*/  ISETP.NE.U32.AND P0, PT, RZ, UR4, PT ;  /* 0x00000004ff007c0c */ /* 0x000fe2000bf05070 */
[----:B------:R-:W-:-:S03]  /*18f70*/  IMAD.MOV.U32 R6, RZ, RZ, R19 ;  /* 0x000000ffff067224 */ /* 0x000fc600078e0013 */
[----:B------:R-:W-:Y:S01]  /*18f80*/  ISETP.NE.AND.EX P0, PT, RZ, UR5, PT, P0 ;  /* 0x00000005ff007c0c */ /* 0x000fe2000bf05300 */
[----:B------:R-:W-:-:S12]  /*18f90*/  ULDC.64 UR4, c[0x0][0xa00] ;  /* 0x0002800000047ab9 */ /* 0x000fd80000000a00 */
[----:B------:R-:W4:Y:S02]  /*18fa0*/  @P0 LDC.64 R2, c[0x0][0x9f8] ;  /* 0x00027e00ff020b82 */ /* 0x000f240000000a00 */
[----:B----4-:R-:W-:-:S05]  /*18fb0*/  @P0 IMAD.WIDE R2, R19, 0x4, R2 ;  /* 0x0000000413020825 */ /* 0x010fca00078e0202 */
[----:B------:R4:W5:Y:S01]  /*18fc0*/  @P0 LDG.E R6, desc[UR38][R2.64] ;  /* 0x0000002602060981 */ /* 0x000962000c1e1900 */
[----:B---3--:R-:W-:Y:S01]  /*18fd0*/  ISETP.NE.AND P0, PT, R0, 0x1, PT ;  /* 0x000000010000780c */ /* 0x008fe20003f05270 */
[----:B------:R-:W-:Y:S01]  /*18fe0*/  IMAD.MOV.U32 R0, RZ, RZ, R18 ;  /* 0x000000ffff007224 */ /* 0x000fe200078e0012 */
[----:B------:R-:W-:-:S04]  /*18ff0*/  ISETP.NE.AND P6, PT, R28, RZ, PT ;  /* 0x000000ff1c00720c */ /* 0x000fc80003fc5270 */
[----:B------:R-:W-:-:S07]  /*19000*/  PLOP3.LUT P1, PT, P6, PT, PT, 0x8, 0x0 ;  /* 0x000000000000781c */ /* 0x000fce000372e170 */
[----:B------:R-:W3:Y:S02]  /*19010*/  @P0 LDC R5, c[0x0][0x42c] ;  /* 0x00010b00ff050b82 */ /* 0x000ee40000000800 */
[----:B------:R-:W-:-:S05]  /*19020*/  VOTEU.ALL UP1, P6 ;  /* 0x00000000003f7886 */ /* 0x000fca0003020000 */
[----:B------:R-:W-:Y:S01]  /*19030*/  @!UP1 UIADD3 UR8, UP0, UR40, 0x270, URZ ;  /* 0x0000027028089890 */ /* 0x000fe2000ff1e03f */
[----:B------:R-:W0:Y:S03]  /*19040*/  @P0 LDC R4, c[0x0][0x430] ;  /* 0x00010c00ff040b82 */ /* 0x000e260000000800 */
[----:B------:R-:W-:-:S03]  /*19050*/  @!UP1 UIADD3.X UR9, URZ, UR41, URZ, UP0, !UPT ;  /* 0x000000293f099290 */ /* 0x000fc600087fe43f */
[----:B------:R-:W-:Y:S01]  /*19060*/  VOTEU.ALL UP0, P6 ;  /* 0x00000000003f7886 */ /* 0x000fe20003000000 */
[----:B---3--:R-:W-:-:S05]  /*19070*/  @P0 IMAD.HI.U32 R5, R18, R5, RZ ;  /* 0x0000000512050227 */ /* 0x008fca00078e00ff */
[----:B0-----:R-:W-:Y:S02]  /*19080*/  @P0 SHF.R.U32.HI R0, RZ, R4, R5 ;  /* 0x00000004ff000219 */ /* 0x001fe40000011605 */
[----:B------:R-:W-:-:S04]  /*19090*/  ISETP.NE.U32.AND P0, PT, RZ, UR4, PT ;  /* 0x00000004ff007c0c */ /* 0x000fc8000bf05070 */
[----:B------:R-:W-:-:S04]  /*190a0*/  ISETP.NE.AND.EX P0, PT, RZ, UR5, PT, P0 ;  /* 0x00000005ff007c0c */ /* 0x000fc8000bf05300 */
[----:B------:R-:W-:Y:S01]  /*190b0*/  SEL R9, R19, RZ, !P0 ;  /* 0x000000ff13097207 */ /* 0x000fe20004000000 */
[----:B--2-4-:R-:W-:-:S08]  /*190c0*/  IMAD R17, R17, 0xc0, R20 ;  /* 0x000000c011117824 */ /* 0x014fd000078e0214 */
.L_x_1364:
        /* <DEDUP_REMOVED lines=10> */
[----:B------:R-:W2:Y:S01]  /*19170*/  LDL R4, [R1] ;  /* 0x0000000001047983 */ /* 0x000ea20000100800 */
[----:B------:R-:W0:Y:S01]  /*19180*/  LDC.64 R2, c[0x0][0x3f8] ;  /* 0x0000fe00ff027b82 */ /* 0x000e220000000a00 */
[----:B------:R-:W-:Y:S02]  /*19190*/  ULDC.64 UR4, c[0x0][0xa08] ;  /* 0x0002820000047ab9 */ /* 0x000fe40000000a00 */
[----:B0-----:R-:W-:Y:S01]  /*191a0*/  LOP3.LUT P0, RZ, R2, UR4, RZ, 0xfc, !PT ;  /* 0x0000000402ff7c12 */ /* 0x001fe2000f80fcff */
[----:B------:R-:W-:-:S03]  /*191b0*/  UMOV UR4, 0xffffffff ;  /* 0xffffffff00047882 */ /* 0x000fc60000000000 */
[----:B------:R-:W-:-:S04]  /*191c0*/  LOP3.LUT P0, RZ, R3, UR5, RZ, 0xfc, P0 ;  /* 0x0000000503ff7c12 */ /* 0x000fc8000800fcff */
[----:B-----5:R-:W-:Y:S01]  /*191d0*/  SEL R8, R6, RZ, !P0 ;  /* 0x000000ff06087207 */ /* 0x020fe20004000000 */
[----:B--2---:R-:W-:Y:S01]  /*191e0*/  VIADD R7, R4, 0xffffffff ;  /* 0xffffffff04077836 */ /* 0x004fe20000000000 */
[----:B------:R-:W-:Y:S07]  /*191f0*/  BRA.DIV UR4, `(.L_x_1365) ;  /* 0x0000003e04287947 */ /* 0x000fee000b800000 */
.L_x_1500:
[----:B------:R-:W-:Y:S01]  /*19200*/  UMOV UR4, 0xffffffff ;  /* 0xffffffff00047882 */ /* 0x000fe20000000000 */
[----:B------:R-:W-:Y:S02]  /*19210*/  SHF.R.S32.HI R12, RZ, 0x1f, R6 ;  /* 0x0000001fff0c7819 */ /* 0x000fe40000011406 */
[----:B------:R-:W-:Y:S05]  /*19220*/  BRA.DIV UR4, `(.L_x_1366) ;  /* 0x0000003e04507947 */ /* 0x000fea000b800000 */
[----:B------:R-:W-:-:S13]  /*19230*/  ELECT P6, URZ, PT ;  /* 0x00000000003f782f */ /* 0x000fda00038c0000 */
.L_x_1503:
[----:B------:R-:W-:Y:S05]  /*19240*/  @!P6 BRA `(.L_x_1367) ;  /* 0x0000000000c8e947 */ /* 0x000fea0003800000 */
[----:B------:R-:W-:-:S04]  /*19250*/  ISETP.NE.U32.AND P0, PT, R2, RZ, PT ;  /* 0x000000ff0200720c */ /* 0x000fc80003f05070 */
        /* <DEDUP_REMOVED lines=10> */
[----:B------:R-:W-:-:S05]  /*19300*/  @P0 SHF.R.U32.HI R4, RZ, R5, R8 ;  /* 0x00000005ff040219 */ /* 0x000fca0000011608 */
[----:B------:R-:W-:-:S04]  /*19310*/  IMAD.MOV R5, RZ, RZ, -R4 ;  /* 0x000000ffff057224 */ /* 0x000fc800078e0a04 */
[----:B------:R-:W-:Y:S01]  /*19320*/  IMAD R7, R10, R5, R7 ;  /* 0x000000050a077224 */ /* 0x000fe200078e0207 */
[----:B------:R-:W-:-:S03]  /*19330*/  SHF.R.S32.HI R5, RZ, 0x1f, R4 ;  /* 0x0000001fff057819 */ /* 0x000fc60000011404 */
[----:B------:R-:W-:-:S04]  /*19340*/  IMAD.WIDE.U32 R4, R6, UR4, R4 ;  /* 0x0000000406047c25 */ /* 0x000fc8000f8e0004 */
[----:B------:R-:W-:Y:S01]  /*19350*/  IMAD.IADD R5, R5, 0x1, R11 ;  /* 0x0000000105057824 */ /* 0x000fe200078e020b */
[----:B------:R-:W-:-:S04]  /*19360*/  LEA R10, P0, R4, R2, 0x2 ;  /* 0x00000002040a7211 */ /* 0x000fc800078010ff */
[----:B------:R-:W-:-:S05]  /*19370*/  LEA.HI.X R11, R4, R3, R5, 0x2, P0 ;  /* 0x00000003040b7211 */ /* 0x000fca00000f1405 */
[----:B------:R0:W5:Y:S04]  /*19380*/  LDG.E R8, desc[UR38][R10.64] ;  /* 0x000000260a087981 */ /* 0x000168000c1e1900 */
.L_x_1368:
[----:B------:R-:W-:Y:S01]  /*19390*/  IMAD R5, R22, 0x8, R27 ;  /* 0x0000000816057824 */ /* 0x000fe200078e021b */
[----:B------:R-:W-:-:S04]  /*193a0*/  SHF.L.U32 R4, R24, 0x1f, RZ ;  /* 0x0000001f18047819 */ /* 0x000fc800000006ff */
[----:B------:R-:W2:Y:S02]  /*193b0*/  SYNCS.PHASECHK.TRANS64.TRYWAIT P0, [R5+URZ+0x16840], R4 ;  /* 0x01684004050075a7 */ /* 0x000ea4000800017f */
[----:B--2---:R-:W-:Y:S05]  /*193c0*/  @!P0 BRA `(.L_x_1369) ;  /* 0x0000003c00088947 */ /* 0x004fea0003800000 */
.L_x_1504:
        /* <DEDUP_REMOVED lines=9> */
.L_x_1370:
[----:B0-2---:R-:W-:Y:S01]  /*19460*/  IMAD R4, R22, 0x4000, R27 ;  /* 0x0000400016047824 */ /* 0x005fe200078e021b */
        /* <DEDUP_REMOVED lines=15> */
[----:B0-----:R-:W-:Y:S01]  /*19560*/  NOP ;  /* 0x0000000000007918 */ /* 0x001fe20000000000 */
.L_x_1367:
[----:B------:R-:W2:Y:S01]  /*19570*/  LDL.LU R5, [R1+0x4] ;  /* 0x0000040001057983 */ /* 0x000ea20000300800 */
[----:B------:R-:W-:Y:S05]  /*19580*/  WARPSYNC.ALL ;  /* 0x0000000000007948 */ /* 0x000fea0003800000 */
[----:B------:R-:W-:Y:S02]  /*19590*/  ELECT P0, URZ, PT ;  /* 0x00000000003f782f */ /* 0x000fe40003800000 */
[----:B------:R-:W-:Y:S01]  /*195a0*/  R2UR UR9, R27 ;  /* 0x000000001b0972ca */ /* 0x000fe200000e0000 */
[----:B------:R-:W-:-:S10]  /*195b0*/  UIADD3 UR4, UP0, UR40, 0x270, URZ ;  /* 0x0000027028047890 */ /* 0x000fd4000ff1e03f */
        /* <DEDUP_REMOVED lines=9> */
[----:B------:R-:W-:Y:S01]  /*19650*/  BAR.SYNC.DEFER_BLOCKING 0x8, 0x1a0 ;  /* 0x0206800000007b1d */ /* 0x000fe20000010000 */
[----:B------:R-:W-:-:S02]  /*19660*/  UIADD3 UR8, UR9, 0x8400, URZ ;  /* 0x0000840009087890 */ /* 0x000fc4000fffe03f */
[----:B------:R-:W-:-:S03]  /*19670*/  UIADD3 UR9, UR9, 0x16800, URZ ;  /* 0x0001680009097890 */ /* 0x000fc6000fffe03f */
[----:B------:R0:W-:Y:S06]  /*19680*/  @P0 SYNCS.ARRIVE.TRANS64 RZ, [R27+URZ+0x16800], R4 ;  /* 0x016800041bff09a7 */ /* 0x0001ec000800003f */
[----:B------:R3:W-:Y:S01]  /*19690*/  UTMALDG.4D [UR8], [UR4], desc[UR6] ;  /* 0x00000608040075b4 */ /* 0x0007e20008019000 */
[----:B--2---:R-:W-:-:S05]  /*196a0*/  VIADD R5, R5, 0x1 ;  /* 0x0000000105057836 */ /* 0x004fca0000000000 */
[----:B0-----:R-:W-:Y:S01]  /*196b0*/  LEA.HI R4, R5, R5, RZ, 0x1 ;  /* 0x0000000505047211 */ /* 0x001fe200078f08ff */
[----:B------:R3:W-:Y:S03]  /*196c0*/  STL [R1+0x4], R5 ;  /* 0x0000040501007387 */ /* 0x0007e60000100800 */
[----:B------:R-:W-:-:S05]  /*196d0*/  LOP3.LUT R4, R4, 0xfffffffe, RZ, 0xc0, !PT ;  /* 0xfffffffe04047812 */ /* 0x000fca00078ec0ff */
[----:B------:R-:W-:-:S05]  /*196e0*/  IMAD.IADD R4, R5, 0x1, -R4 ;  /* 0x0000000105047824 */ /* 0x000fca00078e0a04 */
[----:B------:R-:W-:-:S04]  /*196f0*/  SHF.L.U32 R4, R4, 0x1f, RZ ;  /* 0x0000001f04047819 */ /* 0x000fc800000006ff */
[----:B------:R-:W0:Y:S02]  /*19700*/  SYNCS.PHASECHK.TRANS64.TRYWAIT P0, [R27+URZ+0x16820], R4 ;  /* 0x016820041b0075a7 */ /* 0x000e24000800017f */
[----:B0--3--:R-:W-:Y:S05]  /*19710*/  @!P0 BRA `(.L_x_1372) ;  /* 0x0000003800488947 */ /* 0x009fea0003800000 */
.L_x_1505:
[----:B------:R-:W-:Y:S05]  /*19720*/  BSYNC B0 ;  /* 0x0000000000007941 */ /* 0x000fea0003800000 */
.L_x_1371:
[----:B------:R-:W2:Y:S01]  /*19730*/  LDL R5, [R1] ;  /* 0x0000000001057983 */ /* 0x000ea20000100800 */
[----:B------:R-:W-:Y:S01]  /*19740*/  BSSY B0, `(.L_x_1373) ;  /* 0x000012c000007945 */ /* 0x000fe20003800000 */
[----:B--2---:R-:W-:-:S05]  /*19750*/  VIADD R9, R5, 0xfffffffe ;  /* 0xfffffffe05097836 */ /* 0x004fca0000000000 */
[----:B------:R-:W-:-:S13]  /*19760*/  ISETP.GE.AND P0, PT, R9, R29, PT ;  /* 0x0000001d0900720c */ /* 0x000fda0003f06270 */
[----:B------:R-:W-:Y:S05]  /*19770*/  @!P0 BRA `(.L_x_1374) ;  /* 0x0000001000a08947 */ /* 0x000fea0003800000 */
[----:B0-----:R-:W-:Y:S01]  /*19780*/  IMAD.MOV R4, RZ, RZ, -R5 ;  /* 0x000000ffff047224 */ /* 0x001fe200078e0a05 */
[----:B------:R-:W-:Y:S01]  /*19790*/  LOP3.LUT R13, RZ, R29, RZ, 0x33, !PT ;  /* 0x0000001dff0d7212 */ /* 0x000fe200078e33ff */
[----:B------:R-:W-:Y:S03]  /*197a0*/  BSSY B1, `(.L_x_1375) ;  /* 0x0000065000017945 */ /* 0x000fe60003800000 */
[----:B------:R-:W-:-:S05]  /*197b0*/  VIADDMNMX R13, R4, 0x1, R13, !PT ;  /* 0x00000001040d7846 */ /* 0x000fca000780010d */
[----:B------:R-:W-:-:S05]  /*197c0*/  IMAD.IADD R4, R5, 0x1, R13 ;  /* 0x0000000105047824 */ /* 0x000fca00078e020d */
[----:B------:R-:W-:-:S04]  /*197d0*/  LOP3.LUT R4, R4, 0x1, RZ, 0xc0, !PT ;  /* 0x0000000104047812 */ /* 0x000fc800078ec0ff */
[----:B------:R-:W-:-:S13]  /*197e0*/  ISETP.NE.U32.AND P0, PT, R4, 0x1, PT ;  /* 0x000000010400780c */ /* 0x000fda0003f05070 */
[----:B------:R-:W-:Y:S05]  /*197f0*/  @P0 BRA `(.L_x_1376) ;  /* 0x00000004007c0947 */ /* 0x000fea0003800000 */
[----:B------:R-:W-:Y:S01]  /*19800*/  VIADD R10, R22, 0x1 ;  /* 0x00000001160a7836 */ /* 0x000fe20000000000 */
        /* <DEDUP_REMOVED lines=28> */
.L_x_1379:
[----:B0-----:R-:W-:Y:S01]  /*199d0*/  IMAD R3, R10, 0x8, R27 ;  /* 0x000000080a037824 */ /* 0x001fe200078e021b */
[----:B------:R-:W-:-:S04]  /*199e0*/  SHF.L.U32 R2, R14, 0x1f, RZ ;  /* 0x0000001f0e027819 */ /* 0x000fc800000006ff */
[----:B------:R-:W0:Y:S02]  /*199f0*/  SYNCS.PHASECHK.TRANS64.TRYWAIT P0, [R3+URZ+0x16840], R2 ;  /* 0x01684002030075a7 */ /* 0x000e24000800017f */
[----:B0-----:R-:W-:Y:S05]  /*19a00*/  @!P0 BRA `(.L_x_1380) ;  /* 0x0000003400a08947 */ /* 0x001fea0003800000 */
.L_x_1506:
        /* <DEDUP_REMOVED lines=9> */
.L_x_1381:
        /* <DEDUP_REMOVED lines=19> */
[----:B------:R-:W2:Y:S02]  /*19bd0*/  SYNCS.PHASECHK.TRANS64.TRYWAIT P0, [R2+URZ+0x60], R5 ;  /* 0x00006005020075a7 */ /* 0x000ea4000800017f */
[----:B0-2---:R-:W-:Y:S05]  /*19be0*/  @!P0 BRA `(.L_x_1382) ;  /* 0x00000034003c8947 */ /* 0x005fea0003800000 */
.L_x_1507:
[----:B------:R-:W-:Y:S05]  /*19bf0*/  @P1 BRA `(.L_x_1383) ;  /* 0x0000000000181947 */ /* 0x000fea0003800000 */
[----:B------:R-:W-:Y:S01]  /*19c00*/  ISETP.NE.AND P0, PT, R28, RZ, PT ;  /* 0x000000ff1c00720c */ /* 0x000fe20003f05270 */
[----:B0-----:R-:W-:Y:S02]  /*19c10*/  IMAD R2, R22, 0x8, R27 ;  /* 0x0000000816027824 */ /* 0x001fe400078e021b */
[----:B------:R-:W-:-:S04]  /*19c20*/  IMAD.MOV.U32 R3, RZ, RZ, 0x4000 ;  /* 0x00004000ff037424 */ /* 0x000fc800078e00ff */
[----:B------:R2:W-:Y:S06]  /*19c30*/  SYNCS.ARRIVE.TRANS64 RZ, [R2+URZ+0x16850], R3 ;  /* 0x0168500302ff79a7 */ /* 0x0005ec000800003f */
[----:B------:R-:W-:Y:S05]  /*19c40*/  @!P0 BRA `(.L_x_1383) ;  /* 0x0000000000048947 */ /* 0x000fea0003800000 */
[----:B------:R-:W-:Y:S01]  /*19c50*/  BPT.TRAP 0x1 ;  /* 0x000000040000795c */ /* 0x000fe20000300000 */
.L_x_1383:
        /* <DEDUP_REMOVED lines=20> */
.L_x_1378:
[----:B------:R-:W-:Y:S05]  /*19da0*/  BSYNC B2 ;  /* 0x0000000000027941 */ /* 0x000fea0003800000 */
.L_x_1377:
[----:B------:R-:W2:Y:S01]  /*19db0*/  LDL R2, [R1] ;  /* 0x0000000001027983 */ /* 0x000ea20000100800 */
[----:B------:R-:W-:Y:S02]  /*19dc0*/  IMAD.MOV.U32 R22, RZ, RZ, R10 ;  /* 0x000000ffff167224 */ /* 0x000fe400078e000a */
[----:B------:R-:W-:Y:S02]  /*19dd0*/  IMAD.MOV.U32 R24, RZ, RZ, R14 ;  /* 0x000000ffff187224 */ /* 0x000fe400078e000e */
[----:B--2---:R-:W-:-:S07]  /*19de0*/  VIADD R9, R2, 0xfffffffd ;  /* 0xfffffffd02097836 */ /* 0x004fce0000000000 */
.L_x_1376:
[----:B------:R-:W-:Y:S05]  /*19df0*/  BSYNC B1 ;  /* 0x0000000000017941 */ /* 0x000fea0003800000 */
.L_x_1375:
[----:B------:R-:W2:Y:S01]  /*19e00*/  LDL.LU R2, [R1] ;  /* 0x0000000001027983 */ /* 0x000ea20000300800 */
[----:B------:R-:W-:Y:S01]  /*19e10*/  VIADD R13, R13, 0xfffffffe ;  /* 0xfffffffe0d0d7836 */ /* 0x000fe20000000000 */
[----:B--2---:R-:W-:-:S04]  /*19e20*/  LOP3.LUT R2, RZ, R2, RZ, 0x33, !PT ;  /* 0x00000002ff027212 */ /* 0x004fc800078e33ff */
[----:B------:R-:W-:-:S13]  /*19e30*/  ISETP.NE.AND P0, PT, R13, R2, PT ;  /* 0x000000020d00720c */ /* 0x000fda0003f05270 */
[----:B------:R-:W-:Y:S05]  /*19e40*/  @!P0 BRA `(.L_x_1374) ;  /* 0x0000000800ec8947 */ /* 0x000fea0003800000 */
[----:B------:R-:W-:-:S07]  /*19e50*/  IMAD.MOV.U32 R4, RZ, RZ, R8 ;  /* 0x000000ffff047224 */ /* 0x000fce00078e0008 */
.L_x_1398:
[----:B------:R-:W-:Y:S01]  /*19e60*/  VIADD R10, R22, 0x1 ;  /* 0x00000001160a7836 */ /* 0x000fe20000000000 */
[----:B------:R-:W-:Y:S05]  /*19e70*/  YIELD ;  /* 0x0000000000007946 */ /* 0x000fea0003800000 */
[----:B------:R-:W-:Y:S01]  /*19e80*/  ISETP.NE.AND P0, PT, R10, 0x2, PT ;  /* 0x000000020a00780c */ /* 0x000fe20003f05270 */
[----:B------:R-:W-:Y:S03]  /*19e90*/  BSSY B1, `(.L_x_1384) ;  /* 0x0000057000017945 */ /* 0x000fe60003800000 */
[----:B0-----:R-:W-:-:S02]  /*19ea0*/  SEL R11, RZ, 0x1, P0 ;  /* 0x00000001ff0b7807 */ /* 0x001fc40000000000 */
[----:B------:R-:W-:Y:S02]  /*19eb0*/  SEL R10, R10, RZ, P0 ;  /* 0x000000ff0a0a7207 */ /* 0x000fe40000000000 */
[----:B------:R-:W-:Y:S01]  /*19ec0*/  LOP3.LUT R11, R24, R11, RZ, 0x3c, !PT ;  /* 0x0000000b180b7212 */ /* 0x000fe200078e3cff */
[----:B--2---:R-:W-:Y:S06]  /*19ed0*/  @!P6 BRA `(.L_x_1385) ;  /* 0x000000040048e947 */ /* 0x004fec0003800000 */
        /* <DEDUP_REMOVED lines=23> */
.L_x_1386:
[----:B------:R-:W-:Y:S01]  /*1a050*/  IMAD R3, R10, 0x8, R27 ;  /* 0x000000080a037824 */ /* 0x000fe200078e021b */
[----:B------:R-:W-:-:S04]  /*1a060*/  SHF.L.U32 R2, R11, 0x1f, RZ ;  /* 0x0000001f0b027819 */ /* 0x000fc800000006ff */
[----:B------:R-:W2:Y:S02]  /*1a070*/  SYNCS.PHASECHK.TRANS64.TRYWAIT P0, [R3+URZ+0x16840], R2 ;  /* 0x01684002030075a7 */ /* 0x000ea4000800017f */
[----:B--2---:R-:W-:Y:S05]  /*1a080*/  @!P0 BRA `(.L_x_1387) ;  /* 0x0000003000288947 */ /* 0x004fea0003800000 */
.L_x_1508:
        /* <DEDUP_REMOVED lines=9> */
.L_x_1388:
        /* <DEDUP_REMOVED lines=21> */
.L_x_1509:
[----:B------:R-:W-:Y:S05]  /*1a270*/  @P0 BRA `(.L_x_1390) ;  /* 0x0000000000140947 */ /* 0x000fea0003800000 */
[----:B------:R-:W-:Y:S01]  /*1a280*/  ISETP.NE.AND P1, PT, R28, RZ, PT ;  /* 0x000000ff1c00720c */ /* 0x000fe20003f25270 */
[----:B------:R-:W-:-:S04]  /*1a290*/  IMAD.MOV.U32 R2, RZ, RZ, 0x4000 ;  /* 0x00004000ff027424 */ /* 0x000fc800078e00ff */
[----:B------:R2:W-:Y:S08]  /*1a2a0*/  SYNCS.ARRIVE.TRANS64 RZ, [R3+URZ+0x50], R2 ;  /* 0x0000500203ff79a7 */ /* 0x0005f0000800003f */
[----:B------:R-:W-:Y:S05]  /*1a2b0*/  @!P1 BRA `(.L_x_1390) ;  /* 0x0000000000049947 */ /* 0x000fea0003800000 */
[----:B------:R-:W-:Y:S01]  /*1a2c0*/  BPT.TRAP 0x1 ;  /* 0x000000040000795c */ /* 0x000fe20000300000 */
.L_x_1390:
        /* <DEDUP_REMOVED lines=18> */
[----:B---3--:R-:W-:Y:S01]  /*1a3f0*/  NOP ;  /* 0x0000000000007918 */ /* 0x008fe20000000000 */
.L_x_1385:
[----:B------:R-:W-:Y:S05]  /*1a400*/  BSYNC B1 ;  /* 0x0000000000017941 */ /* 0x000fea0003800000 */
.L_x_1384:
[----:B------:R-:W-:Y:S01]  /*1a410*/  VIADD R22, R10, 0x1 ;  /* 0x000000010a167836 */ /* 0x000fe20000000000 */
[----:B------:R-:W-:Y:S01]  /*1a420*/  BSSY B1, `(.L_x_1391) ;  /* 0x000005a000017945 */ /* 0x000fe20003800000 */
[----:B------:R-:W-:-:S03]  /*1a430*/  VIADD R13, R9, 0xffffffff ;  /* 0xffffffff090d7836 */ /* 0x000fc60000000000 */
[----:B------:R-:W-:-:S04]  /*1a440*/  ISETP.NE.AND P0, PT, R22, 0x2, PT ;  /* 0x000000021600780c */ /* 0x000fc80003f05270 */
[----:B0-----:R-:W-:Y:S02]  /*1a450*/  SEL R24, RZ, 0x1, P0 ;  /* 0x00000001ff187807 */ /* 0x001fe40000000000 */
        /* <DEDUP_REMOVED lines=26> */
.L_x_1393:
[----:B--2---:R-:W-:Y:S01]  /*1a600*/  IMAD R2, R22, 0x8, R27 ;  /* 0x0000000816027824 */ /* 0x004fe200078e021b */
[----:B------:R-:W-:-:S04]  /*1a610*/  SHF.L.U32 R3, R24, 0x1f, RZ ;  /* 0x0000001f18037819 */ /* 0x000fc800000006ff */
[----:B------:R-:W2:Y:S02]  /*1a620*/  SYNCS.PHASECHK.TRANS64.TRYWAIT P0, [R2+URZ+0x16840], R3 ;  /* 0x01684003020075a7 */ /* 0x000ea4000800017f */
[----:B--2---:R-:W-:Y:S05]  /*1a630*/  @!P0 BRA `(.L_x_1394) ;  /* 0x0000002800e48947 */ /* 0x004fea0003800000 */
.L_x_1510:
        /* <DEDUP_REMOVED lines=9> */
.L_x_1395:
[----:B0-2---:R-:W-:Y:S01]  /*1a6d0*/  VIADD R3, R27, 0x16800 ;  /* 0x000168001b037836 */ /* 0x005fe20000000000 */
[----:B------:R-:W-:Y:S01]  /*1a6e0*/  R2UR UR11, R14 ;  /* 0x000000000e0b72ca */ /* 0x000fe200000e0000 */
[----:B------:R-:W-:Y:S01]  /*1a6f0*/  UIADD3 UR6, UP0, UR40, 0x370, URZ ;  /* 0x0000037028067890 */ /* 0x000fe2000ff1e03f */
[----:B------:R-:W-:Y:S01]  /*1a700*/  R2UR UR4, R23 ;  /* 0x00000000170472ca */ /* 0x000fe200000e0000 */
[----:B------:R-:W-:Y:S01]  /*1a710*/  IMAD R2, R22, 0x8, R3 ;  /* 0x0000000816027824 */ /* 0x000fe200078e0203 */
[----:B------:R-:W-:Y:S01]  /*1a720*/  R2UR UR12, R0 ;  /* 0x00000000000c72ca */ /* 0x000fe200000e0000 */
[----:B------:R-:W-:Y:S01]  /*1a730*/  UIADD3.X UR7, URZ, UR41, URZ, UP0, !UPT ;  /* 0x000000293f077290 */ /* 0x000fe200087fe43f */
[----:B-----5:R-:W-:Y:S01]  /*1a740*/  R2UR UR13, R4 ;  /* 0x00000000040d72ca */ /* 0x020fe200000e0000 */
[----:B------:R-:W-:Y:S01]  /*1a750*/  UMOV UR5, 0x14f00000 ;  /* 0x14f0000000057882 */ /* 0x000fe20000000000 */
[----:B------:R-:W-:Y:S01]  /*1a760*/  R2UR UR9, R2 ;  /* 0x00000000020972ca */ /* 0x000fe200000e0000 */
[----:B------:R-:W-:Y:S01]  /*1a770*/  IMAD R2, R22, 0x4000, R27 ;  /* 0x0000400016027824 */ /* 0x000fe200078e021b */
[----:B------:R-:W-:Y:S01]  /*1a780*/  SHF.L.U32 R11, R11, 0x1f, RZ ;  /* 0x0000001f0b0b7819 */ /* 0x000fe200000006ff */
[----:B------:R-:W-:-:S03]  /*1a790*/  UMOV UR10, URZ ;  /* 0x0000003f000a7c82 */ /* 0x000fc60008000000 */
[----:B------:R-:W-:Y:S01]  /*1a7a0*/  R2UR UR8, R2 ;  /* 0x00000000020872ca */ /* 0x000fe200000e0000 */
[----:B------:R-:W-:Y:S01]  /*1a7b0*/  ULEA UR11, UR11, UR4, 0x7 ;  /* 0x000000040b0b7291 */ /* 0x000fe2000f8e383f */
[----:B------:R-:W-:Y:S02]  /*1a7c0*/  IMAD R2, R10, 0x8, R3 ;  /* 0x000000080a027824 */ /* 0x000fe400078e0203 */
[----:B------:R-:W-:-:S03]  /*1a7d0*/  UMOV UR4, 0x0 ;  /* 0x0000000000047882 */ /* 0x000fc60000000000 */
[----:B------:R-:W-:-:S06]  /*1a7e0*/  UIADD3 UR9, UR9, 0x30, URZ ;  /* 0x0000003009097890 */ /* 0x000fcc000fffe03f */
[----:B------:R-:W-:-:S09]  /*1a7f0*/  UIADD3 UR8, UR8, 0xe400, URZ ;  /* 0x0000e40008087890 */ /* 0x000fd2000fffe03f */
[----:B------:R0:W-:Y:S01]  /*1a800*/  UTMALDG.4D [UR8], [UR6], desc[UR4] ;  /* 0x00000408060075b4 */ /* 0x0001e20008019000 */
[----:B------:R-:W2:Y:S02]  /*1a810*/  SYNCS.PHASECHK.TRANS64.TRYWAIT P1, [R2+URZ+0x60], R11 ;  /* 0x0000600b020075a7 */ /* 0x000ea4000802017f */
[----:B0-2---:R-:W-:Y:S05]  /*1a820*/  @!P1 BRA `(.L_x_1396) ;  /* 0x00000028007c9947 */ /* 0x005fea0003800000 */
.L_x_1511:
[----:B------:R-:W-:Y:S05]  /*1a830*/  @P0 BRA `(.L_x_1397) ;  /* 0x0000000000140947 */ /* 0x000fea0003800000 */
[----:B------:R-:W-:Y:S01]  /*1a840*/  ISETP.NE.AND P1, PT, R28, RZ, PT ;  /* 0x000000ff1c00720c */ /* 0x000fe20003f25270 */
[----:B------:R-:W-:-:S04]  /*1a850*/  IMAD.MOV.U32 R3, RZ, RZ, 0x4000 ;  /* 0x00004000ff037424 */ /* 0x000fc800078e00ff */
[----:B------:R2:W-:Y:S08]  /*1a860*/  SYNCS.ARRIVE.TRANS64 RZ, [R2+URZ+0x50], R3 ;  /* 0x0000500302ff79a7 */ /* 0x0005f0000800003f */
[----:B------:R-:W-:Y:S05]  /*1a870*/  @!P1 BRA `(.L_x_1397) ;  /* 0x0000000000049947 */ /* 0x000fea0003800000 */
[----:B------:R-:W-:Y:S01]  /*1a880*/  BPT.TRAP 0x1 ;  /* 0x000000040000795c */ /* 0x000fe20000300000 */
.L_x_1397:
        /* <DEDUP_REMOVED lines=19> */
.L_x_1392:
[----:B------:R-:W-:Y:S05]  /*1a9c0*/  BSYNC B1 ;  /* 0x0000000000017941 */ /* 0x000fea0003800000 */
.L_x_1391:
[----:B------:R-:W-:Y:S01]  /*1a9d0*/  ISETP.GT.AND P0, PT, R13, R29, PT ;  /* 0x0000001d0d00720c */ /* 0x000fe20003f04270 */
[----:B------:R-:W-:-:S12]  /*1a9e0*/  VIADD R9, R9, 0xfffffffe ;  /* 0xfffffffe09097836 */ /* 0x000fd80000000000 */
[----:B------:R-:W-:Y:S05]  /*1a9f0*/  @P0 BRA `(.L_x_1398) ;  /* 0xfffffff400180947 */ /* 0x000fea000383ffff */
.L_x_1374:
[----:B------:R-:W-:Y:S05]  /*1aa00*/  BSYNC B0 ;  /* 0x0000000000007941 */ /* 0x000fea0003800000 */
.L_x_1373:
[----:B------:R-:W-:Y:S01]  /*1aa10*/  ISETP.NE.AND P0, PT, R28, RZ, PT ;  /* 0x000000ff1c00720c */ /* 0x000fe20003f05270 */
[----:B------:R-:W-:-:S12]  /*1aa20*/  BSSY B0, `(.L_x_1399) ;  /* 0x000000e000007945 */ /* 0x000fd80003800000 */
[----:B------:R-:W-:Y:S05]  /*1aa30*/  @P0 BRA `(.L_x_1400) ;  /* 0x0000000000300947 */ /* 0x000fea0003800000 */
[----:B------:R-:W3:Y:S01]  /*1aa40*/  S2R R9, SR_LANEID ;  /* 0x0000000000097919 */ /* 0x000ee20000000000 */
[----:B------:R-:W-:Y:S01]  /*1aa50*/  VOTEU.ANY UR4, UPT, PT ;  /* 0x0000000000047886 */ /* 0x000fe200038e0100 */
[----:B0-2---:R-:W0:Y:S01]  /*1aa60*/  LDC.64 R2, c[0x0][0xc38] ;  /* 0x00030e00ff027b82 */ /* 0x005e220000000a00 */
[----:B------:R-:W3:Y:S08]  /*1aa70*/  FLO.U32 R4, UR4 ;  /* 0x0000000400047d00 */ /* 0x000ef000080e0000 */
[----:B------:R-:W0:Y:S01]  /*1aa80*/  POPC R5, UR4 ;  /* 0x0000000400057d09 */ /* 0x000e220008000000 */
[----:B---3--:R-:W-:-:S13]  /*1aa90*/  ISETP.EQ.U32.AND P0, PT, R4, R9, PT ;  /* 0x000000090400720c */ /* 0x008fda0003f02070 */
[----:B0-----:R-:W2:Y:S01]  /*1aaa0*/  @P0 ATOMG.E.ADD.STRONG.GPU PT, R3, desc[UR38][R2.64], R5 ;  /* 0x00000005020309a8 */ /* 0x001ea200081ee1e6 */
[----:B------:R-:W0:Y:S02]  /*1aab0*/  S2R R6, SR_LTMASK ;  /* 0x0000000000067919 */ /* 0x000e240000003900 */
[----:B0-----:R-:W-:-:S04]  /*1aac0*/  LOP3.LUT R6, R6, UR4, RZ, 0xc0, !PT ;  /* 0x0000000406067c12 */ /* 0x001fc8000f8ec0ff */
[----:B------:R-:W0:Y:S01]  /*1aad0*/  POPC R9, R6 ;  /* 0x0000000600097309 */ /* 0x000e220000000000 */
[----:B--2---:R-:W0:Y:S02]  /*1aae0*/  SHFL.IDX PT, R4, R3, R4, 0x1f ;  /* 0x00001f0403047589 */ /* 0x004e2400000e0000 */
[----:B0-----:R-:W-:-:S07]  /*1aaf0*/  IADD3 R16, R4, UR37, R9 ;  /* 0x0000002504107c10 */ /* 0x001fce000fffe009 */
.L_x_1400:
[----:B------:R-:W-:Y:S05]  /*1ab00*/  BSYNC B0 ;  /* 0x0000000000007941 */ /* 0x000fea0003800000 */
.L_x_1399:
[----:B------:R-:W-:Y:S04]  /*1ab10*/  BSSY B0, `(.L_x_1401) ;  /* 0x0000020000007945 */ /* 0x000fe80003800000 */
[----:B------:R-:W-:Y:S05]  /*1ab20*/  @!P6 BRA `(.L_x_1402) ;  /* 0x000000000078e947 */ /* 0x000fea0003800000 */
[----:B--2---:R-:W-:Y:S01]  /*1ab30*/  IMAD R3, R22, 0x8, R27 ;  /* 0x0000000816037824 */ /* 0x004fe200078e021b */
[----:B0-----:R-:W-:-:S04]  /*1ab40*/  SHF.L.U32 R2, R24, 0x1f, RZ ;  /* 0x0000001f18027819 */ /* 0x001fc800000006ff */
[----:B------:R-:W0:Y:S02]  /*1ab50*/  SYNCS.PHASECHK.TRANS64.TRYWAIT P0, [R3+URZ+0x16860], R2 ;  /* 0x01686002030075a7 */ /* 0x000e24000800017f */
[----:B0-----:R-:W-:Y:S05]  /*1ab60*/  @!P0 BRA `(.L_x_1403) ;  /* 0x0000002400c08947 */ /* 0x001fea0003800000 */
.L_x_1512:
        /* <DEDUP_REMOVED lines=9> */
.L_x_1404:
        /* <DEDUP_REMOVED lines=16> */
[----:B---3--:R-:W-:Y:S01]  /*1ad00*/  NOP ;  /* 0x0000000000007918 */ /* 0x008fe20000000000 */
.L_x_1402:
[----:B------:R-:W-:Y:S05]  /*1ad10*/  BSYNC B0 ;  /* 0x0000000000007941 */ /* 0x000fea0003800000 */
.L_x_1401:
[----:B------:R-:W-:-:S05]  /*1ad20*/  VIADD R22, R22, 0x1 ;  /* 0x0000000116167836 */ /* 0x000fca0000000000 */
[----:B------:R-:W-:-:S04]  /*1ad30*/  ISETP.NE.AND P0, PT, R22, 0x2, PT ;  /* 0x000000021600780c */ /* 0x000fc80003f05270 */
[----:B0-2---:R-:W-:Y:S02]  /*1ad40*/  SEL R3, RZ, 0x1, P0 ;  /* 0x00000001ff037807 */ /* 0x005fe40000000000 */
[----:B------:R-:W-:Y:S02]  /*1ad50*/  SEL R22, R22, RZ, P0 ;  /* 0x000000ff16167207 */ /* 0x000fe40000000000 */
[----:B------:R-:W-:-:S07]  /*1ad60*/  LOP3.LUT R24, R24, R3, RZ, 0x3c, !PT ;  /* 0x0000000318187212 */ /* 0x000fce00078e3cff */
.L_x_1360:
[----:B------:R-:W-:Y:S05]  /*1ad70*/  BSYNC B6 ;  /* 0x0000000000067941 */ /* 0x000fea0003800000 */
.L_x_1358:
[----:B------:R-:W-:-:S03]  /*1ad80*/  UMOV UR4, 0xffffffff ;  /* 0xffffffff00047882 */ /* 0x000fc60000000000 */
[----:B------:R-:W-:Y:S05]  /*1ad90*/  BRA.DIV UR4, `(.L_x_1405) ;  /* 0x0000002604487947 */ /* 0x000fea000b800000 */
[----:B------:R2:W3:Y:S04]  /*1ada0*/  SHFL.IDX PT, R4, R16, RZ, 0x1f ;  /* 0x00001fff10047589 */ /* 0x0004e800000e0000 */
[----:B------:R2:W4:Y:S02]  /*1adb0*/  SHFL.IDX PT, R5, R16, 0x1, 0x1f ;  /* 0x00201f0010057f89 */ /* 0x00052400000e0000 */
.L_x_1516:
        /* <DEDUP_REMOVED lines=11> */
.L_x_1407:
[----:B------:R-:W-:Y:S05]  /*1ae70*/  BSYNC B0 ;  /* 0x0000000000007941 */ /* 0x000fea0003800000 */
.L_x_1406:
[----:B------:R-:W-:-:S03]  /*1ae80*/  UMOV UR4, 0xffffffff ;  /* 0xffffffff00047882 */ /* 0x000fc60000000000 */
[----:B------:R-:W-:Y:S05]  /*1ae90*/  BRA.DIV UR4, `(.L_x_1408) ;  /* 0x0000002604547947 */ /* 0x000fea000b800000 */
[----:B-----5:R-:W0:Y:S01]  /*1aea0*/  SHFL.UP PT, R14, R2, 0x1, RZ ;  /* 0x04200000020e7989 */ /* 0x020e2200000e00ff */
        /* <DEDUP_REMOVED lines=20> */
.L_x_1524:
[----:B------:R-:W-:Y:S02]  /*1aff0*/  ULDC UR4, c[0x0][0xc10] ;  /* 0x0003040000047ab9 */ /* 0x000fe40000000800 */
[----:B------:R-:W-:-:S04]  /*1b000*/  IMAD.U32 R7, RZ, RZ, UR4 ;  /* 0x00000004ff077e24 */ /* 0x000fc8000f8e00ff */
[----:B0-----:R-:W-:-:S04]  /*1b010*/  IMAD R14, R14, R7, RZ ;  /* 0x000000070e0e7224 */ /* 0x001fc800078e02ff */
[----:B----4-:R-:W-:-:S05]  /*1b020*/  IMAD.IADD R5, R5, 0x1, R14 ;  /* 0x0000000105057824 */ /* 0x010fca00078e020e */
[----:B---3--:R-:W-:-:S13]  /*1b030*/  ISETP.GT.AND P0, PT, R5, R4, PT ;  /* 0x000000040500720c */ /* 0x008fda0003f04270 */
[----:B------:R-:W-:Y:S05]  /*1b040*/  @P0 BRA `(.L_x_1409) ;  /* 0x0000000000ac0947 */ /* 0x000fea0003800000 */
[----:B------:R-:W0:Y:S02]  /*1b050*/  LDC R0, c[0x0][0xc14] ;  /* 0x00030500ff007b82 */ /* 0x000e240000000800 */
.L_x_1414:
        /* <DEDUP_REMOVED lines=12> */
.L_x_1412:
[----:B------:R-:W-:Y:S05]  /*1b120*/  BSYNC B0 ;  /* 0x0000000000007941 */ /* 0x000fea0003800000 */
.L_x_1411:
[----:B------:R-:W-:-:S03]  /*1b130*/  UMOV UR4, 0xffffffff ;  /* 0xffffffff00047882 */ /* 0x000fc60000000000 */
[----:B------:R-:W-:Y:S05]  /*1b140*/  BRA.DIV UR4, `(.L_x_1413) ;  /* 0x0000002604787947 */ /* 0x000fea000b800000 */
[----:B-----5:R-:W3:Y:S01]  /*1b150*/  SHFL.UP PT, R14, R2, 0x1, RZ ;  /* 0x04200000020e7989 */ /* 0x020ee200000e00ff */
[C---:B------:R-:W-:Y:S02]  /*1b160*/  ISETP.NE.AND P0, PT, R28.reuse, RZ, PT ;  /* 0x000000ff1c00720c */ /* 0x040fe40003f05270 */
[----:B------:R-:W-:Y:S02]  /*1b170*/  ISETP.GE.U32.AND P1, PT, R28, 0x2, PT ;  /* 0x000000021c00780c */ /* 0x000fe40003f26070 */
[----:B---3--:R-:W-:Y:S02]  /*1b180*/  SEL R13, R14, RZ, P0 ;  /* 0x000000ff0e0d7207 */ /* 0x008fe40000000000 */
[----:B------:R-:W-:-:S03]  /*1b190*/  ISETP.GE.U32.AND P0, PT, R28, 0x4, PT ;  /* 0x000000041c00780c */ /* 0x000fc60003f06070 */
[----:B------:R-:W-:-:S05]  /*1b1a0*/  IMAD.IADD R13, R2, 0x1, R13 ;  /* 0x00000001020d7824 */ /* 0x000fca00078e020d */
[----:B------:R-:W3:Y:S02]  /*1b1b0*/  SHFL.UP PT, R14, R13, 0x2, RZ ;  /* 0x044000000d0e7989 */ /* 0x000ee400000e00ff */
[----:B---3--:R-:W-:Y:S02]  /*1b1c0*/  SEL R14, R14, RZ, P1 ;  /* 0x000000ff0e0e7207 */ /* 0x008fe40000800000 */
        /* <DEDUP_REMOVED lines=13> */
.L_x_1532:
[----:B------:R-:W-:Y:S02]  /*1b2a0*/  ULDC UR4, c[0x0][0xc10] ;  /* 0x0003040000047ab9 */ /* 0x000fe40000000800 */
[----:B------:R-:W-:-:S04]  /*1b2b0*/  IMAD.U32 R7, RZ, RZ, UR4 ;  /* 0x00000004ff077e24 */ /* 0x000fc8000f8e00ff */
[----:B---3--:R-:W-:-:S04]  /*1b2c0*/  IMAD R14, R14, R7, RZ ;  /* 0x000000070e0e7224 */ /* 0x008fc800078e02ff */
[----:B------:R-:W-:-:S05]  /*1b2d0*/  IMAD.IADD R5, R14, 0x1, R5 ;  /* 0x000000010e057824 */ /* 0x000fca00078e0205 */
[----:B------:R-:W-:-:S13]  /*1b2e0*/  ISETP.GT.AND P0, PT, R5, R4, PT ;  /* 0x000000040500720c */ /* 0x000fda0003f04270 */
[----:B------:R-:W-:Y:S05]  /*1b2f0*/  @!P0 BRA `(.L_x_1414) ;  /* 0xfffffffc00588947 */ /* 0x000fea000383ffff */
.L_x_1409:
[----:B--2---:R-:W-:Y:S01]  /*1b300*/  IMAD.IADD R16, R5, 0x1, -R14 ;  /* 0x0000000105107824 */ /* 0x004fe200078e0a0e */
[----:B------:R-:W-:-:S03]  /*1b310*/  UMOV UR4, 0xffffffff ;  /* 0xffffffff00047882 */ /* 0x000fc60000000000 */
[----:B------:R-:W-:-:S05]  /*1b320*/  IMAD R3, R8, R7, R16 ;  /* 0x0000000708037224 */ /* 0x000fca00078e0210 */
[----:B------:R-:W-:Y:S01]  /*1b330*/  ISETP.GT.AND P6, PT, R3, R4, PT ;  /* 0x000000040300720c */ /* 0x000fe20003fc4270 */
[----:B------:R-:W-:-:S12]  /*1b340*/  BRA.DIV UR4, `(.L_x_1415) ;  /* 0x0000002604c87947 */ /* 0x000fd8000b800000 */
[----:B------:R-:W-:-:S04]  /*1b350*/  VOTE.ANY R3, PT, !P6 ;  /* 0x0000000000037806 */ /* 0x000fc800070e0100 */
[----:B------:R-:W2:Y:S02]  /*1b360*/  POPC R5, R3 ;  /* 0x0000000300057309 */ /* 0x000ea40000000000 */
[----:B--2---:R2:W3:Y:S02]  /*1b370*/  SHFL.IDX PT, R17, R2, R5, 0x1f ;  /* 0x00001f0502117589 */ /* 0x0044e400000e0000 */
.L_x_1536:
[----:B------:R-:W-:Y:S01]  /*1b380*/  ISETP.NE.AND P0, PT, R3, RZ, PT ;  /* 0x000000ff0300720c */ /* 0x000fe20003f05270 */
[----:B------:R-:W-:-:S12]  /*1b390*/  IMAD.MOV.U32 R14, RZ, RZ, RZ ;  /* 0x000000ffff0e7224 */ /* 0x000fd800078e00ff */
[----:B------:R-:W-:Y:S05]  /*1b3a0*/  @!P0 BRA `(.L_x_1416) ;  /* 0x0000000000108947 */ /* 0x000fea0003800000 */
[----:B------:R-:W-:Y:S01]  /*1b3b0*/  UMOV UR4, 0xffffffff ;  /* 0xffffffff00047882 */ /* 0x000fe20000000000 */
[----:B------:R-:W-:Y:S02]  /*1b3c0*/  VIADD R12, R5, 0xffffffff ;  /* 0xffffffff050c7836 */ /* 0x000fe40000000000 */
[----:B------:R-:W-:Y:S05]  /*1b3d0*/  BRA.DIV UR4, `(.L_x_1417) ;  /* 0x0000002604ec7947 */ /* 0x000fea000b800000 */
[----:B------:R4:W0:Y:S02]  /*1b3e0*/  SHFL.IDX PT, R14, R8, R12, 0x1f ;  /* 0x00001f0c080e7589 */ /* 0x00082400000e0000 */
.L_x_1416:
[----:B--2---:R-:W2:Y:S01]  /*1b3f0*/  LDC.64 R2, c[0x0][0xc68] ;  /* 0x00031a00ff027b82 */ /* 0x004ea20000000a00 */
[----:B------:R-:W-:-:S04]  /*1b400*/  IMAD.IADD R19, R5, 0x1, R19 ;  /* 0x0000000105137824 */ /* 0x000fc800078e0213 */
[----:B--2---:R-:W-:-:S05]  /*1b410*/  IMAD.WIDE R2, R19, 0x4, R2 ;  /* 0x0000000413027825 */ /* 0x004fca00078e0202 */
[----:B------:R2:W3:Y:S01]  /*1b420*/  LDG.E R6, desc[UR38][R2.64] ;  /* 0x0000002602067981 */ /* 0x0004e2000c1e1900 */
[----:B0-----:R-:W-:Y:S02]  /*1b430*/  IMAD R16, R14, R7, R16 ;  /* 0x000000070e107224 */ /* 0x001fe400078e0210 */
[----:B--2---:R-:W-:Y:S02]  /*1b440*/  IMAD.MOV.U32 R2, RZ, RZ, RZ ;  /* 0x000000ffff027224 */ /* 0x004fe400078e00ff */
[----:B---3--:R-:W-:-:S05]  /*1b450*/  IMAD R5, R17, R6, RZ ;  /* 0x0000000611057224 */ /* 0x008fca00078e02ff */
[----:B----4-:R-:W-:-:S04]  /*1b460*/  IABS R8, R5 ;  /* 0x0000000500087213 */ /* 0x010fc80000000000 */
[----:B------:R-:W0:Y:S08]  /*1b470*/  I2F.RP R9, R8 ;  /* 0x0000000800097306 */ /* 0x000e300000209400 */
[----:B0-----:R-:W0:Y:S02]  /*1b480*/  MUFU.RCP R9, R9 ;  /* 0x0000000900097308 */ /* 0x001e240000001000 */
[----:B0-----:R-:W-:Y:S01]  /*1b490*/  VIADD R10, R9, 0xffffffe ;  /* 0x0ffffffe090a7836 */ /* 0x001fe20000000000 */
[----:B------:R-:W-:-:S05]  /*1b4a0*/  IABS R9, R5 ;  /* 0x0000000500097213 */ /* 0x000fca0000000000 */
[----:B------:R-:W0:Y:S01]  /*1b4b0*/  F2I.FTZ.U32.TRUNC.NTZ R3, R10 ;  /* 0x0000000a00037305 */ /* 0x000e22000021f000 */
[----:B------:R-:W-:Y:S02]  /*1b4c0*/  IMAD.MOV R9, RZ, RZ, -R9 ;  /* 0x000000ffff097224 */ /* 0x000fe400078e0a09 */
[----:B0-----:R-:W-:-:S04]  /*1b4d0*/  IMAD.MOV R11, RZ, RZ, -R3 ;  /* 0x000000ffff0b7224 */ /* 0x001fc800078e0a03 */
[----:B------:R-:W-:-:S04]  /*1b4e0*/  IMAD R11, R11, R8, RZ ;  /* 0x000000080b0b7224 */ /* 0x000fc800078e02ff */
[----:B------:R-:W-:-:S04]  /*1b4f0*/  IMAD.HI.U32 R3, R3, R11, R2 ;  /* 0x0000000b03037227 */ /* 0x000fc800078e0002 */
[----:B------:R-:W-:-:S05]  /*1b500*/  IMAD.IADD R2, R4, 0x1, -R16 ;  /* 0x0000000104027824 */ /* 0x000fca00078e0a10 */
        /* <DEDUP_REMOVED lines=9> */
[----:B------:R-:W-:-:S03]  /*1b5a0*/  ISETP.GE.AND P0, PT, R4, RZ, PT ;  /* 0x000000ff0400720c */ /* 0x000fc60003f06270 */
[----:B------:R-:W-:-:S10]  /*1b5b0*/  IMAD.MOV.U32 R9, RZ, RZ, R3 ;  /* 0x000000ffff097224 */ /* 0x000fd400078e0003 */
[----:B------:R-:W-:Y:S01]  /*1b5c0*/  @!P0 IMAD.MOV R9, RZ, RZ, -R9 ;  /* 0x000000ffff098224 */ /* 0x000fe200078e0a09 */
[----:B------:R-:W-:-:S13]  /*1b5d0*/  ISETP.NE.AND P0, PT, R5, RZ, PT ;  /* 0x000000ff0500720c */ /* 0x000fda0003f05270 */
[----:B------:R-:W-:-:S05]  /*1b5e0*/  @!P0 LOP3.LUT R9, RZ, R5, RZ, 0x33, !PT ;  /* 0x00000005ff098212 */ /* 0x000fca00078e33ff */
[----:B------:R-:W-:Y:S02]  /*1b5f0*/  IMAD R4, R6, R9, RZ ;  /* 0x0000000906047224 */ /* 0x000fe400078e02ff */
[----:B------:R-:W-:Y:S02]  /*1b600*/  IMAD.MOV R9, RZ, RZ, -R9 ;  /* 0x000000ffff097224 */ /* 0x000fe400078e0a09 */
[----:B------:R-:W-:Y:S02]  /*1b610*/  IMAD.MOV R3, RZ, RZ, -R4 ;  /* 0x000000ffff037224 */ /* 0x000fe400078e0a04 */
[----:B------:R-:W-:-:S03]  /*1b620*/  IMAD R5, R5, R9, R2 ;  /* 0x0000000905057224 */ /* 0x000fc600078e0202 */
[----:B------:R-:W-:-:S04]  /*1b630*/  VIADDMNMX R6, R3, R7, R6, PT ;  /* 0x0000000703067246 */ /* 0x000fc80003800106 */
[----:B------:R-:W-:-:S04]  /*1b640*/  IABS R7, R6 ;  /* 0x0000000600077213 */ /* 0x000fc80000000000 */
[----:B------:R-:W0:Y:S08]  /*1b650*/  I2F.RP R8, R7 ;  /* 0x0000000700087306 */ /* 0x000e300000209400 */
[----:B0-----:R-:W0:Y:S02]  /*1b660*/  MUFU.RCP R8, R8 ;  /* 0x0000000800087308 */ /* 0x001e240000001000 */
[----:B0-----:R-:W-:Y:S01]  /*1b670*/  VIADD R3, R8, 0xffffffe ;  /* 0x0ffffffe08037836 */ /* 0x001fe20000000000 */
[----:B------:R-:W-:-:S05]  /*1b680*/  IABS R8, R6 ;  /* 0x0000000600087213 */ /* 0x000fca0000000000 */
[----:B------:R-:W0:Y:S01]  /*1b690*/  F2I.FTZ.U32.TRUNC.NTZ R3, R3 ;  /* 0x0000000300037305 */ /* 0x000e22000021f000 */
[----:B------:R-:W-:Y:S02]  /*1b6a0*/  IMAD.MOV R8, RZ, RZ, -R8 ;  /* 0x000000ffff087224 */ /* 0x000fe400078e0a08 */
[----:B0-----:R-:W-:-:S04]  /*1b6b0*/  IMAD.MOV R2, RZ, RZ, -R3 ;  /* 0x000000ffff027224 */ /* 0x001fc800078e0a03 */
[----:B------:R-:W-:Y:S02]  /*1b6c0*/  IMAD R9, R2, R7, RZ ;  /* 0x0000000702097224 */ /* 0x000fe400078e02ff */
[----:B------:R-:W-:-:S04]  /*1b6d0*/  IMAD.MOV.U32 R2, RZ, RZ, RZ ;  /* 0x000000ffff027224 */ /* 0x000fc800078e00ff */
[----:B------:R-:W-:Y:S01]  /*1b6e0*/  IMAD.HI.U32 R2, R3, R9, R2 ;  /* 0x0000000903027227 */ /* 0x000fe200078e0002 */
[----:B------:R-:W-:Y:S02]  /*1b6f0*/  IABS R9, R5 ;  /* 0x0000000500097213 */ /* 0x000fe40000000000 */
[C---:B------:R-:W-:Y:S01]  /*1b700*/  LOP3.LUT R3, R5.reuse, R6, RZ, 0x3c, !PT ;  /* 0x0000000605037212 */ /* 0x040fe200078e3cff */
[----:B------:R-:W-:Y:S02]  /*1b710*/  IMAD.IADD R5, R5, 0x1, R4 ;  /* 0x0000000105057824 */ /* 0x000fe400078e0204 */
[----:B------:R-:W-:-:S04]  /*1b720*/  IMAD.HI.U32 R2, R2, R9, RZ ;  /* 0x0000000902027227 */ /* 0x000fc800078e00ff */
[----:B------:R-:W-:-:S05]  /*1b730*/  IMAD R8, R2, R8, R9 ;  /* 0x0000000802087224 */ /* 0x000fca00078e0209 */
        /* <DEDUP_REMOVED lines=14> */
.L_x_1410:
[----:B------:R-:W-:Y:S01]  /*1b820*/  UMOV UR4, URZ ;  /* 0x0000003f00047c82 */ /* 0x000fe20008000000 */
[----:B------:R-:W-:Y:S01]  /*1b830*/  UMOV UR5, URZ ;  /* 0x0000003f00057c82 */ /* 0x000fe20008000000 */
[----:B------:R-:W-:Y:S01]  /*1b840*/  ULDC UR6, c[0x0][0xc14] ;  /* 0x0003050000067ab9 */ /* 0x000fe20000000800 */
[----:B--2---:R-:W-:Y:S02]  /*1b850*/  IMAD.MOV.U32 R16, RZ, RZ, R4 ;  /* 0x000000ffff107224 */ /* 0x004fe400078e0004 */
[----:B------:R-:W-:Y:S02]  /*1b860*/  IMAD.U32 R17, RZ, RZ, UR4 ;  /* 0x00000004ff117e24 */ /* 0x000fe4000f8e00ff */
[----:B------:R-:W-:Y:S02]  /*1b870*/  IMAD.U32 R18, RZ, RZ, UR5 ;  /* 0x00000005ff127e24 */ /* 0x000fe4000f8e00ff */
[----:B------:R-:W-:-:S07]  /*1b880*/  IMAD.U32 R19, RZ, RZ, UR6 ;  /* 0x00000006ff137e24 */ /* 0x000fce000f8e00ff */
.L_x_1418:
        /* <DEDUP_REMOVED lines=10> */
.L_x_1319:
        /* <DEDUP_REMOVED lines=12> */
.L_x_1539:
[----:B------:R-:W-:Y:S05]  /*1b9f0*/  BSYNC B0 ;  /* 0x0000000000007941 */ /* 0x000fea0003800000 */
.L_x_1420:
[----:B------:R-:W-:-:S03]  /*1ba00*/  UMOV UR4, 0xffffffff ;  /* 0xffffffff00047882 */ /* 0x000fc60000000000 */
[----:B------:R-:W-:Y:S05]  /*1ba10*/  BRA.DIV UR4, `(.L_x_1422) ;  /* 0x0000002204947947 */ /* 0x000fea000b800000 */
[----:B0-----:R-:W0:Y:S02]  /*1ba20*/  S2R R0, SR_TID.X ;  /* 0x0000000000007919 */ /* 0x001e240000002100 */
[----:B0-----:R-:W-:-:S04]  /*1ba30*/  SHF.R.U32.HI R0, RZ, 0x5, R0 ;  /* 0x00000005ff007819 */ /* 0x001fc80000011600 */
[----:B------:R-:W-:-:S05]  /*1ba40*/  LOP3.LUT R0, R0, 0x3, RZ, 0xc0, !PT ;  /* 0x0000000300007812 */ /* 0x000fca00078ec0ff */
[----:B------:R0:W2:Y:S02]  /*1ba50*/  SHFL.IDX PT, R14, R0, RZ, 0x1f ;  /* 0x00001fff000e7589 */ /* 0x0000a400000e0000 */
.L_x_1542:
[----:B--2---:R-:W-:-:S13]  /*1ba60*/  ISETP.NE.AND P0, PT, R14, RZ, PT ;  /* 0x000000ff0e00720c */ /* 0x004fda0003f05270 */
[----:B------:R-:W-:Y:S05]  /*1ba70*/  @P0 BRA `(.L_x_1097) ;  /* 0x0000000000880947 */ /* 0x000fea0003800000 */
[----:B------:R-:W-:-:S03]  /*1ba80*/  UMOV UR4, 0xffffffff ;  /* 0xffffffff00047882 */ /* 0x000fc60000000000 */
[----:B------:R-:W-:Y:S05]  /*1ba90*/  BRA.DIV UR4, `(.L_x_1423) ;  /* 0x0000002204a87947 */ /* 0x000fea000b800000 */
[----:B------:R-:W-:-:S13]  /*1baa0*/  ELECT P6, URZ, PT ;  /* 0x00000000003f782f */ /* 0x000fda00038c0000 */
.L_x_1545:
[----:B------:R-:W-:Y:S05]  /*1bab0*/  @!P6 BRA `(.L_x_1097) ;  /* 0x000000000078e947 */ /* 0x000fea0003800000 */
[----:B------:R-:W-:-:S06]  /*1bac0*/  ULOP3.LUT UR4, UR36, 0x2, URZ, 0xfc, !UPT ;  /* 0x0000000224047892 */ /* 0x000fcc000f8efc3f */
[----:B0-----:R-:W-:-:S05]  /*1bad0*/  IMAD.U32 R0, RZ, RZ, UR4 ;  /* 0x00000004ff007e24 */ /* 0x001fca000f8e00ff */
[----:B------:R-:W-:-:S13]  /*1bae0*/  ISETP.NE.AND P2, PT, R0, 0x3, PT ;  /* 0x000000030000780c */ /* 0x000fda0003f45270 */
[----:B------:R-:W-:Y:S05]  /*1baf0*/  @!P2 BRA `(.L_x_1424) ;  /* 0x000000000004a947 */ /* 0x000fea0003800000 */
[----:B------:R-:W-:Y:S01]  /*1bb00*/  BPT.TRAP 0x1 ;  /* 0x000000040000795c */ /* 0x000fe20000300000 */
.L_x_1424:
        /* <DEDUP_REMOVED lines=12> */
.L_x_1546:
[----:B------:R-:W2:Y:S02]  /*1bbd0*/  SYNCS.PHASECHK.TRANS64.TRYWAIT P0, [R3+URZ], R0 ;  /* 0x00000000030075a7 */ /* 0x000ea4000800017f */
[----:B--2---:R-:W-:Y:S05]  /*1bbe0*/  @!P0 BRA `(.L_x_1426) ;  /* 0x0000002000888947 */ /* 0x004fea0003800000 */
.L_x_1547:
[----:B------:R-:W-:Y:S05]  /*1bbf0*/  @!P2 BRA `(.L_x_1427) ;  /* 0x000000000004a947 */ /* 0x000fea0003800000 */
[----:B------:R-:W-:Y:S01]  /*1bc00*/  BPT.TRAP 0x1 ;  /* 0x000000040000795c */ /* 0x000fe20000300000 */
.L_x_1427:
[----:B--2---:R-:W-:-:S04]  /*1bc10*/  VIADD R3, R9, 0x16860 ;  /* 0x0001686009037836 */ /* 0x004fc80000000000 */
[----:B------:R-:W-:-:S04]  /*1bc20*/  IMAD R5, R22, 0x8, R3 ;  /* 0x0000000816057824 */ /* 0x000fc800078e0203 */
[----:B------:R-:W2:Y:S02]  /*1bc30*/  SYNCS.PHASECHK.TRANS64.TRYWAIT P0, [R5+URZ], R2 ;  /* 0x00000002050075a7 */ /* 0x000ea4000800017f */
[----:B--2---:R-:W-:Y:S05]  /*1bc40*/  @!P0 BRA `(.L_x_1428) ;  /* 0x0000002000848947 */ /* 0x004fea0003800000 */
.L_x_1548:
[----:B------:R-:W-:-:S07]  /*1bc50*/  IMAD R3, R4, 0x8, R3 ;  /* 0x0000000804037824 */ /* 0x000fce00078e0203 */
.L_x_1429:
[----:B---3--:R3:W4:Y:S02]  /*1bc60*/  SYNCS.PHASECHK.TRANS64.TRYWAIT P0, [R3+URZ], R0 ;  /* 0x00000000030075a7 */ /* 0x008724000800017f */
[----:B----4-:R-:W-:Y:S05]  /*1bc70*/  @!P0 NANOSLEEP.SYNCS 0x989680 ;  /* 0x009896800000895d */ /* 0x010fea0003900000 */
[----:B------:R-:W4:Y:S02]  /*1bc80*/  @!P0 SYNCS.PHASECHK.TRANS64 P0, [R3+URZ], R0 ;  /* 0x00000000030085a7 */ /* 0x000f24000800007f */
[----:B----4-:R-:W-:Y:S05]  /*1bc90*/  @!P0 BRA `(.L_x_1429) ;  /* 0xfffffffc00f08947 */ /* 0x010fea000383ffff */
.L_x_1097:
[----:B------:R-:W-:Y:S05]  /*1bca0*/  BSYNC B7 ;  /* 0x0000000000077941 */ /* 0x000fea0003800000 */
.L_x_1094:
[----:B------:R-:W-:Y:S05]  /*1bcb0*/  EXIT ;  /* 0x000000000000794d */ /* 0x000fea0003800000 */
.L_x_1123:
[----:B0-----:R0:W1:Y:S02]  /*1bcc0*/  SYNCS.PHASECHK.TRANS64.TRYWAIT P6, [R85+URZ+0x16890], R97 ;  /* 0x01689061550075a7 */ /* 0x00106400080c017f */
[----:B-1----:R-:W-:Y:S05]  /*1bcd0*/  @!P6 NANOSLEEP.SYNCS 0x989680 ;  /* 0x009896800000e95d */ /* 0x002fea0003900000 */
[----:B------:R-:W1:Y:S02]  /*1bce0*/  @!P6 SYNCS.PHASECHK.TRANS64 P6, [R85+URZ+0x16890], R97 ;  /* 0x016890615500e5a7 */ /* 0x000e6400080c007f */
[----:B-1----:R-:W-:Y:S05]  /*1bcf0*/  @!P6 BRA `(.L_x_1123) ;  /* 0xfffffffc00f0e947 */ /* 0x002fea000383ffff */
[----:B------:R-:W-:Y:S05]  /*1bd00*/  BRA `(.L_x_1430) ;  /* 0xfffffe7000007947 */ /* 0x000fea000383ffff */
.L_x_1143:
[----:B0-----:R0:W1:Y:S02]  /*1bd10*/  SYNCS.PHASECHK.TRANS64.TRYWAIT P5, [R85+URZ+0x16890], R97 ;  /* 0x01689061550075a7 */ /* 0x00106400080a017f */
[----:B-1----:R-:W-:Y:S05]  /*1bd20*/  @!P5 NANOSLEEP.SYNCS 0x989680 ;  /* 0x009896800000d95d */ /* 0x002fea0003900000 */
[----:B------:R-:W1:Y:S02]  /*1bd30*/  @!P5 SYNCS.PHASECHK.TRANS64 P5, [R85+URZ+0x16890], R97 ;  /* 0x016890615500d5a7 */ /* 0x000e6400080a007f */
[----:B-1----:R-:W-:Y:S05]  /*1bd40*/  @!P5 BRA `(.L_x_1143) ;  /* 0xfffffffc00f0d947 */ /* 0x002fea000383ffff */
[----:B------:R-:W-:Y:S05]  /*1bd50*/  BRA `(.L_x_1431) ;  /* 0xfffffe8000887947 */ /* 0x000fea000383ffff */
.L_x_1152:
[----:B0-----:R0:W1:Y:S02]  /*1bd60*/  SYNCS.PHASECHK.TRANS64.TRYWAIT P4, [R85+URZ+0x16890], R97 ;  /* 0x01689061550075a7 */ /* 0x001064000808017f */
[----:B-1----:R-:W-:Y:S05]  /*1bd70*/  @!P4 NANOSLEEP.SYNCS 0x989680 ;  /* 0x009896800000c95d */ /* 0x002fea0003900000 */
[----:B------:R-:W1:Y:S02]  /*1bd80*/  @!P4 SYNCS.PHASECHK.TRANS64 P4, [R85+URZ+0x16890], R97 ;  /* 0x016890615500c5a7 */ /* 0x000e64000808007f */
[----:B-1----:R-:W-:Y:S05]  /*1bd90*/  @!P4 BRA `(.L_x_1152) ;  /* 0xfffffffc00f0c947 */ /* 0x002fea000383ffff */
[----:B------:R-:W-:Y:S05]  /*1bda0*/  BRA `(.L_x_1432) ;  /* 0xfffffe9000987947 */ /* 0x000fea000383ffff */
.L_x_1158:
[----:B--2---:R2:W3:Y:S02]  /*1bdb0*/  SYNCS.PHASECHK.TRANS64.TRYWAIT P3, [R85+URZ+0x168b0], R97 ;  /* 0x0168b061550075a7 */ /* 0x0044e4000806017f */
[----:B---3--:R-:W-:Y:S05]  /*1bdc0*/  @!P3 NANOSLEEP.SYNCS 0x989680 ;  /* 0x009896800000b95d */ /* 0x008fea0003900000 */
[----:B------:R-:W3:Y:S02]  /*1bdd0*/  @!P3 SYNCS.PHASECHK.TRANS64 P3, [R85+URZ+0x168b0], R97 ;  /* 0x0168b0615500b5a7 */ /* 0x000ee4000806007f */
[----:B---3--:R-:W-:Y:S05]  /*1bde0*/  @!P3 BRA `(.L_x_1158) ;  /* 0xfffffffc00f0b947 */ /* 0x008fea000383ffff */
[----:B------:R-:W-:Y:S05]  /*1bdf0*/  BRA `(.L_x_1433) ;  /* 0xfffffe94002c7947 */ /* 0x000fea000383ffff */
.L_x_1174:
[----:B------:R-:W-:Y:S01]  /*1be00*/  BSSY B0, `(.L_x_1434) ;  /* 0x0000008000007945 */ /* 0x000fe20003800000 */
[----:B--2---:R-:W-:Y:S02]  /*1be10*/  IMAD.MOV.U32 R13, RZ, RZ, R24 ;  /* 0x000000ffff0d7224 */ /* 0x004fe400078e0018 */
[----:B------:R-:W-:Y:S02]  /*1be20*/  IMAD.MOV.U32 R12, RZ, RZ, RZ ;  /* 0x000000ffff0c7224 */ /* 0x000fe400078e00ff */
[----:B------:R-:W-:Y:S02]  /*1be30*/  IMAD.MOV.U32 R11, RZ, RZ, 0x1f ;  /* 0x0000001fff0b7424 */ /* 0x000fe400078e00ff */
[----:B------:R-:W-:-:S07]  /*1be40*/  IMAD.MOV.U32 R15, RZ, RZ, -0x1 ;  /* 0xffffffffff0f7424 */ /* 0x000fce00078e00ff */
[----:B-----5:R-:W-:Y:S05]  /*1be50*/  WARPSYNC.COLLECTIVE R15, `(.L_x_1435) ;  /* 0x000000000f087348 */ /* 0x020fea0003c00000 */
[----:B------:R0:W1:Y:S02]  /*1be60*/  SHFL.IDX P6, R14, R13, R12, R11 ;  /* 0x0000000c0d0e7389 */ /* 0x00006400000c000b */
[----:B01---5:R-:W-:Y:S01]  /*1be70*/  ENDCOLLECTIVE ;  /* 0x000000000000791b */ /* 0x023fe20003800000 */
.L_x_1435:
[----:B------:R-:W-:Y:S05]  /*1be80*/  BSYNC B0 ;  /* 0x0000000000007941 */ /* 0x000fea0003800000 */
.L_x_1434:
[----:B------:R0:W-:Y:S01]  /*1be90*/  STL [R1+0xc], R14 ;  /* 0x00000c0e01007387 */ /* 0x0001e20000100800 */
[----:B------:R-:W-:Y:S05]  /*1bea0*/  BRA `(.L_x_1436) ;  /* 0xfffffe9c00607947 */ /* 0x000fea000383ffff */
.L_x_1190:
        /* <DEDUP_REMOVED lines=8> */
.L_x_1438:
[----:B------:R-:W-:Y:S05]  /*1bf30*/  BSYNC B1 ;  /* 0x0000000000017941 */ /* 0x000fea0003800000 */
.L_x_1437:
[----:B------:R-:W-:Y:S05]  /*1bf40*/  BRA `(.L_x_1439) ;  /* 0xfffffea800f87947 */ /* 0x000fea000383ffff */
.L_x_1191:
        /* <DEDUP_REMOVED lines=8> */
.L_x_1441:
[----:B------:R-:W-:Y:S05]  /*1bfd0*/  BSYNC B1 ;  /* 0x0000000000017941 */ /* 0x000fea0003800000 */
.L_x_1440:
[----:B------:R-:W-:Y:S05]  /*1bfe0*/  BRA `(.L_x_1442) ;  /* 0xfffffea800d87947 */ /* 0x000fea000383ffff */
.L_x_1192:
        /* <DEDUP_REMOVED lines=8> */
.L_x_1444:
[----:B------:R-:W-:Y:S05]  /*1c070*/  BSYNC B1 ;  /* 0x0000000000017941 */ /* 0x000fea0003800000 */
.L_x_1443:
[----:B------:R-:W-:Y:S05]  /*1c080*/  BRA `(.L_x_1445) ;  /* 0xfffffea800b87947 */ /* 0x000fea000383ffff */
.L_x_1193:
        /* <DEDUP_REMOVED lines=8> */
.L_x_1447:
[----:B------:R-:W-:Y:S05]  /*1c110*/  BSYNC B1 ;  /* 0x0000000000017941 */ /* 0x000fea0003800000 */
.L_x_1446:
[----:B------:R-:W-:Y:S05]  /*1c120*/  BRA `(.L_x_1448) ;  /* 0xfffffea800987947 */ /* 0x000fea000383ffff */
.L_x_1194:
[----:B------:R-:W-:Y:S01]  /*1c130*/  BSSY B1, `(.L_x_1449) ;  /* 0x0000008000017945 */ /* 0x000fe20003800000 */
[----:B------:R-:W-:Y:S02]  /*1c140*/  IMAD.MOV.U32 R13, RZ, RZ, R5 ;  /* 0x000000ffff0d7224 */ /* 0x000fe400078e0005 */
[----:B------:R-:W-:Y:S02]  /*1c150*/  IMAD.MOV.U32 R12, RZ, RZ, 0x1 ;  /* 0x00000001ff0c7424 */ /* 0x000fe400078e00ff */
[----:B------:R-:W-:Y:S02]  /*1c160*/  IMAD.MOV.U32 R11, RZ, RZ, 0x1c1f ;  /* 0x00001c1fff0b7424 */ /* 0x000fe400078e00ff */
[----:B------:R-:W-:-:S07]  /*1c170*/  IMAD.MOV.U32 R15, RZ, RZ, -0x1 ;  /* 0xffffffffff0f7424 */ /* 0x000fce00078e00ff */
[----:B-----5:R-:W-:Y:S05]  /*1c180*/  WARPSYNC.COLLECTIVE R15, `(.L_x_1450) ;  /* 0x000000000f087348 */ /* 0x020fea0003c00000 */
[----:B------:R0:W1:Y:S02]  /*1c190*/  SHFL.IDX P6, R14, R13, R12, R11 ;  /* 0x0000000c0d0e7389 */ /* 0x00006400000c000b */
[----:B01---5:R-:W-:Y:S01]  /*1c1a0*/  ENDCOLLECTIVE ;  /* 0x000000000000791b */ /* 0x023fe20003800000 */
.L_x_1450:
[----:B------:R-:W-:Y:S05]  /*1c1b0*/  BSYNC B1 ;  /* 0x0000000000017941 */ /* 0x000fea0003800000 */
.L_x_1449:
[----:B------:R-:W-:Y:S05]  /*1c1c0*/  BRA `(.L_x_1451) ;  /* 0xfffffea800787947 */ /* 0x000fea000383ffff */
.L_x_1195:
        /* <DEDUP_REMOVED lines=8> */
.L_x_1453:
[----:B------:R-:W-:Y:S05]  /*1c250*/  BSYNC B1 ;  /* 0x0000000000017941 */ /* 0x000fea0003800000 */
.L_x_1452:
[----:B------:R-:W-:Y:S05]  /*1c260*/  BRA `(.L_x_1454) ;  /* 0xfffffea800587947 */ /* 0x000fea000383ffff */
.L_x_1196:
        /* <DEDUP_REMOVED lines=8> */
.L_x_1456:
[----:B------:R-:W-:Y:S05]  /*1c2f0*/  BSYNC B1 ;  /* 0x0000000000017941 */ /* 0x000fea0003800000 */
.L_x_1455:
[----:B------:R-:W-:Y:S05]  /*1c300*/  BRA `(.L_x_1457) ;  /* 0xfffffea800387947 */ /* 0x000fea000383ffff */
.L_x_1197:
        /* <DEDUP_REMOVED lines=8> */
.L_x_1459:
[----:B------:R-:W-:Y:S05]  /*1c390*/  BSYNC B1 ;  /* 0x0000000000017941 */ /* 0x000fea0003800000 */
.L_x_1458:
[----:B------:R-:W-:Y:S05]  /*1c3a0*/  BRA `(.L_x_1460) ;  /* 0xfffffea800187947 */ /* 0x000fea000383ffff */
.L_x_1199:
[----:B0-----:R0:W1:Y:S02]  /*1c3b0*/  SYNCS.PHASECHK.TRANS64.TRYWAIT P2, [R2+URZ+0x16800], R7 ;  /* 0x01680007020075a7 */ /* 0x001064000804017f */
[----:B-1----:R-:W-:Y:S05]  /*1c3c0*/  @!P2 NANOSLEEP.SYNCS 0x989680 ;  /* 0x009896800000a95d */ /* 0x002fea0003900000 */
[----:B------:R-:W1:Y:S02]  /*1c3d0*/  @!P2 SYNCS.PHASECHK.TRANS64 P2, [R2+URZ+0x16800], R7 ;  /* 0x016800070200a5a7 */ /* 0x000e64000804007f */
[----:B-1----:R-:W-:Y:S05]  /*1c3e0*/  @!P2 BRA `(.L_x_1199) ;  /* 0xfffffffc00f0a947 */ /* 0x002fea000383ffff */
[----:B------:R-:W-:Y:S05]  /*1c3f0*/  BRA `(.L_x_1461) ;  /* 0xfffffea800ac7947 */ /* 0x000fea000383ffff */
.L_x_1207:
        /* <DEDUP_REMOVED lines=8> */
.L_x_1463:
[----:B------:R-:W-:Y:S05]  /*1c480*/  BSYNC B1 ;  /* 0x0000000000017941 */ /* 0x000fea0003800000 */
.L_x_1462:
[----:B------:R-:W-:Y:S05]  /*1c490*/  BRA `(.L_x_1464) ;  /* 0xfffffeb800bc7947 */ /* 0x000fea000383ffff */
.L_x_1208:
        /* <DEDUP_REMOVED lines=8> */
.L_x_1466:
[----:B------:R-:W-:Y:S05]  /*1c520*/  BSYNC B1 ;  /* 0x0000000000017941 */ /* 0x000fea0003800000 */
.L_x_1465:
[----:B------:R-:W-:Y:S05]  /*1c530*/  BRA `(.L_x_1467) ;  /* 0xfffffeb8009c7947 */ /* 0x000fea000383ffff */
.L_x_1209:
        /* <DEDUP_REMOVED lines=8> */
.L_x_1469:
[----:B------:R-:W-:Y:S05]  /*1c5c0*/  BSYNC B1 ;  /* 0x0000000000017941 */ /* 0x000fea0003800000 */
.L_x_1468:
[----:B------:R-:W-:Y:S05]  /*1c5d0*/  BRA `(.L_x_1470) ;  /* 0xfffffeb8007c7947 */ /* 0x000fea000383ffff */
.L_x_1210:
        /* <DEDUP_REMOVED lines=8> */
.L_x_1472:
[----:B------:R-:W-:Y:S05]  /*1c660*/  BSYNC B1 ;  /* 0x0000000000017941 */ /* 0x000fea0003800000 */
.L_x_1471:
[----:B------:R-:W-:Y:S05]  /*1c670*/  BRA `(.L_x_1473) ;  /* 0xfffffeb8005c7947 */ /* 0x000fea000383ffff */
.L_x_1211:
        /* <DEDUP_REMOVED lines=8> */
.L_x_1475:
[----:B------:R-:W-:Y:S05]  /*1c700*/  BSYNC B1 ;  /* 0x0000000000017941 */ /* 0x000fea0003800000 */
.L_x_1474:
[----:B------:R-:W-:Y:S05]  /*1c710*/  BRA `(.L_x_1476) ;  /* 0xfffffeb8003c7947 */ /* 0x000fea000383ffff */
.L_x_1212:
        /* <DEDUP_REMOVED lines=8> */
.L_x_1478:
[----:B------:R-:W-:Y:S05]  /*1c7a0*/  BSYNC B1 ;  /* 0x0000000000017941 */ /* 0x000fea0003800000 */
.L_x_1477:
[----:B------:R-:W-:Y:S05]  /*1c7b0*/  BRA `(.L_x_1479) ;  /* 0xfffffeb800207947 */ /* 0x000fea000383ffff */
.L_x_1213:
        /* <DEDUP_REMOVED lines=8> */
.L_x_1481:
[----:B------:R-:W-:Y:S05]  /*1c840*/  BSYNC B1 ;  /* 0x0000000000017941 */ /* 0x000fea0003800000 */
.L_x_1480:
[----:B------:R-:W-:Y:S05]  /*1c850*/  BRA `(.L_x_1482) ;  /* 0xfffffeb800047947 */ /* 0x000fea000383ffff */
.L_x_1214:
        /* <DEDUP_REMOVED lines=8> */
.L_x_1484:
[----:B------:R-:W-:Y:S05]  /*1c8e0*/  BSYNC B1 ;  /* 0x0000000000017941 */ /* 0x000fea0003800000 */
.L_x_1483:
[----:B------:R-:W-:Y:S05]  /*1c8f0*/  BRA `(.L_x_1485) ;  /* 0xfffffeb400e87947 */ /* 0x000fea000383ffff */
.L_x_1216:
[----:B0-----:R0:W1:Y:S02]  /*1c900*/  SYNCS.PHASECHK.TRANS64.TRYWAIT P2, [R2+URZ+0x16800], R9 ;  /* 0x01680009020075a7 */ /* 0x001064000804017f */
[----:B-1----:R-:W-:Y:S05]  /*1c910*/  @!P2 NANOSLEEP.SYNCS 0x989680 ;  /* 0x009896800000a95d */ /* 0x002fea0003900000 */
[----:B------:R-:W1:Y:S02]  /*1c920*/  @!P2 SYNCS.PHASECHK.TRANS64 P2, [R2+URZ+0x16800], R9 ;  /* 0x016800090200a5a7 */ /* 0x000e64000804007f */
[----:B-1----:R-:W-:Y:S05]  /*1c930*/  @!P2 BRA `(.L_x_1216) ;  /* 0xfffffffc00f0a947 */ /* 0x002fea000383ffff */
[----:B------:R-:W-:Y:S05]  /*1c940*/  BRA `(.L_x_1486) ;  /* 0xfffffeb8004c7947 */ /* 0x000fea000383ffff */
.L_x_1222:
[----:B-1----:R1:W2:Y:S02]  /*1c950*/  SYNCS.PHASECHK.TRANS64.TRYWAIT P2, [R7+URZ+0x16830], R0 ;  /* 0x01683000070075a7 */ /* 0x0022a4000804017f */
[----:B--2---:R-:W-:Y:S05]  /*1c960*/  @!P2 NANOSLEEP.SYNCS 0x989680 ;  /* 0x009896800000a95d */ /* 0x004fea0003900000 */
[----:B------:R-:W2:Y:S02]  /*1c970*/  @!P2 SYNCS.PHASECHK.TRANS64 P2, [R7+URZ+0x16830], R0 ;  /* 0x016830000700a5a7 */ /* 0x000ea4000804007f */
[----:B--2---:R-:W-:Y:S05]  /*1c980*/  @!P2 BRA `(.L_x_1222) ;  /* 0xfffffffc00f0a947 */ /* 0x004fea000383ffff */
[----:B------:R-:W-:Y:S05]  /*1c990*/  BRA `(.L_x_1221) ;  /* 0xfffffec800047947 */ /* 0x000fea000383ffff */
.L_x_1240:
[----:B-1----:R1:W2:Y:S02]  /*1c9a0*/  SYNCS.PHASECHK.TRANS64.TRYWAIT P3, [R13+URZ+0x16830], R12 ;  /* 0x0168300c0d0075a7 */ /* 0x0022a4000806017f */
[----:B--2---:R-:W-:Y:S05]  /*1c9b0*/  @!P3 NANOSLEEP.SYNCS 0x989680 ;  /* 0x009896800000b95d */ /* 0x004fea0003900000 */
[----:B------:R-:W2:Y:S02]  /*1c9c0*/  @!P3 SYNCS.PHASECHK.TRANS64 P3, [R13+URZ+0x16830], R12 ;  /* 0x0168300c0d00b5a7 */ /* 0x000ea4000806007f */
[----:B--2---:R-:W-:Y:S05]  /*1c9d0*/  @!P3 BRA `(.L_x_1240) ;  /* 0xfffffffc00f0b947 */ /* 0x004fea000383ffff */
[----:B------:R-:W-:Y:S05]  /*1c9e0*/  BRA `(.L_x_1239) ;  /* 0xfffffef800c87947 */ /* 0x000fea000383ffff */
.L_x_1244:
[----:B-1----:R1:W2:Y:S02]  /*1c9f0*/  SYNCS.PHASECHK.TRANS64.TRYWAIT P2, [R13+URZ+0x16850], R12 ;  /* 0x0168500c0d0075a7 */ /* 0x0022a4000804017f */
[----:B--2---:R-:W-:Y:S05]  /*1ca00*/  @!P2 NANOSLEEP.SYNCS 0x989680 ;  /* 0x009896800000a95d */ /* 0x004fea0003900000 */
[----:B------:R-:W2:Y:S02]  /*1ca10*/  @!P2 SYNCS.PHASECHK.TRANS64 P2, [R13+URZ+0x16850], R12 ;  /* 0x0168500c0d00a5a7 */ /* 0x000ea4000804007f */
[----:B--2---:R-:W-:Y:S05]  /*1ca20*/  @!P2 BRA `(.L_x_1244) ;  /* 0xfffffffc00f0a947 */ /* 0x004fea000383ffff */
[----:B------:R-:W-:Y:S05]  /*1ca30*/  BRA `(.L_x_1241) ;  /* 0xfffffefc00887947 */ /* 0x000fea000383ffff */
.L_x_1263:
[----:B-1----:R1:W2:Y:S02]  /*1ca40*/  SYNCS.PHASECHK.TRANS64.TRYWAIT P3, [R0+URZ+0x16830], R3 ;  /* 0x01683003000075a7 */ /* 0x0022a4000806017f */
[----:B--2---:R-:W-:Y:S05]  /*1ca50*/  @!P3 NANOSLEEP.SYNCS 0x989680 ;  /* 0x009896800000b95d */ /* 0x004fea0003900000 */
[----:B------:R-:W2:Y:S02]  /*1ca60*/  @!P3 SYNCS.PHASECHK.TRANS64 P3, [R0+URZ+0x16830], R3 ;  /* 0x016830030000b5a7 */ /* 0x000ea4000806007f */
[----:B--2---:R-:W-:Y:S05]  /*1ca70*/  @!P3 BRA `(.L_x_1263) ;  /* 0xfffffffc00f0b947 */ /* 0x004fea000383ffff */
[----:B------:R-:W-:Y:S05]  /*1ca80*/  BRA `(.L_x_1262) ;  /* 0xffffff2c00147947 */ /* 0x000fea000383ffff */
.L_x_1267:
[----:B-1----:R1:W2:Y:S02]  /*1ca90*/  SYNCS.PHASECHK.TRANS64.TRYWAIT P2, [R3+URZ+0x16850], R0 ;  /* 0x01685000030075a7 */ /* 0x0022a4000804017f */
[----:B--2---:R-:W-:Y:S05]  /*1caa0*/  @!P2 NANOSLEEP.SYNCS 0x989680 ;  /* 0x009896800000a95d */ /* 0x004fea0003900000 */
[----:B------:R-:W2:Y:S02]  /*1cab0*/  @!P2 SYNCS.PHASECHK.TRANS64 P2, [R3+URZ+0x16850], R0 ;  /* 0x016850000300a5a7 */ /* 0x000ea4000804007f */
[----:B--2---:R-:W-:Y:S05]  /*1cac0*/  @!P2 BRA `(.L_x_1267) ;  /* 0xfffffffc00f0a947 */ /* 0x004fea000383ffff */
[----:B------:R-:W-:Y:S05]  /*1cad0*/  BRA `(.L_x_1264) ;  /* 0xffffff2c00d47947 */ /* 0x000fea000383ffff */
.L_x_1274:
[----:B-1----:R1:W2:Y:S02]  /*1cae0*/  SYNCS.PHASECHK.TRANS64.TRYWAIT P3, [R0+URZ+0x16830], R3 ;  /* 0x01683003000075a7 */ /* 0x0022a4000806017f */
[----:B--2---:R-:W-:Y:S05]  /*1caf0*/  @!P3 NANOSLEEP.SYNCS 0x989680 ;  /* 0x009896800000b95d */ /* 0x004fea0003900000 */
[----:B------:R-:W2:Y:S02]  /*1cb00*/  @!P3 SYNCS.PHASECHK.TRANS64 P3, [R0+URZ+0x16830], R3 ;  /* 0x016830030000b5a7 */ /* 0x000ea4000806007f */
[----:B--2---:R-:W-:Y:S05]  /*1cb10*/  @!P3 BRA `(.L_x_1274) ;  /* 0xfffffffc00f0b947 */ /* 0x004fea000383ffff */
[----:B------:R-:W-:Y:S05]  /*1cb20*/  BRA `(.L_x_1273) ;  /* 0xffffff4800d47947 */ /* 0x000fea000383ffff */
.L_x_1278:
[----:B-1----:R1:W2:Y:S02]  /*1cb30*/  SYNCS.PHASECHK.TRANS64.TRYWAIT P2, [R3+URZ+0x16850], R0 ;  /* 0x01685000030075a7 */ /* 0x0022a4000804017f */
[----:B--2---:R-:W-:Y:S05]  /*1cb40*/  @!P2 NANOSLEEP.SYNCS 0x989680 ;  /* 0x009896800000a95d */ /* 0x004fea0003900000 */
[----:B------:R-:W2:Y:S02]  /*1cb50*/  @!P2 SYNCS.PHASECHK.TRANS64 P2, [R3+URZ+0x16850], R0 ;  /* 0x016850000300a5a7 */ /* 0x000ea4000804007f */
[----:B--2---:R-:W-:Y:S05]  /*1cb60*/  @!P2 BRA `(.L_x_1278) ;  /* 0xfffffffc00f0a947 */ /* 0x004fea000383ffff */
[----:B------:R-:W-:Y:S05]  /*1cb70*/  BRA `(.L_x_1275) ;  /* 0xffffff4c00947947 */ /* 0x000fea000383ffff */
.L_x_1291:
[----:B-1----:R1:W2:Y:S02]  /*1cb80*/  SYNCS.PHASECHK.TRANS64.TRYWAIT P0, [R11+URZ+0x16850], R4 ;  /* 0x016850040b0075a7 */ /* 0x0022a4000800017f */
[----:B--2---:R-:W-:Y:S05]  /*1cb90*/  @!P0 NANOSLEEP.SYNCS 0x989680 ;  /* 0x009896800000895d */ /* 0x004fea0003900000 */
[----:B------:R-:W2:Y:S02]  /*1cba0*/  @!P0 SYNCS.PHASECHK.TRANS64 P0, [R11+URZ+0x16850], R4 ;  /* 0x016850040b0085a7 */ /* 0x000ea4000800007f */
[----:B--2---:R-:W-:Y:S05]  /*1cbb0*/  @!P0 BRA `(.L_x_1291) ;  /* 0xfffffffc00f08947 */ /* 0x004fea000383ffff */
[----:B------:R-:W-:Y:S05]  /*1cbc0*/  BRA `(.L_x_1290) ;  /* 0xffffff7800547947 */ /* 0x000fea000383ffff */
.L_x_1333:
[----:B------:R-:W0:Y:S01]  /*1cbd0*/  S2R R13, SR_TID.X ;  /* 0x00000000000d7919 */ /* 0x000e220000002100 */
[----:B------:R-:W-:Y:S01]  /*1cbe0*/  BSSY B1, `(.L_x_1487) ;  /* 0x0000009000017945 */ /* 0x000fe20003800000 */
[----:B------:R-:W-:Y:S02]  /*1cbf0*/  IMAD.MOV.U32 R12, RZ, RZ, RZ ;  /* 0x000000ffff0c7224 */ /* 0x000fe400078e00ff */
[----:B------:R-:W-:Y:S02]  /*1cc00*/  IMAD.MOV.U32 R11, RZ, RZ, 0x1f ;  /* 0x0000001fff0b7424 */ /* 0x000fe400078e00ff */
[----:B------:R-:W-:Y:S01]  /*1cc10*/  IMAD.MOV.U32 R15, RZ, RZ, -0x1 ;  /* 0xffffffffff0f7424 */ /* 0x000fe200078e00ff */
[----:B0-----:R-:W-:-:S04]  /*1cc20*/  SHF.R.U32.HI R13, RZ, 0x5, R13 ;  /* 0x00000005ff0d7819 */ /* 0x001fc8000001160d */
[----:B------:R-:W-:-:S07]  /*1cc30*/  LOP3.LUT R13, R13, 0x3, RZ, 0xc0, !PT ;  /* 0x000000030d0d7812 */ /* 0x000fce00078ec0ff */
[----:B-1----:R-:W-:Y:S05]  /*1cc40*/  WARPSYNC.COLLECTIVE R15, `(.L_x_1488) ;  /* 0x000000000f087348 */ /* 0x002fea0003c00000 */
[----:B------:R0:W2:Y:S02]  /*1cc50*/  SHFL.IDX P6, R14, R13, R12, R11 ;  /* 0x0000000c0d0e7389 */ /* 0x0000a400000c000b */
[----:B012---:R-:W-:Y:S01]  /*1cc60*/  ENDCOLLECTIVE ;  /* 0x000000000000791b */ /* 0x007fe20003800000 */
.L_x_1488:
[----:B------:R-:W-:Y:S05]  /*1cc70*/  BSYNC B1 ;  /* 0x0000000000017941 */ /* 0x000fea0003800000 */
.L_x_1487:
[----:B------:R-:W-:Y:S05]  /*1cc80*/  BRA `(.L_x_1489) ;  /* 0xffffffb000607947 */ /* 0x000fea000383ffff */
.L_x_1334:
[----:B------:R-:W-:Y:S01]  /*1cc90*/  BSSY B1, `(.L_x_1490) ;  /* 0x0000006000017945 */ /* 0x000fe20003800000 */
[----:B------:R-:W-:-:S07]  /*1cca0*/  IMAD.MOV.U32 R15, RZ, RZ, -0x1 ;  /* 0xffffffffff0f7424 */ /* 0x000fce00078e00ff */
[----:B-1----:R-:W-:Y:S05]  /*1ccb0*/  WARPSYNC.COLLECTIVE R15, `(.L_x_1491) ;  /* 0x000000000f0c7348 */ /* 0x002fea0003c00000 */
[----:B------:R-:W-:Y:S02]  /*1ccc0*/  ELECT P6, UR62, PT ;  /* 0x00000000003e782f */ /* 0x000fe400038c0000 */
[----:B------:R-:W-:Y:S01]  /*1ccd0*/  MOV R14, UR62 ;  /* 0x0000003e000e7c02 */ /* 0x000fe20008000f00 */
[----:B-1----:R-:W-:Y:S10]  /*1cce0*/  ENDCOLLECTIVE ;  /* 0x000000000000791b */ /* 0x002ff40003800000 */
.L_x_1491:
[----:B------:R-:W-:Y:S05]  /*1ccf0*/  BSYNC B1 ;  /* 0x0000000000017941 */ /* 0x000fea0003800000 */
.L_x_1490:
[----:B------:R-:W-:Y:S05]  /*1cd00*/  BRA `(.L_x_1492) ;  /* 0xffffffb0004c7947 */ /* 0x000fea000383ffff */
.L_x_1336:
[----:B0-----:R0:W2:Y:S02]  /*1cd10*/  SYNCS.PHASECHK.TRANS64.TRYWAIT P0, [R8+URZ+0x16820], R9 ;  /* 0x01682009080075a7 */ /* 0x0010a4000800017f */
[----:B--2---:R-:W-:Y:S05]  /*1cd20*/  @!P0 NANOSLEEP.SYNCS 0x989680 ;  /* 0x009896800000895d */ /* 0x004fea0003900000 */
[----:B------:R-:W2:Y:S02]  /*1cd30*/  @!P0 SYNCS.PHASECHK.TRANS64 P0, [R8+URZ+0x16820], R9 ;  /* 0x01682009080085a7 */ /* 0x000ea4000800007f */
[----:B--2---:R-:W-:Y:S05]  /*1cd40*/  @!P0 BRA `(.L_x_1336) ;  /* 0xfffffffc00f08947 */ /* 0x004fea000383ffff */
[----:B------:R-:W-:Y:S05]  /*1cd50*/  BRA `(.L_x_1493) ;  /* 0xffffffb000687947 */ /* 0x000fea000383ffff */
.L_x_1339:
[----:B0-----:R0:W2:Y:S02]  /*1cd60*/  SYNCS.PHASECHK.TRANS64.TRYWAIT P0, [R9+URZ+0x168a0], R12 ;  /* 0x0168a00c090075a7 */ /* 0x0010a4000800017f */
[----:B--2---:R-:W-:Y:S05]  /*1cd70*/  @!P0 NANOSLEEP.SYNCS 0x989680 ;  /* 0x009896800000895d */ /* 0x004fea0003900000 */
[----:B------:R-:W2:Y:S02]  /*1cd80*/  @!P0 SYNCS.PHASECHK.TRANS64 P0, [R9+URZ+0x168a0], R12 ;  /* 0x0168a00c090085a7 */ /* 0x000ea4000800007f */
[----:B--2---:R-:W-:Y:S05]  /*1cd90*/  @!P0 BRA `(.L_x_1339) ;  /* 0xfffffffc00f08947 */ /* 0x004fea000383ffff */
[----:B------:R-:W-:Y:S05]  /*1cda0*/  BRA `(.L_x_1494) ;  /* 0xffffffb000707947 */ /* 0x000fea000383ffff */
.L_x_1341:
[----:B---3--:R3:W4:Y:S02]  /*1cdb0*/  SYNCS.PHASECHK.TRANS64.TRYWAIT P0, [R9+URZ+0x168c0], R12 ;  /* 0x0168c00c090075a7 */ /* 0x008724000800017f */
[----:B----4-:R-:W-:Y:S05]  /*1cdc0*/  @!P0 NANOSLEEP.SYNCS 0x989680 ;  /* 0x009896800000895d */ /* 0x010fea0003900000 */
[----:B------:R-:W4:Y:S02]  /*1cdd0*/  @!P0 SYNCS.PHASECHK.TRANS64 P0, [R9+URZ+0x168c0], R12 ;  /* 0x0168c00c090085a7 */ /* 0x000f24000800007f */
[----:B----4-:R-:W-:Y:S05]  /*1cde0*/  @!P0 BRA `(.L_x_1341) ;  /* 0xfffffffc00f08947 */ /* 0x010fea000383ffff */
[----:B------:R-:W-:Y:S05]  /*1cdf0*/  BRA `(.L_x_1495) ;  /* 0xffffffb000c87947 */ /* 0x000fea000383ffff */
.L_x_1345:
[----:B0-----:R0:W2:Y:S02]  /*1ce00*/  SYNCS.PHASECHK.TRANS64.TRYWAIT P0, [R12+URZ+0x168a0], R9 ;  /* 0x0168a0090c0075a7 */ /* 0x0010a4000800017f */
[----:B--2---:R-:W-:Y:S05]  /*1ce10*/  @!P0 NANOSLEEP.SYNCS 0x989680 ;  /* 0x009896800000895d */ /* 0x004fea0003900000 */
[----:B------:R-:W2:Y:S02]  /*1ce20*/  @!P0 SYNCS.PHASECHK.TRANS64 P0, [R12+URZ+0x168a0], R9 ;  /* 0x0168a0090c0085a7 */ /* 0x000ea4000800007f */
[----:B--2---:R-:W-:Y:S05]  /*1ce30*/  @!P0 BRA `(.L_x_1345) ;  /* 0xfffffffc00f08947 */ /* 0x004fea000383ffff */
[----:B------:R-:W-:Y:S05]  /*1ce40*/  BRA `(.L_x_1496) ;  /* 0xffffffb400507947 */ /* 0x000fea000383ffff */
.L_x_1347:
[----:B--2---:R2:W3:Y:S02]  /*1ce50*/  SYNCS.PHASECHK.TRANS64.TRYWAIT P1, [R12+URZ+0x168c0], R9 ;  /* 0x0168c0090c0075a7 */ /* 0x0044e4000802017f */
[----:B---3--:R-:W-:Y:S05]  /*1ce60*/  @!P1 NANOSLEEP.SYNCS 0x989680 ;  /* 0x009896800000995d */ /* 0x008fea0003900000 */
[----:B------:R-:W3:Y:S02]  /*1ce70*/  @!P1 SYNCS.PHASECHK.TRANS64 P1, [R12+URZ+0x168c0], R9 ;  /* 0x0168c0090c0095a7 */ /* 0x000ee4000802007f */
[----:B---3--:R-:W-:Y:S05]  /*1ce80*/  @!P1 BRA `(.L_x_1347) ;  /* 0xfffffffc00f09947 */ /* 0x008fea000383ffff */
[----:B------:R-:W-:Y:S05]  /*1ce90*/  BRA `(.L_x_1497) ;  /* 0xffffffb400a47947 */ /* 0x000fea000383ffff */
.L_x_1365:
        /* <DEDUP_REMOVED lines=11> */
.L_x_1499:
[----:B------:R-:W-:Y:S05]  /*1cf50*/  BSYNC B0 ;  /* 0x0000000000007941 */ /* 0x000fea0003800000 */
.L_x_1498:
[----:B------:R-:W-:Y:S05]  /*1cf60*/  BRA `(.L_x_1500) ;  /* 0xffffffc000a47947 */ /* 0x000fea000383ffff */
.L_x_1366:
[----:B------:R-:W-:Y:S01]  /*1cf70*/  BSSY B0, `(.L_x_1501) ;  /* 0x0000006000007945 */ /* 0x000fe20003800000 */
[----:B------:R-:W-:-:S07]  /*1cf80*/  IMAD.MOV.U32 R15, RZ, RZ, -0x1 ;  /* 0xffffffffff0f7424 */ /* 0x000fce00078e00ff */
[----:B-1----:R-:W-:Y:S05]  /*1cf90*/  WARPSYNC.COLLECTIVE R15, `(.L_x_1502) ;  /* 0x000000000f0c7348 */ /* 0x002fea0003c00000 */
[----:B------:R-:W-:Y:S02]  /*1cfa0*/  ELECT P6, UR62, PT ;  /* 0x00000000003e782f */ /* 0x000fe400038c0000 */
[----:B------:R-:W-:Y:S01]  /*1cfb0*/  MOV R14, UR62 ;  /* 0x0000003e000e7c02 */ /* 0x000fe20008000f00 */
[----:B-1----:R-:W-:Y:S10]  /*1cfc0*/  ENDCOLLECTIVE ;  /* 0x000000000000791b */ /* 0x002ff40003800000 */
.L_x_1502:
[----:B------:R-:W-:Y:S05]  /*1cfd0*/  BSYNC B0 ;  /* 0x0000000000007941 */ /* 0x000fea0003800000 */
.L_x_1501:
[----:B------:R-:W-:Y:S05]  /*1cfe0*/  BRA `(.L_x_1503) ;  /* 0xffffffc000947947 */ /* 0x000fea000383ffff */
.L_x_1369:
[----:B--2---:R2:W3:Y:S02]  /*1cff0*/  SYNCS.PHASECHK.TRANS64.TRYWAIT P0, [R5+URZ+0x16840], R4 ;  /* 0x01684004050075a7 */ /* 0x0044e4000800017f */
[----:B---3--:R-:W-:Y:S05]  /*1d000*/  @!P0 NANOSLEEP.SYNCS 0x989680 ;  /* 0x009896800000895d */ /* 0x008fea0003900000 */
[----:B------:R-:W3:Y:S02]  /*1d010*/  @!P0 SYNCS.PHASECHK.TRANS64 P0, [R5+URZ+0x16840], R4 ;  /* 0x01684004050085a7 */ /* 0x000ee4000800007f */
[----:B---3--:R-:W-:Y:S05]  /*1d020*/  @!P0 BRA `(.L_x_1369) ;  /* 0xfffffffc00f08947 */ /* 0x008fea000383ffff */
[----:B------:R-:W-:Y:S05]  /*1d030*/  BRA `(.L_x_1504) ;  /* 0xffffffc000e47947 */ /* 0x000fea000383ffff */
.L_x_1372:
[----:B0-----:R0:W2:Y:S02]  /*1d040*/  SYNCS.PHASECHK.TRANS64.TRYWAIT P0, [R27+URZ+0x16820], R4 ;  /* 0x016820041b0075a7 */ /* 0x0010a4000800017f */
[----:B--2---:R-:W-:Y:S05]  /*1d050*/  @!P0 NANOSLEEP.SYNCS 0x989680 ;  /* 0x009896800000895d */ /* 0x004fea0003900000 */
[----:B------:R-:W2:Y:S02]  /*1d060*/  @!P0 SYNCS.PHASECHK.TRANS64 P0, [R27+URZ+0x16820], R4 ;  /* 0x016820041b0085a7 */ /* 0x000ea4000800007f */
[----:B--2---:R-:W-:Y:S05]  /*1d070*/  @!P0 BRA `(.L_x_1372) ;  /* 0xfffffffc00f08947 */ /* 0x004fea000383ffff */
[----:B------:R-:W-:Y:S05]  /*1d080*/  BRA `(.L_x_1505) ;  /* 0xffffffc400a47947 */ /* 0x000fea000383ffff */
.L_x_1380:
[----:B0-----:R0:W2:Y:S02]  /*1d090*/  SYNCS.PHASECHK.TRANS64.TRYWAIT P0, [R3+URZ+0x16840], R2 ;  /* 0x01684002030075a7 */ /* 0x0010a4000800017f */
[----:B--2---:R-:W-:Y:S05]  /*1d0a0*/  @!P0 NANOSLEEP.SYNCS 0x989680 ;  /* 0x009896800000895d */ /* 0x004fea0003900000 */
[----:B------:R-:W2:Y:S02]  /*1d0b0*/  @!P0 SYNCS.PHASECHK.TRANS64 P0, [R3+URZ+0x16840], R2 ;  /* 0x01684002030085a7 */ /* 0x000ea4000800007f */
[----:B--2---:R-:W-:Y:S05]  /*1d0c0*/  @!P0 BRA `(.L_x_1380) ;  /* 0xfffffffc00f08947 */ /* 0x004fea000383ffff */
[----:B------:R-:W-:Y:S05]  /*1d0d0*/  BRA `(.L_x_1506) ;  /* 0xffffffc8004c7947 */ /* 0x000fea000383ffff */
.L_x_1382:
[----:B0-----:R0:W2:Y:S02]  /*1d0e0*/  SYNCS.PHASECHK.TRANS64.TRYWAIT P0, [R2+URZ+0x60], R5 ;  /* 0x00006005020075a7 */ /* 0x0010a4000800017f */
[----:B--2---:R-:W-:Y:S05]  /*1d0f0*/  @!P0 NANOSLEEP.SYNCS 0x989680 ;  /* 0x009896800000895d */ /* 0x004fea0003900000 */
[----:B------:R-:W2:Y:S02]  /*1d100*/  @!P0 SYNCS.PHASECHK.TRANS64 P0, [R2+URZ+0x60], R5 ;  /* 0x00006005020085a7 */ /* 0x000ea4000800007f */
[----:B--2---:R-:W-:Y:S05]  /*1d110*/  @!P0 BRA `(.L_x_1382) ;  /* 0xfffffffc00f08947 */ /* 0x004fea000383ffff */
[----:B------:R-:W-:Y:S05]  /*1d120*/  BRA `(.L_x_1507) ;  /* 0xffffffc800b07947 */ /* 0x000fea000383ffff */
.L_x_1387:
[----:B--2---:R2:W3:Y:S02]  /*1d130*/  SYNCS.PHASECHK.TRANS64.TRYWAIT P0, [R3+URZ+0x16840], R2 ;  /* 0x01684002030075a7 */ /* 0x0044e4000800017f */
[----:B---3--:R-:W-:Y:S05]  /*1d140*/  @!P0 NANOSLEEP.SYNCS 0x989680 ;  /* 0x009896800000895d */ /* 0x008fea0003900000 */
[----:B------:R-:W3:Y:S02]  /*1d150*/  @!P0 SYNCS.PHASECHK.TRANS64 P0, [R3+URZ+0x16840], R2 ;  /* 0x01684002030085a7 */ /* 0x000ee4000800007f */
[----:B---3--:R-:W-:Y:S05]  /*1d160*/  @!P0 BRA `(.L_x_1387) ;  /* 0xfffffffc00f08947 */ /* 0x008fea000383ffff */
[----:B------:R-:W-:Y:S05]  /*1d170*/  BRA `(.L_x_1508) ;  /* 0xffffffcc00c47947 */ /* 0x000fea000383ffff */
.L_x_1389:
[----:B0-----:R0:W2:Y:S02]  /*1d180*/  SYNCS.PHASECHK.TRANS64.TRYWAIT P1, [R3+URZ+0x60], R24 ;  /* 0x00006018030075a7 */ /* 0x0010a4000802017f */
[----:B--2---:R-:W-:Y:S05]  /*1d190*/  @!P1 NANOSLEEP.SYNCS 0x989680 ;  /* 0x009896800000995d */ /* 0x004fea0003900000 */
[----:B------:R-:W2:Y:S02]  /*1d1a0*/  @!P1 SYNCS.PHASECHK.TRANS64 P1, [R3+URZ+0x60], R24 ;  /* 0x00006018030095a7 */ /* 0x000ea4000802007f */
[----:B--2---:R-:W-:Y:S05]  /*1d1b0*/  @!P1 BRA `(.L_x_1389) ;  /* 0xfffffffc00f09947 */ /* 0x004fea000383ffff */
[----:B------:R-:W-:Y:S05]  /*1d1c0*/  BRA `(.L_x_1509) ;  /* 0xffffffd000287947 */ /* 0x000fea000383ffff */
.L_x_1394:
[----:B--2---:R2:W3:Y:S02]  /*1d1d0*/  SYNCS.PHASECHK.TRANS64.TRYWAIT P0, [R2+URZ+0x16840], R3 ;  /* 0x01684003020075a7 */ /* 0x0044e4000800017f */
[----:B---3--:R-:W-:Y:S05]  /*1d1e0*/  @!P0 NANOSLEEP.SYNCS 0x989680 ;  /* 0x009896800000895d */ /* 0x008fea0003900000 */
[----:B------:R-:W3:Y:S02]  /*1d1f0*/  @!P0 SYNCS.PHASECHK.TRANS64 P0, [R2+URZ+0x16840], R3 ;  /* 0x01684003020085a7 */ /* 0x000ee4000800007f */
[----:B---3--:R-:W-:Y:S05]  /*1d200*/  @!P0 BRA `(.L_x_1394) ;  /* 0xfffffffc00f08947 */ /* 0x008fea000383ffff */
[----:B------:R-:W-:Y:S05]  /*1d210*/  BRA `(.L_x_1510) ;  /* 0xffffffd400087947 */ /* 0x000fea000383ffff */
.L_x_1396:
[----:B0-----:R0:W2:Y:S02]  /*1d220*/  SYNCS.PHASECHK.TRANS64.TRYWAIT P1, [R2+URZ+0x60], R11 ;  /* 0x0000600b020075a7 */ /* 0x0010a4000802017f */
[----:B--2---:R-:W-:Y:S05]  /*1d230*/  @!P1 NANOSLEEP.SYNCS 0x989680 ;  /* 0x009896800000995d */ /* 0x004fea0003900000 */
[----:B------:R-:W2:Y:S02]  /*1d240*/  @!P1 SYNCS.PHASECHK.TRANS64 P1, [R2+URZ+0x60], R11 ;  /* 0x0000600b020095a7 */ /* 0x000ea4000802007f */
[----:B--2---:R-:W-:Y:S05]  /*1d250*/  @!P1 BRA `(.L_x_1396) ;  /* 0xfffffffc00f09947 */ /* 0x004fea000383ffff */
[----:B------:R-:W-:Y:S05]  /*1d260*/  BRA `(.L_x_1511) ;  /* 0xffffffd400707947 */ /* 0x000fea000383ffff */
.L_x_1403:
[----:B0-----:R0:W2:Y:S02]  /*1d270*/  SYNCS.PHASECHK.TRANS64.TRYWAIT P0, [R3+URZ+0x16860], R2 ;  /* 0x01686002030075a7 */ /* 0x0010a4000800017f */
[----:B--2---:R-:W-:Y:S05]  /*1d280*/  @!P0 NANOSLEEP.SYNCS 0x989680 ;  /* 0x009896800000895d */ /* 0x004fea0003900000 */
[----:B------:R-:W2:Y:S02]  /*1d290*/  @!P0 SYNCS.PHASECHK.TRANS64 P0, [R3+URZ+0x16860], R2 ;  /* 0x01686002030085a7 */ /* 0x000ea4000800007f */
[----:B--2---:R-:W-:Y:S05]  /*1d2a0*/  @!P0 BRA `(.L_x_1403) ;  /* 0xfffffffc00f08947 */ /* 0x004fea000383ffff */
[----:B------:R-:W-:Y:S05]  /*1d2b0*/  BRA `(.L_x_1512) ;  /* 0xffffffd8002c7947 */ /* 0x000fea000383ffff */
.L_x_1405:
[----:B------:R-:W-:Y:S01]  /*1d2c0*/  BSSY B0, `(.L_x_1513) ;  /* 0x0000008000007945 */ /* 0x000fe20003800000 */
[----:B------:R-:W-:Y:S02]  /*1d2d0*/  IMAD.MOV.U32 R13, RZ, RZ, R16 ;  /* 0x000000ffff0d7224 */ /* 0x000fe400078e0010 */
[----:B------:R-:W-:Y:S02]  /*1d2e0*/  IMAD.MOV.U32 R12, RZ, RZ, RZ ;  /* 0x000000ffff0c7224 */ /* 0x000fe400078e00ff */
[----:B------:R-:W-:Y:S02]  /*1d2f0*/  IMAD.MOV.U32 R11, RZ, RZ, 0x1f ;  /* 0x0000001fff0b7424 */ /* 0x000fe400078e00ff */
[----:B------:R-:W-:-:S07]  /*1d300*/  IMAD.MOV.U32 R15, RZ, RZ, -0x1 ;  /* 0xffffffffff0f7424 */ /* 0x000fce00078e00ff */
[----:B01----:R-:W-:Y:S05]  /*1d310*/  WARPSYNC.COLLECTIVE R15, `(.L_x_1514) ;  /* 0x000000000f087348 */ /* 0x003fea0003c00000 */
[----:B------:R2:W3:Y:S02]  /*1d320*/  SHFL.IDX P6, R14, R13, R12, R11 ;  /* 0x0000000c0d0e7389 */ /* 0x0004e400000c000b */
[----:B0123--:R-:W-:Y:S01]  /*1d330*/  ENDCOLLECTIVE ;  /* 0x000000000000791b */ /* 0x00ffe20003800000 */
.L_x_1514:
[----:B------:R-:W-:Y:S05]  /*1d340*/  BSYNC B0 ;  /* 0x0000000000007941 */ /* 0x000fea0003800000 */
.L_x_1513:
        /* <DEDUP_REMOVED lines=8> */
.L_x_1515:
[----:B------:R-:W-:Y:S01]  /*1d3d0*/  IMAD.MOV.U32 R5, RZ, RZ, R14 ;  /* 0x000000ffff057224 */ /* 0x000fe200078e000e */
[----:B------:R-:W-:Y:S06]  /*1d3e0*/  BRA `(.L_x_1516) ;  /* 0xffffffd800747947 */ /* 0x000fec000383ffff */
.L_x_1408:
[----:B------:R-:W-:Y:S01]  /*1d3f0*/  BSSY B0, `(.L_x_1517) ;  /* 0x0000008000007945 */ /* 0x000fe20003800000 */
[----:B-----5:R-:W-:Y:S02]  /*1d400*/  IMAD.MOV.U32 R13, RZ, RZ, R2 ;  /* 0x000000ffff0d7224 */ /* 0x020fe400078e0002 */
[----:B------:R-:W-:Y:S02]  /*1d410*/  IMAD.MOV.U32 R12, RZ, RZ, 0x1 ;  /* 0x00000001ff0c7424 */ /* 0x000fe400078e00ff */
[----:B------:R-:W-:Y:S02]  /*1d420*/  IMAD.MOV.U32 R11, RZ, RZ, RZ ;  /* 0x000000ffff0b7224 */ /* 0x000fe400078e00ff */
[----:B------:R-:W-:-:S07]  /*1d430*/  IMAD.MOV.U32 R15, RZ, RZ, -0x1 ;  /* 0xffffffffff0f7424 */ /* 0x000fce00078e00ff */
[----:B01234-:R-:W-:Y:S05]  /*1d440*/  WARPSYNC.COLLECTIVE R15, `(.L_x_1518) ;  /* 0x000000000f087348 */ /* 0x01ffea0003c00000 */
[----:B------:R0:W0:Y:S02]  /*1d450*/  SHFL.UP P6, R14, R13, R12, R11 ;  /* 0x0400000c0d0e7389 */ /* 0x00002400000c000b */
[----:B01234-:R-:W-:Y:S01]  /*1d460*/  ENDCOLLECTIVE ;  /* 0x000000000000791b */ /* 0x01ffe20003800000 */
.L_x_1518:
[----:B------:R-:W-:Y:S05]  /*1d470*/  BSYNC B0 ;  /* 0x0000000000007941 */ /* 0x000fea0003800000 */
.L_x_1517:
[----:B------:R-:W-:Y:S01]  /*1d480*/  ISETP.NE.AND P0, PT, R28, RZ, PT ;  /* 0x000000ff1c00720c */ /* 0x000fe20003f05270 */
        /* <DEDUP_REMOVED lines=9> */
.L_x_1519:
        /* <DEDUP_REMOVED lines=8> */
.L_x_1520:
        /* <DEDUP_REMOVED lines=8> */
.L_x_1521:
        /* <DEDUP_REMOVED lines=8> */
.L_x_1522:
        /* <DEDUP_REMOVED lines=8> */
.L_x_1523:
[----:B------:R-:W-:Y:S05]  /*1d720*/  BRA `(.L_x_1524) ;  /* 0xffffffd800307947 */ /* 0x000fea000383ffff */
.L_x_1413:
        /* <DEDUP_REMOVED lines=8> */
.L_x_1526:
[----:B------:R-:W-:Y:S05]  /*1d7b0*/  BSYNC B0 ;  /* 0x0000000000007941 */ /* 0x000fea0003800000 */
.L_x_1525:
        /* <DEDUP_REMOVED lines=10> */
.L_x_1527:
        /* <DEDUP_REMOVED lines=8> */
.L_x_1528:
        /* <DEDUP_REMOVED lines=8> */
.L_x_1529:
        /* <DEDUP_REMOVED lines=8> */
.L_x_1530:
        /* <DEDUP_REMOVED lines=8> */
.L_x_1531:
[----:B------:R-:W-:Y:S05]  /*1da60*/  BRA `(.L_x_1532) ;  /* 0xffffffd8000c7947 */ /* 0x000fea000383ffff */
.L_x_1415:
[----:B------:R-:W-:Y:S01]  /*1da70*/  BSSY B0, `(.L_x_1533) ;  /* 0x0000006000007945 */ /* 0x000fe20003800000 */
[----:B------:R-:W-:Y:S01]  /*1da80*/  PLOP3.LUT P6, PT, P6, PT, PT, 0x8, 0x0 ;  /* 0x000000000000781c */ /* 0x000fe200037ce170 */
[----:B------:R-:W-:-:S12]  /*1da90*/  IMAD.MOV.U32 R15, RZ, RZ, -0x1 ;  /* 0xffffffffff0f7424 */ /* 0x000fd800078e00ff */
[----:B01----:R-:W-:Y:S05]  /*1daa0*/  WARPSYNC.COLLECTIVE R15, `(.L_x_1534) ;  /* 0x000000000f087348 */ /* 0x003fea0003c00000 */
[----:B------:R-:W-:Y:S01]  /*1dab0*/  VOTE.ANY R14, PT, P6 ;  /* 0x00000000000e7806 */ /* 0x000fe200030e0100 */
[----:B01----:R-:W-:Y:S06]  /*1dac0*/  ENDCOLLECTIVE ;  /* 0x000000000000791b */ /* 0x003fec0003800000 */
.L_x_1534:
[----:B------:R-:W-:Y:S05]  /*1dad0*/  BSYNC B0 ;  /* 0x0000000000007941 */ /* 0x000fea0003800000 */
.L_x_1533:
        /* <DEDUP_REMOVED lines=9> */
.L_x_1535:
[----:B------:R-:W-:Y:S01]  /*1db70*/  IMAD.MOV.U32 R17, RZ, RZ, R14 ;  /* 0x000000ffff117224 */ /* 0x000fe200078e000e */
[----:B------:R-:W-:Y:S06]  /*1db80*/  BRA `(.L_x_1536) ;  /* 0xffffffd400fc7947 */ /* 0x000fec000383ffff */
.L_x_1417:
[----:B------:R-:W-:Y:S01]  /*1db90*/  BSSY B0, `(.L_x_1537) ;  /* 0x0000007000007945 */ /* 0x000fe20003800000 */
[----:B------:R-:W-:Y:S02]  /*1dba0*/  IMAD.MOV.U32 R13, RZ, RZ, R8 ;  /* 0x000000ffff0d7224 */ /* 0x000fe400078e0008 */
[----:B------:R-:W-:Y:S02]  /*1dbb0*/  IMAD.MOV.U32 R11, RZ, RZ, 0x1f ;  /* 0x0000001fff0b7424 */ /* 0x000fe400078e00ff */
[----:B------:R-:W-:-:S07]  /*1dbc0*/  IMAD.MOV.U32 R15, RZ, RZ, -0x1 ;  /* 0xffffffffff0f7424 */ /* 0x000fce00078e00ff */
[----:B0123--:R-:W-:Y:S05]  /*1dbd0*/  WARPSYNC.COLLECTIVE R15, `(.L_x_1538) ;  /* 0x000000000f087348 */ /* 0x00ffea0003c00000 */
[----:B------:R4:W0:Y:S02]  /*1dbe0*/  SHFL.IDX P6, R14, R13, R12, R11 ;  /* 0x0000000c0d0e7389 */ /* 0x00082400000c000b */
[----:B01234-:R-:W-:Y:S01]  /*1dbf0*/  ENDCOLLECTIVE ;  /* 0x000000000000791b */ /* 0x01ffe20003800000 */
.L_x_1538:
[----:B------:R-:W-:Y:S05]  /*1dc00*/  BSYNC B0 ;  /* 0x0000000000007941 */ /* 0x000fea0003800000 */
.L_x_1537:
[----:B------:R-:W-:Y:S05]  /*1dc10*/  BRA `(.L_x_1416) ;  /* 0xffffffd400f47947 */ /* 0x000fea000383ffff */
.L_x_1421:
[----:B0-----:R0:W2:Y:S02]  /*1dc20*/  SYNCS.PHASECHK.TRANS64.TRYWAIT P0, [R9+URZ+0x16820], R0 ;  /* 0x01682000090075a7 */ /* 0x0010a4000800017f */
[----:B--2---:R-:W-:Y:S05]  /*1dc30*/  @!P0 NANOSLEEP.SYNCS 0x989680 ;  /* 0x009896800000895d */ /* 0x004fea0003900000 */
[----:B------:R-:W2:Y:S02]  /*1dc40*/  @!P0 SYNCS.PHASECHK.TRANS64 P0, [R9+URZ+0x16820], R0 ;  /* 0x01682000090085a7 */ /* 0x000ea4000800007f */
[----:B--2---:R-:W-:Y:S05]  /*1dc50*/  @!P0 BRA `(.L_x_1421) ;  /* 0xfffffffc00f08947 */ /* 0x004fea000383ffff */
[----:B------:R-:W-:Y:S05]  /*1dc60*/  BRA `(.L_x_1539) ;  /* 0xffffffdc00607947 */ /* 0x000fea000383ffff */
.L_x_1422:
        /* <DEDUP_REMOVED lines=11> */
.L_x_1541:
[----:B------:R-:W-:Y:S05]  /*1dd20*/  BSYNC B0 ;  /* 0x0000000000007941 */ /* 0x000fea0003800000 */
.L_x_1540:
[----:B------:R-:W-:Y:S05]  /*1dd30*/  BRA `(.L_x_1542) ;  /* 0xffffffdc00487947 */ /* 0x000fea000383ffff */
.L_x_1423:
[----:B------:R-:W-:Y:S01]  /*1dd40*/  BSSY B0, `(.L_x_1543) ;  /* 0x0000006000007945 */ /* 0x000fe20003800000 */
[----:B------:R-:W-:-:S07]  /*1dd50*/  IMAD.MOV.U32 R15, RZ, RZ, -0x1 ;  /* 0xffffffffff0f7424 */ /* 0x000fce00078e00ff */
[----:B01----:R-:W-:Y:S05]  /*1dd60*/  WARPSYNC.COLLECTIVE R15, `(.L_x_1544) ;  /* 0x000000000f0c7348 */ /* 0x003fea0003c00000 */
[----:B------:R-:W-:Y:S02]  /*1dd70*/  ELECT P6, UR62, PT ;  /* 0x00000000003e782f */ /* 0x000fe400038c0000 */
[----:B------:R-:W-:Y:S01]  /*1dd80*/  MOV R14, UR62 ;  /* 0x0000003e000e7c02 */ /* 0x000fe20008000f00 */
[----:B01----:R-:W-:Y:S10]  /*1dd90*/  ENDCOLLECTIVE ;  /* 0x000000000000791b */ /* 0x003ff40003800000 */
.L_x_1544:
[----:B------:R-:W-:Y:S05]  /*1dda0*/  BSYNC B0 ;  /* 0x0000000000007941 */ /* 0x000fea0003800000 */
.L_x_1543:
[----:B------:R-:W-:Y:S05]  /*1ddb0*/  BRA `(.L_x_1545) ;  /* 0xffffffdc003c7947 */ /* 0x000fea000383ffff */
.L_x_1425:
[----:B0-----:R0:W2:Y:S02]  /*1ddc0*/  SYNCS.PHASECHK.TRANS64.TRYWAIT P0, [R7+URZ], R2 ;  /* 0x00000002070075a7 */ /* 0x0010a4000800017f */
[----:B--2---:R-:W-:Y:S05]  /*1ddd0*/  @!P0 NANOSLEEP.SYNCS 0x989680 ;  /* 0x009896800000895d */ /* 0x004fea0003900000 */
[----:B------:R-:W2:Y:S02]  /*1dde0*/  @!P0 SYNCS.PHASECHK.TRANS64 P0, [R7+URZ], R2 ;  /* 0x00000002070085a7 */ /* 0x000ea4000800007f */
[----:B--2---:R-:W-:Y:S05]  /*1ddf0*/  @!P0 BRA `(.L_x_1425) ;  /* 0xfffffffc00f08947 */ /* 0x004fea000383ffff */
[----:B------:R-:W-:Y:S05]  /*1de00*/  BRA `(.L_x_1546) ;  /* 0xffffffdc00707947 */ /* 0x000fea000383ffff */
.L_x_1426:
[----:B--2---:R2:W3:Y:S02]  /*1de10*/  SYNCS.PHASECHK.TRANS64.TRYWAIT P0, [R3+URZ], R0 ;  /* 0x00000000030075a7 */ /* 0x0044e4000800017f */
[----:B---3--:R-:W-:Y:S05]  /*1de20*/  @!P0 NANOSLEEP.SYNCS 0x989680 ;  /* 0x009896800000895d */ /* 0x008fea0003900000 */
[----:B------:R-:W3:Y:S02]  /*1de30*/  @!P0 SYNCS.PHASECHK.TRANS64 P0, [R3+URZ], R0 ;  /* 0x00000000030085a7 */ /* 0x000ee4000800007f */
[----:B---3--:R-:W-:Y:S05]  /*1de40*/  @!P0 BRA `(.L_x_1426) ;  /* 0xfffffffc00f08947 */ /* 0x008fea000383ffff */
[----:B------:R-:W-:Y:S05]  /*1de50*/  BRA `(.L_x_1547) ;  /* 0xffffffdc00647947 */ /* 0x000fea000383ffff */
.L_x_1428:
[----:B--2---:R2:W3:Y:S02]  /*1de60*/  SYNCS.PHASECHK.TRANS64.TRYWAIT P0, [R5+URZ], R2 ;  /* 0x00000002050075a7 */ /* 0x0044e4000800017f */
[----:B---3--:R-:W-:Y:S05]  /*1de70*/  @!P0 NANOSLEEP.SYNCS 0x989680 ;  /* 0x009896800000895d */ /* 0x008fea0003900000 */
[----:B------:R-:W3:Y:S02]  /*1de80*/  @!P0 SYNCS.PHASECHK.TRANS64 P0, [R5+URZ], R2 ;  /* 0x00000002050085a7 */ /* 0x000ee4000800007f */
[----:B---3--:R-:W-:Y:S05]  /*1de90*/  @!P0 BRA `(.L_x_1428) ;  /* 0xfffffffc00f08947 */ /* 0x008fea000383ffff */
[----:B------:R-:W-:Y:S05]  /*1dea0*/  BRA `(.L_x_1548) ;  /* 0xffffffdc00687947 */ /* 0x000fea000383ffff */
.L_x_1549:
        /* <DEDUP_REMOVED lines=13> */
.L_x_2281:


//--------------------- .text._ZN7cutlass13device_kernelIN5flash11enable_sm90INS1_16FlashAttnFwdSm90INS1_25CollectiveMainloopFwdSm90ILi2EN4cute5tupleIJNS5_1CILi1EEES8_S8_EEENS6_IJNS7_ILi192EEENS7_ILi128EEENS7_ILi64EEEEEELi64ENS_6half_tEfNS_4arch4Sm90ELb1ELb0ELb0ELb0ELb0ELb0ELb0ELb1ELb1ELb0ELb0ELb0EEENS1_21CollectiveEpilogueFwdINS6_IJSA_SC_SB_EEES9_SE_SG_Li384ELb0ELb0ELb0ELb0EEENS1_30DynamicPersistentTileSchedulerILi384ELi32ELb0ELb0ELb1EEEEEEEEEvNT_6ParamsE --------------------------
	.section	.text._ZN7cutlass13device_kernelIN5flash11enable_sm90INS1_16FlashAttnFwdSm90INS1_25CollectiveMainloopFwdSm90ILi2EN4cute5tupleIJNS5_1CILi1EEES8_S8_EEENS6_IJNS7_ILi192EEENS7_ILi128EEENS7_ILi64EEEEEELi64ENS_6half_tEfNS_4arch4Sm90ELb1ELb0ELb0ELb0ELb0ELb0ELb0ELb1ELb1ELb0ELb0ELb0EEENS1_21CollectiveEpilogueFwdINS6_IJSA_SC_SB_EEES9_SE_SG_Li384ELb0ELb0ELb0ELb0EEENS1_30DynamicPersistentTileSchedulerILi384ELi32ELb0ELb0ELb1EEEEEEEEEvNT_6ParamsE,"ax",@progbits
	.align	128
.text._ZN7cutlass13device_kernelIN5flash11enable_sm90INS1_16FlashAttnFwdSm90INS1_25CollectiveMainloopFwdSm90ILi2EN4cute5tupleIJNS5_1CILi1EEES8_S8_EEENS6_IJNS7_ILi192EEENS7_ILi128EEENS7_ILi64EEEEEELi64ENS_6half_tEfNS_4arch4Sm90ELb1ELb0ELb0ELb0ELb0ELb0ELb0ELb1ELb1ELb0ELb0ELb0EEENS1_21CollectiveEpilogueFwdINS6_IJSA_SC_SB_EEES9_SE_SG_Li384ELb0ELb0ELb0ELb0EEENS1_30DynamicPersistentTileSchedulerILi384ELi32ELb0ELb0ELb1EEEEEEEEEvNT_6ParamsE:
        .type           _ZN7cutlass13device_kernelIN5flash11enable_sm90INS1_16FlashAttnFwdSm90INS1_25CollectiveMainloopFwdSm90ILi2EN4cute5tupleIJNS5_1CILi1EEES8_S8_EEENS6_IJNS7_ILi192EEENS7_ILi128EEENS7_ILi64EEEEEELi64ENS_6half_tEfNS_4arch4Sm90ELb1ELb0ELb0ELb0ELb0ELb0ELb0ELb1ELb1ELb0ELb0ELb0EEENS1_21CollectiveEpilogueFwdINS6_IJSA_SC_SB_EEES9_SE_SG_Li384ELb0ELb0ELb0ELb0EEENS1_30DynamicPersistentTileSchedulerILi384ELi32ELb0ELb0ELb1EEEEEEEEEvNT_6ParamsE,@function
        .size           _ZN7cutlass13device_kernelIN5flash11enable_sm90INS1_16FlashAttnFwdSm90INS1_25CollectiveMainloopFwdSm90ILi2EN4cute5tupleIJNS5_1CILi1EEES8_S8_EEENS6_IJNS7_ILi192EEENS7_ILi128EEENS7_ILi64EEEEEELi64ENS_6half_tEfNS_4arch4Sm90ELb1ELb0ELb0ELb0ELb0ELb0ELb0ELb1ELb1ELb0ELb0ELb0EEENS1_21CollectiveEpilogueFwdINS6_IJSA_SC_SB_EEES9_SE_SG_Li384ELb0ELb0ELb0ELb0EEENS1_30DynamicPersistentTileSchedulerILi384ELi32ELb0ELb0ELb1EEEEEEEEEvNT_6ParamsE,(.L_x_2282 - _ZN7cutlass13device_kernelIN5flash11enable_sm90INS1_16FlashAttnFwdSm90INS1_25CollectiveMainloopFwdSm90ILi2EN4cute5tupleIJNS5_1CILi1EEES8_S8_EEENS6_IJNS7_ILi192EEENS7_ILi128EEENS7_ILi64EEEEEELi64ENS_6half_tEfNS_4arch4Sm90ELb1ELb0ELb0ELb0ELb0ELb0ELb0ELb1ELb1ELb0ELb0ELb0EEENS1_21CollectiveEpilogueFwdINS6_IJSA_SC_SB_EEES9_SE_SG_Li384ELb0ELb0ELb0ELb0EEENS1_30DynamicPersistentTileSchedulerILi384ELi32ELb0ELb0ELb1EEEEEEEEEvNT_6ParamsE)
        .other          _ZN7cutlass13device_kernelIN5flash11enable_sm90INS1_16FlashAttnFwdSm90INS1_25CollectiveMainloopFwdSm90ILi2EN4cute5tupleIJNS5_1CILi1EEES8_S8_EEENS6_IJNS7_ILi192EEENS7_ILi128EEENS7_ILi64EEEEEELi64ENS_6half_tEfNS_4arch4Sm90ELb1ELb0ELb0ELb0ELb0ELb0ELb0ELb1ELb1ELb0ELb0ELb0EEENS1_21CollectiveEpilogueFwdINS6_IJSA_SC_SB_EEES9_SE_SG_Li384ELb0ELb0ELb0ELb0EEENS1_30DynamicPersistentTileSchedulerILi384ELi32ELb0ELb0ELb1EEEEEEEEEvNT_6ParamsE,@"STO_CUDA_ENTRY STV_DEFAULT"
_ZN7cutlass13device_kernelIN5flash11enable_sm90INS1_16FlashAttnFwdSm90INS1_25CollectiveMainloopFwdSm90ILi2EN4cute5tupleIJNS5_1CILi1EEES8_S8_EEENS6_IJNS7_ILi192EEENS7_ILi128EEENS7_ILi64EEEEEELi64ENS_6half_tEfNS_4arch4Sm90ELb1ELb0ELb0ELb0ELb0ELb0ELb0ELb1ELb1ELb0ELb0ELb0EEENS1_21CollectiveEpilogueFwdINS6_IJSA_SC_SB_EEES9_SE_SG_Li384ELb0ELb0ELb0ELb0EEENS1_30DynamicPersistentTileSchedulerILi384ELi32ELb0ELb0ELb1EEEEEEEEEvNT_6ParamsE:
        /* <DEDUP_REMOVED lines=23> */
.L_x_1551:
[----:B------:R-:W-:Y:S05]  /*0170*/  BSYNC B0 ;  /* 0x0000000000007941 */ /* 0x000fea0003800000 */
.L_x_1550:
        /* <DEDUP_REMOVED lines=37> */
.L_x_1552:
        /* <DEDUP_REMOVED lines=22> */
.L_x_1553:
        /* <DEDUP_REMOVED lines=18> */
.L_x_1554:
        /* <DEDUP_REMOVED lines=22> */
.L_x_1555:
        /* <DEDUP_REMOVED lines=22> */
.L_x_1556:
        /* <DEDUP_REMOVED lines=8> */
.L_x_1558:
        /* <DEDUP_REMOVED lines=18> */
[----:B------:R-:W-:Y:S01]  /*0ab0*/  ULDC.64 UR50, c[0x0][0x198] ;  /* 0x0000660000327ab9 */ /* 0x000fe20000000a00 */
[----:B------:R-:W-:Y:S01]  /*0ac0*/  UMOV UR39, URZ ;  /* 0x0000003f00277c82 */ /* 0x000fe20008000000 */
[----:B------:R-:W-:Y:S01]  /*0ad0*/  UMOV UR37, URZ ;  /* 0x0000003f00257c82 */ /* 0x000fe20008000000 */
[----:B------:R-:W-:Y:S01]  /*0ae0*/  LEA.HI R4, R3, R0, RZ, 0x7 ;  /* 0x0000000003047211 */ /* 0x000fe200078f38ff */
[----:B------:R-:W2:Y:S01]  /*0af0*/  S2UR UR6, SR_SWINHI ;  /* 0x00000000000679c3 */ /* 0x000ea20000002f00 */
[----:B------:R-:W-:-:S02]  /*0b00*/  UMOV UR36, URZ ;  /* 0x0000003f00247c82 */ /* 0x000fc40008000000 */
[----:B------:R-:W-:Y:S02]  /*0b10*/  LOP3.LUT R5, R4, 0xffffff80, RZ, 0xc0, !PT ;  /* 0xffffff8004057812 */ /* 0x000fe400078ec0ff */
        /* <DEDUP_REMOVED lines=37> */
.L_x_1605:
        /* <DEDUP_REMOVED lines=20> */
.L_x_1559:
[----:B------:R-:W-:Y:S01]  /*0eb0*/  ULDC UR6, c[0x0][0xdc4] ;  /* 0x0003710000067ab9 */ /* 0x000fe20000000800 */
[----:B------:R-:W-:Y:S01]  /*0ec0*/  UMOV UR41, UR7 ;  /* 0x0000000700297c82 */ /* 0x000fe20008000000 */
[----:B------:R-:W-:-:S11]  /*0ed0*/  UISETP.NE.AND UP0, UPT, UR6, 0x1, UPT ;  /* 0x000000010600788c */ /* 0x000fd6000bf05270 */
[----:B------:R-:W-:Y:S02]  /*0ee0*/  @UP0 ULDC.64 UR10, c[0x0][0xdc8] ;  /* 0x00037200000a0ab9 */ /* 0x000fe40000000a00 */
[----:B------:R-:W-:-:S04]  /*0ef0*/  UIMAD.WIDE.U32 UR4, UR7, UR10, URZ ;  /* 0x0000000a070472a5 */ /* 0x000fc8000f8e003f */
[----:B------:R-:W-:-:S04]  /*0f00*/  @UP0 USHF.R.U32.HI UR41, URZ, UR11, UR5 ;  /* 0x0000000b3f290299 */ /* 0x000fc80008011605 */
[----:B------:R-:W-:-:S12]  /*0f10*/  UIMAD UR4, UR41, UR6, URZ ;  /* 0x00000006290472a4 */ /* 0x000fd8000f8e023f */
.L_x_1560:
[----:B------:R-:W-:Y:S01]  /*0f20*/  ULOP3.LUT UR5, URZ, UR41, URZ, 0x33, !UPT ;  /* 0x000000293f057292 */ /* 0x000fe2000f8e333f */
[----:B------:R-:W-:Y:S01]  /*0f30*/  PLOP3.LUT P0, PT, PT, PT, PT, 0x80, 0x0 ;  /* 0x000000000000781c */ /* 0x000fe20003f0f070 */
[----:B------:R-:W-:Y:S01]  /*0f40*/  ULDC.64 UR10, c[0x0][0x3f8] ;  /* 0x0000fe00000a7ab9 */ /* 0x000fe20000000a00 */
[----:B------:R-:W-:Y:S01]  /*0f50*/  ULDC UR6, c[0x0][0xdac] ;  /* 0x00036b0000067ab9 */ /* 0x000fe20000000800 */
[----:B------:R-:W-:Y:S01]  /*0f60*/  UISETP.NE.U32.AND UP0, UPT, UR10, URZ, UPT ;  /* 0x0000003f0a00728c */ /* 0x000fe2000bf05070 */
[----:B------:R-:W-:Y:S01]  /*0f70*/  IMAD.MOV.U32 R3, RZ, RZ, RZ ;  /* 0x000000ffff037224 */ /* 0x000fe200078e00ff */
[----:B------:R-:W-:Y:S01]  /*0f80*/  UIADD3 UR5, UR5, UR6, URZ ;  /* 0x0000000605057290 */ /* 0x000fe2000fffe03f */
[----:B------:R-:W-:Y:S01]  /*0f90*/  CS2R R14, SRZ ;  /* 0x00000000000e7805 */ /* 0x000fe2000001ff00 */
[----:B------:R-:W-:Y:S01]  /*0fa0*/  UISETP.NE.AND.EX UP0, UPT, UR11, URZ, UPT, UP0 ;  /* 0x0000003f0b00728c */ /* 0x000fe2000bf05300 */
[----:B------:R-:W-:Y:S01]  /*0fb0*/  IMAD.MOV.U32 R119, RZ, RZ, RZ ;  /* 0x000000ffff777224 */ /* 0x000fe200078e00ff */
[----:B------:R-:W-:Y:S01]  /*0fc0*/  UIMAD UR42, UR5, 0xc0, URZ ;  /* 0x000000c0052a78a4 */ /* 0x000fe2000f8e023f */
[----:B------:R-:W-:Y:S01]  /*0fd0*/  IMAD.MOV.U32 R0, RZ, RZ, RZ ;  /* 0x000000ffff007224 */ /* 0x000fe200078e00ff */
[----:B------:R-:W-:Y:S01]  /*0fe0*/  ULDC UR52, c[0x0][0x404] ;  /* 0x0001010000347ab9 */ /* 0x000fe20000000800 */
[----:B------:R-:W-:Y:S01]  /*0ff0*/  ULDC UR9, c[0x0][0x288] ;  /* 0x0000a20000097ab9 */ /* 0x000fe20000000800 */
[----:B------:R-:W-:Y:S01]  /*1000*/  UIADD3 UR4, UR7, -UR4, URZ ;  /* 0x8000000407047290 */ /* 0x000fe2000fffe03f */
[----:B------:R-:W-:Y:S01]  /*1010*/  IMAD.MOV.U32 R19, RZ, RZ, RZ ;  /* 0x000000ffff137224 */ /* 0x000fe200078e00ff */
[----:B------:R-:W-:Y:S01]  /*1020*/  USEL UR52, UR52, 0x1, UP0 ;  /* 0x0000000134347887 */ /* 0x000fe20008000000 */
[----:B------:R-:W-:Y:S01]  /*1030*/  CS2R R20, SRZ ;  /* 0x0000000000147805 */ /* 0x000fe2000001ff00 */
[----:B------:R-:W-:Y:S01]  /*1040*/  UIADD3 UR5, UR42, 0x13f, -UR9 ;  /* 0x0000013f2a057890 */ /* 0x000fe2000fffe809 */
[----:B------:R-:W-:Y:S01]  /*1050*/  CS2R R24, SRZ ;  /* 0x0000000000187805 */ /* 0x000fe2000001ff00 */
[----:B------:R-:W-:Y:S01]  /*1060*/  ULDC UR10, c[0x0][0xdc4] ;  /* 0x00037100000a7ab9 */ /* 0x000fe20000000800 */
[----:B------:R-:W-:Y:S01]  /*1070*/  ULDC UR7, c[0x0][0x2e0] ;  /* 0x0000b80000077ab9 */ /* 0x000fe20000000800 */
[----:B------:R-:W-:Y:S01]  /*1080*/  UIMAD UR10, UR8, UR10, UR4 ;  /* 0x0000000a080a72a4 */ /* 0x000fe2000f8e0204 */
[----:B------:R-:W-:Y:S01]  /*1090*/  CS2R R26, SRZ ;  /* 0x00000000001a7805 */ /* 0x000fe2000001ff00 */
[----:B------:R-:W-:Y:S01]  /*10a0*/  UIMAD UR4, UR52, UR7, 0x7f ;  /* 0x0000007f340474a4 */ /* 0x000fe2000f8e0207 */
[----:B------:R-:W-:Y:S01]  /*10b0*/  CS2R R28, SRZ ;  /* 0x00000000001c7805 */ /* 0x000fe2000001ff00 */
[----:B------:R-:W-:Y:S01]  /*10c0*/  UIMAD UR6, UR52, UR7, UR5 ;  /* 0x00000007340672a4 */ /* 0x000fe2000f8e0205 */
[----:B------:R-:W-:Y:S01]  /*10d0*/  CS2R R30, SRZ ;  /* 0x00000000001e7805 */ /* 0x000fe2000001ff00 */
[----:B------:R-:W-:Y:S01]  /*10e0*/  USHF.R.S32.HI UR5, URZ, 0x1f, UR4 ;  /* 0x0000001f3f057899 */ /* 0x000fe20008011404 */
[----:B------:R-:W-:Y:S01]  /*10f0*/  CS2R R32, SRZ ;  /* 0x0000000000207805 */ /* 0x000fe2000001ff00 */
[----:B------:R-:W-:Y:S01]  /*1100*/  USHF.R.S32.HI UR7, URZ, 0x1f, UR6 ;  /* 0x0000001f3f077899 */ /* 0x000fe20008011406 */
[----:B------:R-:W-:Y:S01]  /*1110*/  CS2R R34, SRZ ;  /* 0x0000000000227805 */ /* 0x000fe2000001ff00 */
[----:B------:R-:W-:Y:S01]  /*1120*/  ULEA.HI UR5, UR5, UR4, URZ, 0x7 ;  /* 0x0000000405057291 */ /* 0x000fe2000f8f383f */
[----:B------:R-:W-:Y:S01]  /*1130*/  CS2R R36, SRZ ;  /* 0x0000000000247805 */ /* 0x000fe2000001ff00 */
[----:B------:R-:W-:Y:S01]  /*1140*/  ULEA.HI UR7, UR7, UR6, URZ, 0x7 ;  /* 0x0000000607077291 */ /* 0x000fe2000f8f383f */
[----:B------:R-:W-:Y:S01]  /*1150*/  CS2R R38, SRZ ;  /* 0x0000000000267805 */ /* 0x000fe2000001ff00 */
[----:B------:R-:W-:Y:S01]  /*1160*/  USHF.R.S32.HI UR47, URZ, 0x7, UR5 ;  /* 0x000000073f2f7899 */ /* 0x000fe20008011405 */
[----:B------:R-:W-:Y:S01]  /*1170*/  CS2R R40, SRZ ;  /* 0x0000000000287805 */ /* 0x000fe2000001ff00 */
[----:B------:R-:W-:Y:S01]  /*1180*/  USHF.R.S32.HI UR7, URZ, 0x7, UR7 ;  /* 0x000000073f077899 */ /* 0x000fe20008011407 */
[----:B------:R-:W-:Y:S01]  /*1190*/  CS2R R6, SRZ ;  /* 0x0000000000067805 */ /* 0x000fe2000001ff00 */
[----:B------:R-:W-:Y:S01]  /*11a0*/  ULDC UR43, c[0x0][0xdb8] ;  /* 0x00036e00002b7ab9 */ /* 0x000fe20000000800 */
[----:B------:R-:W-:Y:S01]  /*11b0*/  UMOV UR44, UR10 ;  /* 0x0000000a002c7c82 */ /* 0x000fe20008000000 */
[----:B------:R-:W-:Y:S01]  /*11c0*/  UISETP.LT.AND UP0, UPT, UR47, UR7, UPT ;  /* 0x000000072f00728c */ /* 0x000fe2000bf01270 */
[----:B------:R-:W-:Y:S01]  /*11d0*/  CS2R R8, SRZ ;  /* 0x0000000000087805 */ /* 0x000fe2000001ff00 */
[----:B------:R-:W-:Y:S01]  /*11e0*/  UISETP.NE.AND UP1, UPT, UR43, 0x1, UPT ;  /* 0x000000012b00788c */ /* 0x000fe2000bf25270 */
[----:B------:R-:W-:Y:S01]  /*11f0*/  CS2R R10, SRZ ;  /* 0x00000000000a7805 */ /* 0x000fe2000001ff00 */
[----:B------:R-:W-:Y:S01]  /*1200*/  USEL UR47, UR47, UR7, UP0 ;  /* 0x000000072f2f7287 */ /* 0x000fe20008000000 */
[----:B------:R-:W-:-:S02]  /*1210*/  IMAD.MOV.U32 R13, RZ, RZ, RZ ;  /* 0x000000ffff0d7224 */ /* 0x000fc400078e00ff */
[----:B------:R-:W-:Y:S01]  /*1220*/  IMAD.MOV.U32 R42, RZ, RZ, RZ ;  /* 0x000000ffff2a7224 */ /* 0x000fe200078e00ff */
[----:B------:R-:W-:-:S05]  /*1230*/  UISETP.GE.AND UP0, UPT, UR47, 0x1, UPT ;  /* 0x000000012f00788c */ /* 0x000fca000bf06270 */
[----:B------:R-:W-:Y:S01]  /*1240*/  @UP1 ULDC UR8, c[0x0][0xdbc] ;  /* 0x00036f0000081ab9 */ /* 0x000fe20000000800 */
[----:B------:R-:W-:Y:S01]  /*1250*/  PLOP3.LUT P1, PT, PT, PT, UP0, 0x80, 0x0 ;  /* 0x000000000000781c */ /* 0x000fe20003f2f008 */
[----:B------:R-:W-:Y:S01]  /*1260*/  UIMAD.WIDE.U32 UR4, UR10, UR8, URZ ;  /* 0x000000080a0472a5 */ /* 0x000fe2000f8e003f */
[----:B------:R-:W-:-:S03]  /*1270*/  @UP1 ULDC UR6, c[0x0][0xdc0] ;  /* 0x0003700000061ab9 */ /* 0x000fc60000000800 */
[----:B------:R-:W-:-:S04]  /*1280*/  @UP1 USHF.R.U32.HI UR44, URZ, UR6, UR5 ;  /* 0x000000063f2c1299 */ /* 0x000fc80008011605 */
[----:B------:R-:W-:-:S04]  /*1290*/  UIADD3 UR4, -UR44, URZ, URZ ;  /* 0x0000003f2c047290 */ /* 0x000fc8000fffe13f */
[----:B------:R-:W-:Y:S01]  /*12a0*/  UIMAD UR43, UR43, UR4, UR10 ;  /* 0x000000042b2b72a4 */ /* 0x000fe2000f8e020a */
[----:B------:R-:W-:Y:S11]  /*12b0*/  @!P1 BRA `(.L_x_1561) ;  /* 0x0000006c00e49947 */ /* 0x000ff60003800000 */
        /* <DEDUP_REMOVED lines=32> */
.L_x_1562:
        /* <DEDUP_REMOVED lines=9> */
.L_x_1664:
[----:B------:R-:W-:Y:S05]  /*1550*/  @!P0 BRA `(.L_x_1564) ;  /* 0x0000000000048947 */ /* 0x000fea0003800000 */
[----:B------:R-:W-:Y:S01]  /*1560*/  BPT.TRAP 0x1 ;  /* 0x000000040000795c */ /* 0x000fe20000300000 */
.L_x_1564:
[----:B-1----:R-:W-:Y:S02]  /*1570*/  IMAD.U32 R3, RZ, RZ, UR36 ;  /* 0x00000024ff037e24 */ /* 0x002fe4000f8e00ff */
[----:B------:R-:W-:-:S03]  /*1580*/  IMAD.U32 R0, RZ, RZ, UR37 ;  /* 0x00000025ff007e24 */ /* 0x000fc6000f8e00ff */
[----:B------:R-:W-:Y:S02]  /*1590*/  LEA R3, R3, UR40, 0x3 ;  /* 0x0000002803037c11 */ /* 0x000fe4000f8e18ff */
[----:B------:R-:W-:-:S04]  /*15a0*/  SHF.L.U32 R0, R0, 0x1f, RZ ;  /* 0x0000001f00007819 */ /* 0x000fc800000006ff */
[----:B------:R1:W2:Y:S01]  /*15b0*/  SYNCS.PHASECHK.TRANS64.TRYWAIT P2, [R3+URZ+0x16830], R0 ;  /* 0x01683000030075a7 */ /* 0x0002a2000804017f */
[----:B------:R-:W-:Y:S05]  /*15c0*/  @!P0 BRA `(.L_x_1565) ;  /* 0x0000000000048947 */ /* 0x000fea0003800000 */
[----:B------:R-:W-:Y:S01]  /*15d0*/  BPT.TRAP 0x1 ;  /* 0x000000040000795c */ /* 0x000fe20000300000 */
.L_x_1565:
[----:B------:R-:W-:Y:S01]  /*15e0*/  LOP3.LUT P1, RZ, R2, 0x7f, RZ, 0xc0, !PT ;  /* 0x0000007f02ff7812 */ /* 0x000fe2000782c0ff */
[----:B------:R-:W-:Y:S01]  /*15f0*/  IMAD.MOV.U32 R119, RZ, RZ, RZ ;  /* 0x000000ffff777224 */ /* 0x000fe200078e00ff */
[----:B--2---:R-:W-:Y:S11]  /*1600*/  @P2 BRA `(.L_x_1566) ;  /* 0x0000000000082947 */ /* 0x004ff60003800000 */
[----:B------:R-:W2:Y:S02]  /*1610*/  SYNCS.PHASECHK.TRANS64.TRYWAIT P2, [R3+URZ+0x16830], R0 ;  /* 0x01683000030075a7 */ /* 0x000ea4000804017f */
[----:B--2---:R-:W-:Y:S05]  /*1620*/  @!P2 BRA `(.L_x_1567) ;  /* 0x000000a40018a947 */ /* 0x004fea0003800000 */
.L_x_1566:
[----:B------:R-:W-:Y:S05]  /*1630*/  WARPSYNC.ALL ;  /* 0x0000000000007948 */ /* 0x000fea0003800000 */
[----:B------:R-:W-:Y:S01]  /*1640*/  UIADD3 UR4, UR40, 0xe400, URZ ;  /* 0x0000e40028047890 */ /* 0x000fe2000fffe03f */
[----:B------:R-:W-:Y:S01]  /*1650*/  WARPGROUP.ARRIVE ;  /* 0x00000000000079c5 */ /* 0x000fe20000000000 */
[----:B------:R-:W-:Y:S01]  /*1660*/  ULOP3.LUT UR16, UR53, 0x10000, URZ, 0xfc, !UPT ;  /* 0x0001000035107892 */ /* 0x000fe2000f8efc3f */
[----:B------:R-:W-:Y:S01]  /*1670*/  VIADD R96, R18, UR42 ;  /* 0x0000002a12607c36 */ /* 0x000fe20008000000 */
[----:B------:R-:W-:Y:S01]  /*1680*/  USHF.R.U32.HI UR4, URZ, 0x4, UR4 ;  /* 0x000000043f047899 */ /* 0x000fe20008011604 */
[----:B-12---:R-:W-:Y:S01]  /*1690*/  @!P1 VIADD R3, R3, 0x16840 ;  /* 0x0001684003039836 */ /* 0x006fe20000000000 */
[----:B------:R-:W-:Y:S01]  /*16a0*/  UMOV UR17, 0x40000040 ;  /* 0x4000004000117882 */ /* 0x000fe20000000000 */
[----:B------:R-:W-:Y:S01]  /*16b0*/  UMOV UR19, 0x40000040 ;  /* 0x4000004000137882 */ /* 0x000fe20000000000 */
[----:B------:R-:W-:Y:S01]  /*16c0*/  ULOP3.LUT UR4, UR4, 0x3fff, URZ, 0xc0, !UPT ;  /* 0x00003fff04047892 */ /* 0x000fe2000f8ec03f */
[----:B------:R-:W-:Y:S01]  /*16d0*/  IMAD.MOV.U32 R118, RZ, RZ, R119 ;  /* 0x000000ffff767224 */ /* 0x000fe200078e0077 */
[----:B------:R-:W-:Y:S01]  /*16e0*/  UMOV UR5, 0x40000040 ;  /* 0x4000004000057882 */ /* 0x000fe20000000000 */
[----:B------:R-:W-:Y:S01]  /*16f0*/  UMOV UR7, 0x40000040 ;  /* 0x4000004000077882 */ /* 0x000fe20000000000 */
[----:B------:R-:W-:Y:S01]  /*1700*/  ULOP3.LUT UR20, UR4, 0x10000, URZ, 0xfc, !UPT ;  /* 0x0001000004147892 */ /* 0x000fe2000f8efc3f */
[----:B------:R-:W-:Y:S01]  /*1710*/  @!P1 PRMT R3, RZ, 0x654, R3 ;  /* 0x00000654ff039816 */ /* 0x000fe20000000003 */
[----:B------:R-:W-:Y:S01]  /*1720*/  UIADD3 UR4, UR16, 0x2, URZ ;  /* 0x0000000210047890 */ /* 0x000fe2000fffe03f */
[--C-:B------:R-:W-:Y:S01]  /*1730*/  IMAD.MOV.U32 R117, RZ, RZ, R119.reuse ;  /* 0x000000ffff757224 */ /* 0x100fe200078e0077 */
[----:B------:R-:W-:Y:S01]  /*1740*/  ULEA UR18, UR36, UR20, 0xa ;  /* 0x0000001424127291 */ /* 0x000fe2000f8e503f */
[--C-:B------:R-:W-:Y:S01]  /*1750*/  IMAD.MOV.U32 R116, RZ, RZ, R119.reuse ;  /* 0x000000ffff747224 */ /* 0x100fe200078e0077 */
[----:B------:R-:W-:Y:S01]  /*1760*/  UIADD3 UR8, UR16, 0x4, URZ ;  /* 0x0000000410087890 */ /* 0x000fe2000fffe03f */
[--C-:B------:R-:W-:Y:S01]  /*1770*/  IMAD.MOV.U32 R115, RZ, RZ, R119.reuse ;  /* 0x000000ffff737224 */ /* 0x100fe200078e0077 */
[----:B------:R-:W-:Y:S01]  /*1780*/  UIADD3 UR6, UR18, 0x2, URZ ;  /* 0x0000000212067890 */ /* 0x000fe2000fffe03f */
[--C-:B------:R-:W-:Y:S01]  /*1790*/  IMAD.MOV.U32 R114, RZ, RZ, R119.reuse ;  /* 0x000000ffff727224 */ /* 0x100fe200078e0077 */
[----:B------:R-:W-:Y:S01]  /*17a0*/  UIADD3 UR10, UR18, 0x4, URZ ;  /* 0x00000004120a7890 */ /* 0x000fe2000fffe03f */
[--C-:B------:R-:W-:Y:S01]  /*17b0*/  IMAD.MOV.U32 R113, RZ, RZ, R119.reuse ;  /* 0x000000ffff717224 */ /* 0x100fe200078e0077 */
[----:B------:R-:W-:Y:S01]  /*17c0*/  UMOV UR9, 0x40000040 ;  /* 0x4000004000097882 */ /* 0x000fe20000000000 */
[----:B------:R-:W-:Y:S01]  /*17d0*/  HGMMA.64x128x16.F32 R24, gdesc[UR16], RZ, !UPT, gsb0 ;  /* 0x01e00000101879f0 */ /* 0x000fe2000c0008ff */
[----:B------:R-:W-:Y:S01]  /*17e0*/  UMOV UR11, 0x40000040 ;  /* 0x40000040000b7882 */ /* 0x000fe20000000000 */
[----:B------:R-:W-:Y:S01]  /*17f0*/  UIADD3 UR12, UR16, 0x6, URZ ;  /* 0x00000006100c7890 */ /* 0x000fe2000fffe03f */
[--C-:B------:R-:W-:Y:S01]  /*1800*/  IMAD.MOV.U32 R112, RZ, RZ, R119.reuse ;  /* 0x000000ffff707224 */ /* 0x100fe200078e0077 */
[----:B------:R-:W-:Y:S01]  /*1810*/  UIADD3 UR14, UR18, 0x6, URZ ;  /* 0x00000006120e7890 */ /* 0x000fe2000fffe03f */
[--C-:B------:R-:W-:Y:S01]  /*1820*/  IMAD.MOV.U32 R111, RZ, RZ, R119.reuse ;  /* 0x000000ffff6f7224 */ /* 0x100fe200078e0077 */
[----:B------:R-:W-:Y:S01]  /*1830*/  UMOV UR13, 0x40000040 ;  /* 0x40000040000d7882 */ /* 0x000fe20000000000 */
[----:B------:R-:W-:Y:S01]  /*1840*/  UMOV UR15, 0x40000040 ;  /* 0x40000040000f7882 */ /* 0x000fe20000000000 */
[----:B------:R-:W-:Y:S01]  /*1850*/  UIADD3 UR28, UR47, -0x2, URZ ;  /* 0xfffffffe2f1c7890 */ /* 0x000fe2000fffe03f */
        /* <DEDUP_REMOVED lines=11> */
[----:B------:R-:W-:Y:S01]  /*1910*/  IMAD.MOV.U32 R93, RZ, RZ, R119 ;  /* 0x000000ffff5d7224 */ /* 0x000fe200078e0077 */
[----:B------:R-:W-:Y:S02]  /*1920*/  WARPGROUP.DEPBAR.LE gsb0, 0x0 ;  /* 0x00008000000079c5 */ /* 0x000fe40000010000 */
[----:B------:R-:W-:-:S06]  /*1930*/  WARPGROUP.ARRIVE ;  /* 0x00000000000079c5 */ /* 0x000fcc0000000000 */
[----:B------:R-:W-:Y:S01]  /*1940*/  HGMMA.64x128x16.F32 R24, gdesc[UR4], R24, gsb0 ;  /* 0x01e00000041879f0 */ /* 0x000fe20008000818 */
[----:B------:R-:W-:Y:S01]  /*1950*/  UMOV UR6, 0xffffff80 ;  /* 0xffffff8000067882 */ /* 0x000fe20000000000 */
[----:B------:R-:W-:Y:S01]  /*1960*/  ULDC UR7, c[0x0][0x2e0] ;  /* 0x0000b80000077ab9 */ /* 0x000fe20000000800 */
[----:B------:R-:W-:-:S04]  /*1970*/  UIMAD UR6, UR47, UR6, 0x80 ;  /* 0x000000802f0674a4 */ /* 0x000fc8000f8e0206 */
[----:B------:R-:W-:-:S06]  /*1980*/  UIMAD UR6, UR52, UR7, UR6 ;  /* 0x00000007340672a4 */ /* 0x000fcc000f8e0206 */
[----:B------:R-:W-:-:S04]  /*1990*/  IMAD.U32 R6, RZ, RZ, UR6 ;  /* 0x00000006ff067e24 */ /* 0x000fc8000f8e00ff */
[----:B------:R-:W-:Y:S01]  /*19a0*/  IMAD R6, R17, -0x2, R6 ;  /* 0xfffffffe11067824 */ /* 0x000fe200078e0206 */
[----:B------:R-:W-:Y:S02]  /*19b0*/  WARPGROUP.DEPBAR.LE gsb0, 0x0 ;  /* 0x00008000000079c5 */ /* 0x000fe40000010000 */
[----:B------:R-:W-:-:S06]  /*19c0*/  WARPGROUP.ARRIVE ;  /* 0x00000000000079c5 */ /* 0x000fcc0000000000 */
[----:B------:R-:W-:Y:S01]  /*19d0*/  HGMMA.64x128x16.F32 R24, gdesc[UR8], R24, gsb0 ;  /* 0x01e00000081879f0 */ /* 0x000fe20008000818 */
[----:B------:R-:W-:Y:S02]  /*19e0*/  ULDC UR10, c[0x0][0x288] ;  /* 0x0000a200000a7ab9 */ /* 0x000fe40000000800 */
[----:B------:R-:W-:Y:S02]  /*19f0*/  UIADD3 UR11, UR6, 0x1, -UR10 ;  /* 0x00000001060b7890 */ /* 0x000fe4000fffe80a */
[----:B------:R-:W-:Y:S01]  /*1a00*/  UIMAD UR52, UR52, UR7, -UR10 ;  /* 0x00000007343472a4 */ /* 0x000fe2000f8e0a0a */
[----:B------:R-:W-:-:S03]  /*1a10*/  ULDC UR6, c[0x0][0x988] ;  /* 0x0002620000067ab9 */ /* 0x000fc60000000800 */
[----:B------:R-:W-:Y:S01]  /*1a20*/  IMAD.U32 R0, RZ, RZ, UR11 ;  /* 0x0000000bff007e24 */ /* 0x000fe2000f8e00ff */
[----:B------:R-:W-:-:S03]  /*1a30*/  UIADD3 UR52, UR42, UR52, URZ ;  /* 0x000000342a347290 */ /* 0x000fc6000fffe03f */
[----:B------:R-:W-:-:S05]  /*1a40*/  IMAD R89, R17, -0x2, R0 ;  /* 0xfffffffe11597824 */ /* 0x000fca00078e0200 */
[----:B------:R-:W-:-:S04]  /*1a50*/  IADD3 R5, R89, 0x8, R96 ;  /* 0x0000000859057810 */ /* 0x000fc80007ffe060 */
[----:B------:R-:W-:-:S04]  /*1a60*/  VIMNMX R0, R6, R5, PT ;  /* 0x0000000506007248 */ /* 0x000fc80003fe0100 */
[C---:B------:R-:W-:Y:S02]  /*1a70*/  ISETP.GT.AND P3, PT, R0.reuse, RZ, PT ;  /* 0x000000ff0000720c */ /* 0x040fe40003f64270 */
[C---:B------:R-:W-:Y:S02]  /*1a80*/  ISETP.GT.AND P4, PT, R0.reuse, 0x1, PT ;  /* 0x000000010000780c */ /* 0x040fe40003f84270 */
[----:B------:R-:W-:Y:S01]  /*1a90*/  ISETP.GT.AND P2, PT, R0, 0x8, PT ;  /* 0x000000080000780c */ /* 0x000fe20003f44270 */
[----:B------:R-:W-:Y:S02]  /*1aa0*/  WARPGROUP.DEPBAR.LE gsb0, 0x0 ;  /* 0x00008000000079c5 */ /* 0x000fe40000010000 */
[----:B------:R-:W-:-:S06]  /*1ab0*/  WARPGROUP.ARRIVE ;  /* 0x00000000000079c5 */ /* 0x000fcc0000000000 */
[----:B------:R-:W-:Y:S03]  /*1ac0*/  HGMMA.64x128x16.F32 R24, gdesc[UR12], R24, gsb0 ;  /* 0x01e000000c1879f0 */ /* 0x000fe60008000818 */
[----:B------:R-:W-:Y:S02]  /*1ad0*/  WARPGROUP.DEPBAR.LE gsb0, 0x0 ;  /* 0x00008000000079c5 */ /* 0x000fe40000010000 */
[----:B------:R-:W-:Y:S01]  /*1ae0*/  FSEL R4, R26, -INF , P3 ;  /* 0xff8000001a047808 */ /* 0x000fe20001800000 */
[----:B------:R1:W-:Y:S01]  /*1af0*/  @!P1 SYNCS.ARRIVE.TRANS64.RED.A1T0 RZ, [R3+URZ], RZ ;  /* 0x000000ff03ff99a7 */ /* 0x0003e2000810043f */
[----:B------:R-:W-:Y:S02]  /*1b00*/  FSEL R98, R27, -INF , P4 ;  /* 0xff8000001b627808 */ /* 0x000fe40002000000 */
[----:B------:R-:W-:Y:S02]  /*1b10*/  ISETP.GT.AND P3, PT, R0, 0x9, PT ;  /* 0x000000090000780c */ /* 0x000fe40003f64270 */
[----:B------:R-:W-:-:S02]  /*1b20*/  FSEL R100, R30, -INF , P2 ;  /* 0xff8000001e647808 */ /* 0x000fc40001000000 */
[----:B------:R-:W-:Y:S02]  /*1b30*/  FMNMX.FTZ R5, R4, R98, !PT ;  /* 0x0000006204057209 */ /* 0x000fe40007810000 */
[----:B------:R-:W-:Y:S02]  /*1b40*/  ISETP.GT.AND P2, PT, R0, 0x10, PT ;  /* 0x000000100000780c */ /* 0x000fe40003f44270 */
        /* <DEDUP_REMOVED lines=47> */
[C---:B------:R-:W-:Y:S02]  /*1e40*/  ISETP.GT.AND P2, PT, R0.reuse, 0x50, PT ;  /* 0x000000500000780c */ /* 0x040fe40003f44270 */
        /* <DEDUP_REMOVED lines=35> */
[----:B------:R-:W-:Y:S02]  /*2080*/  FSEL R87, R87, -INF , P3 ;  /* 0xff80000057577808 */ /* 0x000fe40001800000 */
[----:B------:R-:W-:-:S04]  /*2090*/  FMNMX.FTZ R0, R13, R0, !PT ;  /* 0x000000000d007209 */ /* 0x000fc80007810000 */
[----:B------:R-:W-:-:S05]  /*20a0*/  FMNMX.FTZ R27, R87, R0, !PT ;  /* 0x00000000571b7209 */ /* 0x000fca0007810000 */
[----:B------:R-:W2:Y:S02]  /*20b0*/  SHFL.BFLY PT, R0, R27, 0x2, 0x1f ;  /* 0x0c401f001b007f89 */ /* 0x000ea400000e0000 */
[----:B--2---:R-:W-:Y:S01]  /*20c0*/  FMNMX.FTZ R31, R27, R0, !PT ;  /* 0x000000001b1f7209 */ /* 0x004fe20007810000 */
[----:B------:R-:W-:Y:S01]  /*20d0*/  IMAD.U32 R0, RZ, RZ, UR6 ;  /* 0x00000006ff007e24 */ /* 0x000fe2000f8e00ff */
[----:B------:R-:W-:-:S03]  /*20e0*/  USHF.R.S32.HI UR6, URZ, 0x1f, UR52 ;  /* 0x0000001f3f067899 */ /* 0x000fc60008011434 */
[----:B------:R-:W2:Y:S01]  /*20f0*/  SHFL.BFLY PT, R62, R31, 0x1, 0x1f ;  /* 0x0c201f001f3e7f89 */ /* 0x000ea200000e0000 */
[----:B------:R-:W-:-:S04]  /*2100*/  ULEA.HI UR6, UR6, UR52, URZ, 0x7 ;  /* 0x0000003406067291 */ /* 0x000fc8000f8f383f */
[----:B------:R-:W-:-:S04]  /*2110*/  USHF.R.S32.HI UR6, URZ, 0x7, UR6 ;  /* 0x000000073f067899 */ /* 0x000fc80008011406 */
[----:B------:R-:W-:-:S04]  /*2120*/  UISETP.LT.AND UP0, UPT, URZ, UR6, UPT ;  /* 0x000000063f00728c */ /* 0x000fc8000bf01270 */
[----:B------:R-:W-:-:S04]  /*2130*/  USEL UR26, URZ, UR6, !UP0 ;  /* 0x000000063f1a7287 */ /* 0x000fc8000c000000 */
[----:B------:R-:W-:Y:S01]  /*2140*/  UISETP.GE.AND UP0, UPT, UR28, UR26, UPT ;  /* 0x0000001a1c00728c */ /* 0x000fe2000bf06270 */
[----:B--2---:R-:W-:Y:S02]  /*2150*/  FMNMX.FTZ R9, R31, R62, !PT ;  /* 0x0000003e1f097209 */ /* 0x004fe40007810000 */
[----:B------:R-:W-:Y:S01]  /*2160*/  VIADDMNMX R62, R96, R89, R6, PT ;  /* 0x00000059603e7246 */ /* 0x000fe20003800106 */
[----:B------:R-:W-:Y:S01]  /*2170*/  IMAD.MOV.U32 R96, RZ, RZ, R119 ;  /* 0x000000ffff607224 */ /* 0x000fe200078e0077 */
[C---:B------:R-:W-:Y:S01]  /*2180*/  FSETP.NEU.FTZ.AND P2, PT, R9.reuse, -INF , PT ;  /* 0xff8000000900780b */ /* 0x040fe20003f5d000 */
[----:B------:R-:W-:Y:S01]  /*2190*/  FMUL.FTZ R21, R9, R0 ;  /* 0x0000000009157220 */ /* 0x000fe20000410000 */
[C---:B------:R-:W-:Y:S02]  /*21a0*/  ISETP.GT.AND P3, PT, R62.reuse, RZ, PT ;  /* 0x000000ff3e00720c */ /* 0x040fe40003f64270 */
[----:B------:R-:W-:Y:S02]  /*21b0*/  ISETP.GT.AND P4, PT, R62, 0x1, PT ;  /* 0x000000013e00780c */ /* 0x000fe40003f84270 */
[----:B------:R-:W-:-:S02]  /*21c0*/  FSEL R21, R21, RZ, P2 ;  /* 0x000000ff15157208 */ /* 0x000fc40001000000 */
[----:B------:R-:W-:Y:S02]  /*21d0*/  ISETP.GT.AND P2, PT, R62, 0x8, PT ;  /* 0x000000083e00780c */ /* 0x000fe40003f44270 */
[----:B------:R-:W-:Y:S01]  /*21e0*/  FSEL R27, R24, -INF , P3 ;  /* 0xff800000181b7808 */ /* 0x000fe20001800000 */
[-CC-:B------:R-:W-:Y:S01]  /*21f0*/  FFMA.FTZ R135, R11, R0.reuse, -R21.reuse ;  /* 0x000000000b877223 */ /* 0x180fe20000010815 */
[----:B------:R-:W-:Y:S01]  /*2200*/  FSEL R31, R25, -INF , P4 ;  /* 0xff800000191f7808 */ /* 0x000fe20002000000 */
[-CC-:B------:R-:W-:Y:S01]  /*2210*/  FFMA.FTZ R4, R4, R0.reuse, -R21.reuse ;  /* 0x0000000004047223 */ /* 0x180fe20000010815 */
[----:B------:R-:W-:Y:S01]  /*2220*/  ISETP.GT.AND P3, PT, R62, 0x9, PT ;  /* 0x000000093e00780c */ /* 0x000fe20003f64270 */
[-CC-:B------:R-:W-:Y:S01]  /*2230*/  FFMA.FTZ R149, R98, R0.reuse, -R21.reuse ;  /* 0x0000000062957223 */ /* 0x180fe20000010815 */
[----:B------:R-:W-:Y:S01]  /*2240*/  FSEL R25, R28, -INF , P2 ;  /* 0xff8000001c197808 */ /* 0x000fe20001000000 */
[-CC-:B------:R-:W-:Y:S01]  /*2250*/  FFMA.FTZ R151, R100, R0.reuse, -R21.reuse ;  /* 0x0000000064977223 */ /* 0x180fe20000010815 */
[----:B------:R-:W-:Y:S01]  /*2260*/  FMNMX.FTZ R24, R27, R31, !PT ;  /* 0x0000001f1b187209 */ /* 0x000fe20007810000 */
[-CC-:B------:R-:W-:Y:S01]  /*2270*/  FFMA.FTZ R131, R5, R0.reuse, -R21.reuse ;  /* 0x0000000005837223 */ /* 0x180fe20000010815 */
[----:B------:R-:W-:Y:S01]  /*2280*/  ISETP.GT.AND P2, PT, R62, 0x10, PT ;  /* 0x000000103e00780c */ /* 0x000fe20003f44270 */
[----:B------:R-:W-:Y:S01]  /*2290*/  MUFU.EX2 R4, R4 ;  /* 0x0000000400047308 */ /* 0x000fe20000000800 */
[----:B------:R-:W-:Y:S01]  /*22a0*/  FSEL R29, R29, -INF , P3 ;  /* 0xff8000001d1d7808 */ /* 0x000fe20001800000 */
[--C-:B------:R-:W-:Y:S01]  /*22b0*/  FFMA.FTZ R42, R42, R0, -R21.reuse ;  /* 0x000000002a2a7223 */ /* 0x100fe20000010815 */
[----:B------:R-:W-:Y:S01]  /*22c0*/  FMNMX.FTZ R24, R25, R24, !PT ;  /* 0x0000001819187209 */ /* 0x000fe20007810000 */
[-CC-:B------:R-:W-:Y:S01]  /*22d0*/  FFMA.FTZ R6, R102, R0.reuse, -R21.reuse ;  /* 0x0000000066067223 */ /* 0x180fe20000010815 */
[----:B------:R-:W-:Y:S01]  /*22e0*/  ISETP.GT.AND P3, PT, R62, 0x11, PT ;  /* 0x000000113e00780c */ /* 0x000fe20003f64270 */
[--C-:B------:R-:W-:Y:S01]  /*22f0*/  FFMA.FTZ R145, R104, R0, -R21.reuse ;  /* 0x0000000068917223 */ /* 0x100fe20000010815 */
[----:B------:R-:W-:Y:S01]  /*2300*/  FSEL R35, R32, -INF , P2 ;  /* 0xff80000020237808 */ /* 0x000fe20001000000 */
[----:B------:R-:W2:Y:S01]  /*2310*/  MUFU.EX2 R149, R149 ;  /* 0x0000009500957308 */ /* 0x000ea20000000800 */
[----:B------:R-:W-:Y:S01]  /*2320*/  FMNMX.FTZ R24, R29, R24, !PT ;  /* 0x000000181d187209 */ /* 0x000fe20007810000 */
[-CC-:B------:R-:W-:Y:S01]  /*2330*/  FFMA.FTZ R8, R8, R0.reuse, -R21.reuse ;  /* 0x0000000008087223 */ /* 0x180fe20000010815 */
[----:B------:R-:W-:Y:S01]  /*2340*/  ISETP.GT.AND P2, PT, R62, 0x18, PT ;  /* 0x000000183e00780c */ /* 0x000fe20003f44270 */
[-CC-:B------:R-:W-:Y:S01]  /*2350*/  FFMA.FTZ R147, R94, R0.reuse, -R21.reuse ;  /* 0x000000005e937223 */ /* 0x180fe20000010815 */
[----:B------:R-:W-:Y:S01]  /*2360*/  FSEL R33, R33, -INF , P3 ;  /* 0xff80000021217808 */ /* 0x000fe20001800000 */
[--C-:B------:R-:W-:Y:S01]  /*2370*/  FFMA.FTZ R121, R7, R0, -R21.reuse ;  /* 0x0000000007797223 */ /* 0x100fe20000010815 */
[----:B------:R-:W-:Y:S01]  /*2380*/  FMNMX.FTZ R24, R35, R24, !PT ;  /* 0x0000001823187209 */ /* 0x000fe20007810000 */
[----:B------:R-:W3:Y:S01]  /*2390*/  MUFU.EX2 R151, R151 ;  /* 0x0000009700977308 */ /* 0x000ee20000000800 */
[----:B------:R-:W-:Y:S01]  /*23a0*/  ISETP.GT.AND P3, PT, R62, 0x19, PT ;  /* 0x000000193e00780c */ /* 0x000fe20003f64270 */
[-CC-:B------:R-:W-:Y:S01]  /*23b0*/  FFMA.FTZ R92, R92, R0.reuse, -R21.reuse ;  /* 0x000000005c5c7223 */ /* 0x180fe20000010815 */
[----:B------:R-:W-:Y:S01]  /*23c0*/  FSEL R39, R36, -INF , P2 ;  /* 0xff80000024277808 */ /* 0x000fe20001000000 */
[--C-:B------:R-:W-:Y:S01]  /*23d0*/  FFMA.FTZ R141, R90, R0, -R21.reuse ;  /* 0x000000005a8d7223 */ /* 0x100fe20000010815 */
[----:B------:R-:W-:Y:S01]  /*23e0*/  FMNMX.FTZ R24, R33, R24, !PT ;  /* 0x0000001821187209 */ /* 0x000fe20007810000 */
[-CC-:B------:R-:W-:Y:S01]  /*23f0*/  FFMA.FTZ R88, R88, R0.reuse, -R21.reuse ;  /* 0x0000000058587223 */ /* 0x180fe20000010815 */
[----:B------:R-:W-:Y:S01]  /*2400*/  ISETP.GT.AND P2, PT, R62, 0x20, PT ;  /* 0x000000203e00780c */ /* 0x000fe20003f44270 */
[----:B------:R-:W4:Y:S01]  /*2410*/  MUFU.EX2 R6, R6 ;  /* 0x0000000600067308 */ /* 0x000f220000000800 */
[----:B------:R-:W-:Y:S01]  /*2420*/  FSEL R37, R37, -INF , P3 ;  /* 0xff80000025257808 */ /* 0x000fe20001800000 */
[--C-:B------:R-:W-:Y:S01]  /*2430*/  FFMA.FTZ R143, R46, R0, -R21.reuse ;  /* 0x000000002e8f7223 */ /* 0x100fe20000010815 */
[----:B------:R-:W-:Y:S01]  /*2440*/  FMNMX.FTZ R24, R39, R24, !PT ;  /* 0x0000001827187209 */ /* 0x000fe20007810000 */
[-CC-:B------:R-:W-:Y:S01]  /*2450*/  FFMA.FTZ R123, R13, R0.reuse, -R21.reuse ;  /* 0x000000000d7b7223 */ /* 0x180fe20000010815 */
[----:B------:R-:W-:Y:S01]  /*2460*/  ISETP.GT.AND P3, PT, R62, 0x21, PT ;  /* 0x000000213e00780c */ /* 0x000fe20003f64270 */
[-CC-:B------:R-:W-:Y:S01]  /*2470*/  FFMA.FTZ R137, R50, R0.reuse, -R21.reuse ;  /* 0x0000000032897223 */ /* 0x180fe20000010815 */
[----:B------:R-:W-:Y:S01]  /*2480*/  FSEL R43, R40, -INF , P2 ;  /* 0xff800000282b7808 */ /* 0x000fe20001000000 */
[--C-:B------:R-:W-:Y:S01]  /*2490*/  FFMA.FTZ R40, R38, R0, -R21.reuse ;  /* 0x0000000026287223 */ /* 0x100fe20000010815 */
[----:B------:R-:W-:Y:S01]  /*24a0*/  FMNMX.FTZ R24, R37, R24, !PT ;  /* 0x0000001825187209 */ /* 0x000fe20007810000 */
[----:B------:R-:W5:Y:S01]  /*24b0*/  MUFU.EX2 R145, R145 ;  /* 0x0000009100917308 */ /* 0x000f620000000800 */
[----:B------:R-:W-:Y:S01]  /*24c0*/  ISETP.GT.AND P2, PT, R62, 0x28, PT ;  /* 0x000000283e00780c */ /* 0x000fe20003f44270 */
[-CC-:B------:R-:W-:Y:S01]  /*24d0*/  FFMA.FTZ R129, R15, R0.reuse, -R21.reuse ;  /* 0x000000000f817223 */ /* 0x180fe20000010815 */
[----:B------:R-:W-:Y:S01]  /*24e0*/  FSEL R41, R41, -INF , P3 ;  /* 0xff80000029297808 */ /* 0x000fe20001800000 */
[--C-:B------:R-:W-:Y:S01]  /*24f0*/  FFMA.FTZ R139, R54, R0, -R21.reuse ;  /* 0x00000000368b7223 */ /* 0x100fe20000010815 */
[----:B------:R-:W-:Y:S01]  /*2500*/  FMNMX.FTZ R24, R43, R24, !PT ;  /* 0x000000182b187209 */ /* 0x000fe20007810000 */
[----:B------:R-:W-:Y:S01]  /*2510*/  FFMA.FTZ R127, R19, R0, -R21 ;  /* 0x00000000137f7223 */ /* 0x000fe20000010815 */
[----:B------:R-:W-:Y:S01]  /*2520*/  ISETP.GT.AND P3, PT, R62, 0x29, PT ;  /* 0x000000293e00780c */ /* 0x000fe20003f64270 */
[----:B------:R-:W1:Y:S01]  /*2530*/  MUFU.EX2 R8, R8 ;  /* 0x0000000800087308 */ /* 0x000e620000000800 */
[----:B------:R-:W-:Y:S01]  /*2540*/  FSEL R47, R44, -INF , P2 ;  /* 0xff8000002c2f7808 */ /* 0x000fe20001000000 */
[----:B--2---:R-:W-:Y:S01]  /*2550*/  FADD.FTZ R44, R4, R149 ;  /* 0x00000095042c7221 */ /* 0x004fe20000010000 */
        /* <DEDUP_REMOVED lines=13> */
[----:B------:R3:W2:Y:S01]  /*2630*/  MUFU.EX2 R24, R92 ;  /* 0x0000005c00187308 */ /* 0x0006a20000000800 */
[----:B------:R-:W-:Y:S01]  /*2640*/  ISETP.GT.AND P2, PT, R62, 0x38, PT ;  /* 0x000000383e00780c */ /* 0x000fe20003f44270 */
[-CC-:B------:R-:W-:Y:S01]  /*2650*/  FFMA.FTZ R14, R14, R0.reuse, -R21.reuse ;  /* 0x000000000e0e7223 */ /* 0x180fe20000010815 */
[----:B------:R-:W-:Y:S01]  /*2660*/  FSEL R49, R49, -INF , P3 ;  /* 0xff80000031317808 */ /* 0x000fe20001800000 */
[--C-:B------:R-:W-:Y:S01]  /*2670*/  FFMA.FTZ R125, R74, R0, -R21.reuse ;  /* 0x000000004a7d7223 */ /* 0x100fe20000010815 */
[----:B------:R-:W-:Y:S01]  /*2680*/  FMNMX.FTZ R28, R51, R28, !PT ;  /* 0x0000001c331c7209 */ /* 0x000fe20007810000 */
[-CC-:B------:R-:W-:Y:S01]  /*2690*/  FFMA.FTZ R12, R12, R0.reuse, -R21.reuse ;  /* 0x000000000c0c7223 */ /* 0x180fe20000010815 */
[----:B------:R-:W-:Y:S01]  /*26a0*/  ISETP.GT.AND P3, PT, R62, 0x39, PT ;  /* 0x000000393e00780c */ /* 0x000fe20003f64270 */
[----:B------:R-:W2:Y:S01]  /*26b0*/  MUFU.EX2 R141, R141 ;  /* 0x0000008d008d7308 */ /* 0x000ea20000000800 */
[----:B------:R-:W-:Y:S01]  /*26c0*/  FSEL R55, R52, -INF , P2 ;  /* 0xff80000034377808 */ /* 0x000fe20001000000 */
[----:B------:R-:W-:Y:S01]  /*26d0*/  FFMA.FTZ R10, R10, R0, -R21 ;  /* 0x000000000a0a7223 */ /* 0x000fe20000010815 */
[----:B------:R-:W-:Y:S01]  /*26e0*/  FMNMX.FTZ R32, R49, R28, !PT ;  /* 0x0000001c31207209 */ /* 0x000fe20007810000 */
[--C-:B------:R-:W-:Y:S01]  /*26f0*/  IMAD.MOV.U32 R104, RZ, RZ, R119.reuse ;  /* 0x000000ffff687224 */ /* 0x100fe200078e0077 */
[C---:B------:R-:W-:Y:S01]  /*2700*/  ISETP.GT.AND P2, PT, R62.reuse, 0x40, PT ;  /* 0x000000403e00780c */ /* 0x040fe20003f44270 */
[--C-:B------:R-:W-:Y:S01]  /*2710*/  IMAD.MOV.U32 R102, RZ, RZ, R119.reuse ;  /* 0x000000ffff667224 */ /* 0x100fe200078e0077 */
[----:B------:R-:W-:Y:S01]  /*2720*/  FSEL R53, R53, -INF , P3 ;  /* 0xff80000035357808 */ /* 0x000fe20001800000 */
[----:B------:R4:W-:Y:S01]  /*2730*/  MUFU.EX2 R28, R88 ;  /* 0x00000058001c7308 */ /* 0x0009e20000000800 */
[----:B------:R-:W-:Y:S01]  /*2740*/  FMNMX.FTZ R32, R55, R32, !PT ;  /* 0x0000002037207209 */ /* 0x000fe20007810000 */
[--C-:B------:R-:W-:Y:S01]  /*2750*/  IMAD.MOV.U32 R100, RZ, RZ, R119.reuse ;  /* 0x000000ffff647224 */ /* 0x100fe200078e0077 */
[----:B------:R-:W-:Y:S01]  /*2760*/  ISETP.GT.AND P3, PT, R62, 0x41, PT ;  /* 0x000000413e00780c */ /* 0x000fe20003f64270 */
[--C-:B------:R-:W-:Y:S01]  /*2770*/  IMAD.MOV.U32 R98, RZ, RZ, R119.reuse ;  /* 0x000000ffff627224 */ /* 0x100fe200078e0077 */
[----:B------:R-:W-:Y:S01]  /*2780*/  FSEL R59, R56, -INF , P2 ;  /* 0xff800000383b7808 */ /* 0x000fe20001000000 */
[--C-:B------:R-:W-:Y:S01]  /*2790*/  IMAD.MOV.U32 R94, RZ, RZ, R119.reuse ;  /* 0x000000ffff5e7224 */ /* 0x100fe200078e0077 */
[----:B------:R-:W-:Y:S01]  /*27a0*/  FMNMX.FTZ R32, R53, R32, !PT ;  /* 0x0000002035207209 */ /* 0x000fe20007810000 */
[----:B------:R-:W-:Y:S01]  /*27b0*/  MUFU.EX2 R143, R143 ;  /* 0x0000008f008f7308 */ /* 0x000fe20000000800 */
[C---:B------:R-:W-:Y:S01]  /*27c0*/  ISETP.GT.AND P2, PT, R62.reuse, 0x48, PT ;  /* 0x000000483e00780c */ /* 0x040fe20003f44270 */
[--C-:B---3--:R-:W-:Y:S01]  /*27d0*/  IMAD.MOV.U32 R92, RZ, RZ, R119.reuse ;  /* 0x000000ffff5c7224 */ /* 0x108fe200078e0077 */
[----:B------:R-:W-:Y:S01]  /*27e0*/  FSEL R57, R57, -INF , P3 ;  /* 0xff80000039397808 */ /* 0x000fe20001800000 */
[--C-:B------:R-:W-:Y:S01]  /*27f0*/  IMAD.MOV.U32 R90, RZ, RZ, R119.reuse ;  /* 0x000000ffff5a7224 */ /* 0x100fe200078e0077 */
[----:B------:R-:W-:Y:S01]  /*2800*/  FMNMX.FTZ R32, R59, R32, !PT ;  /* 0x000000203b207209 */ /* 0x000fe20007810000 */
[----:B----4-:R-:W-:Y:S01]  /*2810*/  IMAD.MOV.U32 R88, RZ, RZ, R119 ;  /* 0x000000ffff587224 */ /* 0x010fe200078e0077 */
[----:B------:R-:W-:Y:S01]  /*2820*/  ISETP.GT.AND P3, PT, R62, 0x49, PT ;  /* 0x000000493e00780c */ /* 0x000fe20003f64270 */
[----:B------:R-:W-:Y:S01]  /*2830*/  MUFU.EX2 R137, R137 ;  /* 0x0000008900897308 */ /* 0x000fe20000000800 */
[----:B------:R-:W-:-:S02]  /*2840*/  FSEL R63, R60, -INF , P2 ;  /* 0xff8000003c3f7808 */ /* 0x000fc40001000000 */
[----:B------:R-:W-:Y:S02]  /*2850*/  FMNMX.FTZ R36, R57, R32, !PT ;  /* 0x0000002039247209 */ /* 0x000fe40007810000 */
[C---:B------:R-:W-:Y:S02]  /*2860*/  ISETP.GT.AND P2, PT, R62.reuse, 0x50, PT ;  /* 0x000000503e00780c */ /* 0x040fe40003f44270 */
[----:B------:R-:W-:Y:S01]  /*2870*/  FSEL R61, R61, -INF , P3 ;  /* 0xff8000003d3d7808 */ /* 0x000fe20001800000 */
[----:B------:R-:W-:Y:S01]  /*2880*/  MUFU.EX2 R32, R42 ;  /* 0x0000002a00207308 */ /* 0x000fe20000000800 */
[----:B------:R-:W-:Y:S02]  /*2890*/  FMNMX.FTZ R36, R63, R36, !PT ;  /* 0x000000243f247209 */ /* 0x000fe40007810000 */
[----:B------:R-:W-:Y:S02]  /*28a0*/  ISETP.GT.AND P3, PT, R62, 0x51, PT ;  /* 0x000000513e00780c */ /* 0x000fe40003f64270 */
[----:B------:R-:W-:-:S02]  /*28b0*/  FSEL R67, R64, -INF , P2 ;  /* 0xff80000040437808 */ /* 0x000fc40001000000 */
[----:B------:R-:W-:Y:S01]  /*28c0*/  FMNMX.FTZ R36, R61, R36, !PT ;  /* 0x000000243d247209 */ /* 0x000fe20007810000 */
[----:B------:R-:W-:Y:S01]  /*28d0*/  MUFU.EX2 R139, R139 ;  /* 0x0000008b008b7308 */ /* 0x000fe20000000800 */
[C---:B------:R-:W-:Y:S02]  /*28e0*/  ISETP.GT.AND P2, PT, R62.reuse, 0x58, PT ;  /* 0x000000583e00780c */ /* 0x040fe40003f44270 */
[----:B------:R-:W-:Y:S02]  /*28f0*/  FSEL R71, R65, -INF , P3 ;  /* 0xff80000041477808 */ /* 0x000fe40001800000 */
[----:B------:R-:W-:Y:S02]  /*2900*/  FMNMX.FTZ R36, R67, R36, !PT ;  /* 0x0000002443247209 */ /* 0x000fe40007810000 */
[----:B------:R-:W-:Y:S01]  /*2910*/  ISETP.GT.AND P3, PT, R62, 0x59, PT ;  /* 0x000000593e00780c */ /* 0x000fe20003f64270 */
[----:B------:R-:W-:Y:S01]  /*2920*/  MUFU.EX2 R34, R34 ;  /* 0x0000002200227308 */ /* 0x000fe20000000800 */
[----:B------:R-:W-:-:S02]  /*2930*/  FSEL R65, R68, -INF , P2 ;  /* 0xff80000044417808 */ /* 0x000fc40001000000 */
[----:B------:R-:W-:Y:S02]  /*2940*/  FMNMX.FTZ R38, R71, R36, !PT ;  /* 0x0000002447267209 */ /* 0x000fe40007810000 */
[C---:B------:R-:W-:Y:S02]  /*2950*/  ISETP.GT.AND P2, PT, R62.reuse, 0x60, PT ;  /* 0x000000603e00780c */ /* 0x040fe40003f44270 */
[----:B------:R-:W-:Y:S01]  /*2960*/  FSEL R69, R69, -INF , P3 ;  /* 0xff80000045457808 */ /* 0x000fe20001800000 */
[----:B------:R3:W-:Y:S01]  /*2970*/  MUFU.EX2 R36, R40 ;  /* 0x0000002800247308 */ /* 0x0007e20000000800 */
        /* <DEDUP_REMOVED lines=27> */
[----:B------:R-:W-:Y:S02]  /*2b30*/  FSEL R85, R85, -INF , P3 ;  /* 0xff80000055557808 */ /* 0x000fe40001800000 */
[----:B------:R-:W-:Y:S01]  /*2b40*/  FMNMX.FTZ R38, R91, R38, !PT ;  /* 0x000000265b267209 */ /* 0x000fe20007810000 */
[----:B------:R-:W-:Y:S01]  /*2b50*/  MUFU.EX2 R20, R20 ;  /* 0x0000001400147308 */ /* 0x000fe20000000800 */
[----:B------:R-:W-:Y:S02]  /*2b60*/  F2FP.F16.F32.PACK_AB R149, R149, R4 ;  /* 0x000000049595723e */ /* 0x000fe400000000ff */
[----:B------:R-:W-:-:S05]  /*2b70*/  FMNMX.FTZ R38, R85, R38, !PT ;  /* 0x0000002655267209 */ /* 0x000fca0007810000 */
[----:B------:R-:W4:Y:S01]  /*2b80*/  SHFL.BFLY PT, R11, R38, 0x2, 0x1f ;  /* 0x0c401f00260b7f89 */ /* 0x000f2200000e0000 */
[----:B------:R-:W-:Y:S08]  /*2b90*/  MUFU.EX2 R131, R131 ;  /* 0x0000008300837308 */ /* 0x000ff00000000800 */
[----:B------:R-:W-:Y:S08]  /*2ba0*/  MUFU.EX2 R14, R14 ;  /* 0x0000000e000e7308 */ /* 0x000ff00000000800 */
[----:B------:R-:W-:Y:S01]  /*2bb0*/  MUFU.EX2 R125, R125 ;  /* 0x0000007d007d7308 */ /* 0x000fe20000000800 */
[----:B----4-:R-:W-:Y:S01]  /*2bc0*/  FMNMX.FTZ R11, R38, R11, !PT ;  /* 0x0000000b260b7209 */ /* 0x010fe20007810000 */
[----:B------:R-:W-:-:S06]  /*2bd0*/  FFMA.FTZ R38, R75, R0, -R21 ;  /* 0x000000004b267223 */ /* 0x000fcc0000010815 */
[----:B------:R-:W-:Y:S01]  /*2be0*/  MUFU.EX2 R127, R127 ;  /* 0x0000007f007f7308 */ /* 0x000fe20000000800 */
[----:B---3--:R-:W3:Y:S07]  /*2bf0*/  SHFL.BFLY PT, R40, R11, 0x1, 0x1f ;  /* 0x0c201f000b287f89 */ /* 0x008eee00000e0000 */
[----:B------:R-:W-:Y:S08]  /*2c00*/  MUFU.EX2 R38, R38 ;  /* 0x0000002600267308 */ /* 0x000ff00000000800 */
[----:B------:R-:W-:Y:S08]  /*2c10*/  MUFU.EX2 R12, R12 ;  /* 0x0000000c000c7308 */ /* 0x000ff00000000800 */
[----:B------:R-:W-:Y:S01]  /*2c20*/  MUFU.EX2 R121, R121 ;  /* 0x0000007900797308 */ /* 0x000fe20000000800 */
[----:B---3--:R-:W-:Y:S01]  /*2c30*/  FMNMX.FTZ R5, R11, R40, !PT ;  /* 0x000000280b057209 */ /* 0x008fe20007810000 */
[----:B------:R-:W-:-:S03]  /*2c40*/  FFMA.FTZ R40, R87, R0, -R21 ;  /* 0x0000000057287223 */ /* 0x000fc60000010815 */
[C---:B------:R-:W-:Y:S01]  /*2c50*/  FSETP.NEU.FTZ.AND P2, PT, R5.reuse, -INF , PT ;  /* 0xff8000000500780b */ /* 0x040fe20003f5d000 */
[----:B------:R-:W-:Y:S02]  /*2c60*/  FMUL.FTZ R42, R5, R0 ;  /* 0x00000000052a7220 */ /* 0x000fe40000410000 */
[----:B------:R-:W-:Y:S03]  /*2c70*/  MUFU.EX2 R10, R10 ;  /* 0x0000000a000a7308 */ /* 0x000fe60000000800 */
[----:B------:R-:W-:Y:S02]  /*2c80*/  FSEL R42, R42, RZ, P2 ;  /* 0x000000ff2a2a7208 */ /* 0x000fe40001000000 */
[----:B------:R-:W-:-:S03]  /*2c90*/  PLOP3.LUT P2, PT, PT, PT, UP0, 0x80, 0x0 ;  /* 0x000000000000781c */ /* 0x000fc60003f4f008 */
[----:B------:R-:W-:Y:S01]  /*2ca0*/  MUFU.EX2 R123, R123 ;  /* 0x0000007b007b7308 */ /* 0x000fe20000000800 */
[-CC-:B------:R-:W-:Y:S01]  /*2cb0*/  FFMA.FTZ R148, R27, R0.reuse, -R42.reuse ;  /* 0x000000001b947223 */ /* 0x180fe2000001082a */
[-CC-:B------:R-:W-:Y:S01]  /*2cc0*/  FFMA.FTZ R7, R31, R0.reuse, -R42.reuse ;  /* 0x000000001f077223 */ /* 0x180fe2000001082a */
[-CC-:B------:R-:W-:Y:S01]  /*2cd0*/  FFMA.FTZ R150, R25, R0.reuse, -R42.reuse ;  /* 0x0000000019967223 */ /* 0x180fe2000001082a */
[-C--:B------:R-:W-:Y:S01]  /*2ce0*/  FFMA.FTZ R11, R29, R0.reuse, -R42 ;  /* 0x000000001d0b7223 */ /* 0x080fe2000001082a */
[----:B------:R-:W-:Y:S01]  /*2cf0*/  FADD.FTZ R29, R151, R44 ;  /* 0x0000002c971d7221 */ /* 0x000fe20000010000 */
[-CC-:B------:R-:W-:Y:S01]  /*2d00*/  FFMA.FTZ R144, R35, R0.reuse, -R42.reuse ;  /* 0x0000000023907223 */ /* 0x180fe2000001082a */
[-CC-:B------:R-:W-:Y:S01]  /*2d10*/  FFMA.FTZ R13, R33, R0.reuse, -R42.reuse ;  /* 0x00000000210d7223 */ /* 0x180fe2000001082a */
[----:B------:R-:W-:Y:S01]  /*2d20*/  MUFU.EX2 R148, R148 ;  /* 0x0000009400947308 */ /* 0x000fe20000000800 */
[----:B------:R-:W-:Y:S01]  /*2d30*/  FADD.FTZ R44, R6, R29 ;  /* 0x0000001d062c7221 */ /* 0x000fe20000010000 */
[-CC-:B------:R-:W-:Y:S01]  /*2d40*/  FFMA.FTZ R146, R39, R0.reuse, -R42.reuse ;  /* 0x0000000027927223 */ /* 0x180fe2000001082a */
[-CC-:B------:R-:W-:Y:S01]  /*2d50*/  FFMA.FTZ R15, R37, R0.reuse, -R42.reuse ;  /* 0x00000000250f7223 */ /* 0x180fe2000001082a */
[-C--:B------:R-:W-:Y:S01]  /*2d60*/  FFMA.FTZ R140, R43, R0.reuse, -R42 ;  /* 0x000000002b8c7223 */ /* 0x080fe2000001082a */
[----:B-----5:R-:W-:Y:S01]  /*2d70*/  FADD.FTZ R31, R145, R44 ;  /* 0x0000002c911f7221 */ /* 0x020fe20000010000 */
[-CC-:B------:R-:W-:Y:S01]  /*2d80*/  FFMA.FTZ R19, R41, R0.reuse, -R42.reuse ;  /* 0x0000000029137223 */ /* 0x180fe2000001082a */
[-CC-:B------:R-:W-:Y:S01]  /*2d90*/  FFMA.FTZ R142, R47, R0.reuse, -R42.reuse ;  /* 0x000000002f8e7223 */ /* 0x180fe2000001082a */
[----:B------:R-:W3:Y:S01]  /*2da0*/  MUFU.EX2 R7, R7 ;  /* 0x0000000700077308 */ /* 0x000ee20000000800 */
[----:B-1----:R-:W-:Y:S01]  /*2db0*/  FADD.FTZ R44, R8, R31 ;  /* 0x0000001f082c7221 */ /* 0x002fe20000010000 */
[-CC-:B------:R-:W-:Y:S01]  /*2dc0*/  FFMA.FTZ R21, R45, R0.reuse, -R42.reuse ;  /* 0x000000002d157223 */ /* 0x180fe2000001082a */
[-CC-:B------:R-:W-:Y:S01]  /*2dd0*/  FFMA.FTZ R136, R51, R0.reuse, -R42.reuse ;  /* 0x0000000033887223 */ /* 0x180fe2000001082a */
[-C--:B------:R-:W-:Y:S01]  /*2de0*/  FFMA.FTZ R25, R49, R0.reuse, -R42 ;  /* 0x0000000031197223 */ /* 0x080fe2000001082a */
[----:B--2---:R-:W-:Y:S01]  /*2df0*/  FADD.FTZ R31, R147, R44 ;  /* 0x0000002c931f7221 */ /* 0x004fe20000010000 */
[-CC-:B------:R-:W-:Y:S01]  /*2e00*/  FFMA.FTZ R138, R55, R0.reuse, -R42.reuse ;  /* 0x00000000378a7223 */ /* 0x180fe2000001082a */
[-CC-:B------:R-:W-:Y:S01]  /*2e10*/  FFMA.FTZ R27, R53, R0.reuse, -R42.reuse ;  /* 0x00000000351b7223 */ /* 0x180fe2000001082a */
[----:B------:R-:W1:Y:S01]  /*2e20*/  MUFU.EX2 R150, R150 ;  /* 0x0000009600967308 */ /* 0x000e620000000800 */
[----:B------:R-:W-:Y:S01]  /*2e30*/  FADD.FTZ R46, R24, R31 ;  /* 0x0000001f182e7221 */ /* 0x000fe20000010000 */
[-CC-:B------:R-:W-:Y:S01]  /*2e40*/  FFMA.FTZ R132, R59, R0.reuse, -R42.reuse ;  /* 0x000000003b847223 */ /* 0x180fe2000001082a */
[-CC-:B------:R-:W-:Y:S01]  /*2e50*/  FFMA.FTZ R29, R57, R0.reuse, -R42.reuse ;  /* 0x00000000391d7223 */ /* 0x180fe2000001082a */
[-C--:B------:R-:W-:Y:S01]  /*2e60*/  FFMA.FTZ R134, R63, R0.reuse, -R42 ;  /* 0x000000003f867223 */ /* 0x080fe2000001082a */
[----:B------:R-:W-:Y:S01]  /*2e70*/  FADD.FTZ R35, R141, R46 ;  /* 0x0000002e8d237221 */ /* 0x000fe20000010000 */
[-CC-:B------:R-:W-:Y:S01]  /*2e80*/  FFMA.FTZ R31, R61, R0.reuse, -R42.reuse ;  /* 0x000000003d1f7223 */ /* 0x180fe2000001082a */
[-CC-:B------:R-:W-:Y:S01]  /*2e90*/  FFMA.FTZ R128, R67, R0.reuse, -R42.reuse ;  /* 0x0000000043807223 */ /* 0x180fe2000001082a */
[----:B------:R-:W2:Y:S01]  /*2ea0*/  MUFU.EX2 R11, R11 ;  /* 0x0000000b000b7308 */ /* 0x000ea20000000800 */
[----:B---3--:R-:W-:Y:S01]  /*2eb0*/  FADD.FTZ R33, R148, R7 ;  /* 0x0000000794217221 */ /* 0x008fe20000010000 */
[----:B------:R-:W-:Y:S01]  /*2ec0*/  FADD.FTZ R46, R28, R35 ;  /* 0x000000231c2e7221 */ /* 0x000fe20000010000 */
[-CC-:B------:R-:W-:Y:S01]  /*2ed0*/  FFMA.FTZ R130, R65, R0.reuse, -R42.reuse ;  /* 0x0000000041827223 */ /* 0x180fe2000001082a */
[-CC-:B------:R-:W-:Y:S01]  /*2ee0*/  FFMA.FTZ R69, R69, R0.reuse, -R42.reuse ;  /* 0x0000000045457223 */ /* 0x180fe2000001082a */
[----:B------:R-:W-:Y:S01]  /*2ef0*/  F2FP.F16.F32.PACK_AB R151, R6, R151 ;  /* 0x000000970697723e */ /* 0x000fe200000000ff */
[-CC-:B------:R-:W-:Y:S01]  /*2f00*/  FFMA.FTZ R79, R79, R0.reuse, -R42.reuse ;  /* 0x000000004f4f7223 */ /* 0x180fe2000001082a */
[-CC-:B------:R-:W-:Y:S01]  /*2f10*/  FFMA.FTZ R73, R73, R0.reuse, -R42.reuse ;  /* 0x0000000049497223 */ /* 0x180fe2000001082a */
[----:B------:R-:W3:Y:S01]  /*2f20*/  MUFU.EX2 R144, R144 ;  /* 0x0000009000907308 */ /* 0x000ee20000000800 */
[----:B-1----:R-:W-:Y:S01]  /*2f30*/  FADD.FTZ R44, R150, R33 ;  /* 0x00000021962c7221 */ /* 0x002fe20000010000 */
[-CC-:B------:R-:W-:Y:S01]  /*2f40*/  FFMA.FTZ R83, R83, R0.reuse, -R42.reuse ;  /* 0x0000000053537223 */ /* 0x180fe2000001082a */
[-CC-:B------:R-:W-:Y:S01]  /*2f50*/  FFMA.FTZ R77, R77, R0.reuse, -R42.reuse ;  /* 0x000000004d4d7223 */ /* 0x180fe2000001082a */
[-CC-:B------:R-:W-:Y:S01]  /*2f60*/  FFMA.FTZ R89, R89, R0.reuse, -R42.reuse ;  /* 0x0000000059597223 */ /* 0x180fe2000001082a */
[-CC-:B------:R-:W-:Y:S01]  /*2f70*/  FFMA.FTZ R81, R81, R0.reuse, -R42.reuse ;  /* 0x0000000051517223 */ /* 0x180fe2000001082a */
[----:B------:R-:W-:Y:S01]  /*2f80*/  FFMA.FTZ R91, R91, R0, -R42 ;  /* 0x000000005b5b7223 */ /* 0x000fe2000001082a */
[----:B------:R-:W-:Y:S01]  /*2f90*/  F2FP.F16.F32.PACK_AB R148, R7, R148 ;  /* 0x000000940794723e */ /* 0x000fe200000000ff */
[----:B------:R-:W1:Y:S01]  /*2fa0*/  MUFU.EX2 R13, R13 ;  /* 0x0000000d000d7308 */ /* 0x000e620000000800 */
[----:B--2---:R-:W-:Y:S01]  /*2fb0*/  FADD.FTZ R33, R11, R44 ;  /* 0x0000002c0b217221 */ /* 0x004fe20000010000 */
[----:B------:R-:W-:-:S02]  /*2fc0*/  F2FP.F16.F32.PACK_AB R145, R8, R145 ;  /* 0x000000910891723e */ /* 0x000fc400000000ff */
[----:B------:R-:W-:Y:S02]  /*2fd0*/  F2FP.F16.F32.PACK_AB R147, R24, R147 ;  /* 0x000000931893723e */ /* 0x000fe400000000ff */
[----:B------:R-:W-:Y:S02]  /*2fe0*/  F2FP.F16.F32.PACK_AB R141, R28, R141 ;  /* 0x0000008d1c8d723e */ /* 0x000fe400000000ff */
[----:B------:R-:W2:Y:S01]  /*2ff0*/  MUFU.EX2 R146, R146 ;  /* 0x0000009200927308 */ /* 0x000ea20000000800 */
[----:B---3--:R-:W-:Y:S01]  /*3000*/  FADD.FTZ R44, R144, R33 ;  /* 0x00000021902c7221 */ /* 0x008fe20000010000 */
[----:B------:R-:W-:Y:S01]  /*3010*/  FADD.FTZ R33, R143, R46 ;  /* 0x0000002e8f217221 */ /* 0x000fe20000010000 */
[C---:B------:R-:W-:Y:S02]  /*3020*/  F2FP.F16.F32.PACK_AB R143, R32.reuse, R143 ;  /* 0x0000008f208f723e */ /* 0x040fe400000000ff */
[----:B------:R-:W-:Y:S01]  /*3030*/  F2FP.F16.F32.PACK_AB R150, R11, R150 ;  /* 0x000000960b96723e */ /* 0x000fe200000000ff */
[----:B------:R-:W-:Y:S01]  /*3040*/  FADD.FTZ R46, R32, R33 ;  /* 0x00000021202e7221 */ /* 0x000fe20000010000 */
[-C--:B------:R-:W-:Y:S01]  /*3050*/  FFMA.FTZ R33, R71, R0.reuse, -R42 ;  /* 0x0000000047217223 */ /* 0x080fe2000001082a */
[----:B------:R-:W3:Y:S01]  /*3060*/  MUFU.EX2 R15, R15 ;  /* 0x0000000f000f7308 */ /* 0x000ee20000000800 */
[----:B-1----:R-:W-:Y:S01]  /*3070*/  FADD.FTZ R35, R13, R44 ;  /* 0x0000002c0d237221 */ /* 0x002fe20000010000 */
[----:B------:R-:W-:Y:S01]  /*3080*/  FADD.FTZ R37, R137, R46 ;  /* 0x0000002e89257221 */ /* 0x000fe20000010000 */
[----:B------:R-:W-:Y:S01]  /*3090*/  FFMA.FTZ R42, R85, R0, -R42 ;  /* 0x00000000552a7223 */ /* 0x000fe2000001082a */
[----:B------:R-:W-:-:S02]  /*30a0*/  F2FP.F16.F32.PACK_AB R137, R36, R137 ;  /* 0x000000892489723e */ /* 0x000fc400000000ff */
[----:B------:R-:W-:Y:S01]  /*30b0*/  FADD.FTZ R46, R36, R37 ;  /* 0x00000025242e7221 */ /* 0x000fe20000010000 */
[----:B------:R-:W-:Y:S01]  /*30c0*/  F2FP.F16.F32.PACK_AB R144, R13, R144 ;  /* 0x000000900d90723e */ /* 0x000fe200000000ff */
[----:B------:R-:W1:Y:S01]  /*30d0*/  MUFU.EX2 R140, R140 ;  /* 0x0000008c008c7308 */ /* 0x000e620000000800 */
[----:B--2---:R-:W-:-:S07]  /*30e0*/  FADD.FTZ R44, R146, R35 ;  /* 0x00000023922c7221 */ /* 0x004fce0000010000 */
[----:B------:R-:W2:Y:S01]  /*30f0*/  MUFU.EX2 R19, R19 ;  /* 0x0000001300137308 */ /* 0x000ea20000000800 */
[C---:B---3--:R-:W-:Y:S01]  /*3100*/  FADD.FTZ R35, R15.reuse, R44 ;  /* 0x0000002c0f237221 */ /* 0x048fe20000010000 */
[----:B------:R-:W-:-:S06]  /*3110*/  F2FP.F16.F32.PACK_AB R146, R15, R146 ;  /* 0x000000920f92723e */ /* 0x000fcc00000000ff */
[----:B------:R-:W3:Y:S01]  /*3120*/  MUFU.EX2 R142, R142 ;  /* 0x0000008e008e7308 */ /* 0x000ee20000000800 */
[----:B-1----:R-:W-:Y:S01]  /*3130*/  FADD.FTZ R44, R140, R35 ;  /* 0x000000238c2c7221 */ /* 0x002fe20000010000 */
[----:B------:R-:W-:Y:S01]  /*3140*/  FADD.FTZ R35, R139, R46 ;  /* 0x0000002e8b237221 */ /* 0x000fe20000010000 */
[----:B------:R-:W-:-:S03]  /*3150*/  F2FP.F16.F32.PACK_AB R139, R34, R139 ;  /* 0x0000008b228b723e */ /* 0x000fc600000000ff */
[----:B------:R-:W-:Y:S02]  /*3160*/  FADD.FTZ R46, R34, R35 ;  /* 0x00000023222e7221 */ /* 0x000fe40000010000 */
[----:B------:R-:W1:Y:S01]  /*3170*/  MUFU.EX2 R21, R21 ;  /* 0x0000001500157308 */ /* 0x000e620000000800 */
[----:B--2---:R-:W-:Y:S01]  /*3180*/  FADD.FTZ R3, R19, R44 ;  /* 0x0000002c13037221 */ /* 0x004fe20000010000 */
[----:B------:R-:W-:Y:S01]  /*3190*/  FADD.FTZ R35, R133, R46 ;  /* 0x0000002e85237221 */ /* 0x000fe20000010000 */
[C---:B------:R-:W-:Y:S02]  /*31a0*/  F2FP.F16.F32.PACK_AB R133, R30.reuse, R133 ;  /* 0x000000851e85723e */ /* 0x040fe400000000ff */
[----:B------:R-:W-:Y:S01]  /*31b0*/  F2FP.F16.F32.PACK_AB R140, R19, R140 ;  /* 0x0000008c138c723e */ /* 0x000fe200000000ff */
[----:B------:R-:W-:Y:S02]  /*31c0*/  FADD.FTZ R46, R30, R35 ;  /* 0x000000231e2e7221 */ /* 0x000fe40000010000 */
[----:B------:R-:W2:Y:S01]  /*31d0*/  MUFU.EX2 R136, R136 ;  /* 0x0000008800887308 */ /* 0x000ea20000000800 */
[----:B---3--:R-:W-:Y:S01]  /*31e0*/  FADD.FTZ R44, R142, R3 ;  /* 0x000000038e2c7221 */ /* 0x008fe20000010000 */
[----:B------:R-:W-:Y:S01]  /*31f0*/  FADD.FTZ R35, R135, R46 ;  /* 0x0000002e87237221 */ /* 0x000fe20000010000 */
[----:B------:R-:W-:-:S03]  /*3200*/  F2FP.F16.F32.PACK_AB R135, R26, R135 ;  /* 0x000000871a87723e */ /* 0x000fc600000000ff */
[----:B------:R-:W-:Y:S02]  /*3210*/  FADD.FTZ R46, R26, R35 ;  /* 0x000000231a2e7221 */ /* 0x000fe40000010000 */
[----:B------:R-:W3:Y:S01]  /*3220*/  MUFU.EX2 R25, R25 ;  /* 0x0000001900197308 */ /* 0x000ee20000000800 */
[----:B-1----:R-:W-:Y:S01]  /*3230*/  FADD.FTZ R3, R21, R44 ;  /* 0x0000002c15037221 */ /* 0x002fe20000010000 */
[----:B------:R-:W-:Y:S01]  /*3240*/  FADD.FTZ R35, R129, R46 ;  /* 0x0000002e81237221 */ /* 0x000fe20000010000 */
[----:B------:R-:W-:Y:S02]  /*3250*/  F2FP.F16.F32.PACK_AB R129, R20, R129 ;  /* 0x000000811481723e */ /* 0x000fe400000000ff */
[----:B------:R-:W-:-:S03]  /*3260*/  F2FP.F16.F32.PACK_AB R142, R21, R142 ;  /* 0x0000008e158e723e */ /* 0x000fc600000000ff */
        /* <DEDUP_REMOVED lines=9> */
[----:B------:R-:W-:Y:S01]  /*3300*/  FADD.FTZ R44, R20, R35 ;  /* 0x00000023142c7221 */ /* 0x000fe20000010000 */
[----:B------:R-:W-:-:S03]  /*3310*/  F2FP.F16.F32.PACK_AB R138, R27, R138 ;  /* 0x0000008a1b8a723e */ /* 0x000fc600000000ff */
[----:B------:R-:W-:Y:S01]  /*3320*/  FADD.FTZ R35, R131, R44 ;  /* 0x0000002c83237221 */ /* 0x000fe20000010000 */
[----:B------:R-:W-:Y:S01]  /*3330*/  F2FP.F16.F32.PACK_AB R131, R14, R131 ;  /* 0x000000830e83723e */ /* 0x000fe200000000ff */
[----:B------:R-:W2:Y:S01]  /*3340*/  MUFU.EX2 R134, R134 ;  /* 0x0000008600867308 */ /* 0x000ea20000000800 */
[----:B---3--:R-:W-:Y:S01]  /*3350*/  FADD.FTZ R4, R132, R3 ;  /* 0x0000000384047221 */ /* 0x008fe20000010000 */
[----:B------:R-:W-:-:S04]  /*3360*/  FADD.FTZ R6, R14, R35 ;  /* 0x000000230e067221 */ /* 0x000fc80000010000 */
[----:B------:R-:W-:Y:S01]  /*3370*/  FADD.FTZ R35, R125, R6 ;  /* 0x000000067d237221 */ /* 0x000fe20000010000 */
[C---:B------:R-:W-:Y:S01]  /*3380*/  F2FP.F16.F32.PACK_AB R125, R38.reuse, R125 ;  /* 0x0000007d267d723e */ /* 0x040fe200000000ff */
        /* <DEDUP_REMOVED lines=8> */
[----:B------:R-:W-:-:S06]  /*3410*/  FADD.FTZ R6, R12, R35 ;  /* 0x000000230c067221 */ /* 0x000fcc0000010000 */
        /* <DEDUP_REMOVED lines=16> */
[----:B------:R-:W-:-:S05]  /*3520*/  F2FP.F16.F32.PACK_AB R130, R69, R130 ;  /* 0x000000824582723e */ /* 0x000fca00000000ff */
        /* <DEDUP_REMOVED lines=14> */
[----:B------:R-:W-:Y:S01]  /*3610*/  F2FP.F16.F32.PACK_AB R120, R120, R89 ;  /* 0x000000597878723e */ /* 0x000fe200000000ff */
[----:B------:R-:W-:-:S05]  /*3620*/  IMAD.MOV.U32 R89, RZ, RZ, R119 ;  /* 0x000000ffff597224 */ /* 0x000fca00078e0077 */
[----:B------:R-:W1:Y:S01]  /*3630*/  MUFU.EX2 R40, R40 ;  /* 0x0000002800287308 */ /* 0x000e620000000800 */
[----:B--2---:R-:W-:Y:S01]  /*3640*/  FADD.FTZ R7, R91, R4 ;  /* 0x000000045b077221 */ /* 0x004fe20000010000 */
[----:B---3--:R-:W-:-:S03]  /*3650*/  F2FP.F16.F32.PACK_AB R122, R42, R91 ;  /* 0x0000005b2a7a723e */ /* 0x008fc600000000ff */
[----:B------:R-:W-:Y:S01]  /*3660*/  FADD.FTZ R4, R42, R7 ;  /* 0x000000072a047221 */ /* 0x000fe20000010000 */
[----:B------:R-:W-:Y:S02]  /*3670*/  IMAD.MOV.U32 R91, RZ, RZ, R119 ;  /* 0x000000ffff5b7224 */ /* 0x000fe400078e0077 */
[C---:B-1----:R-:W-:Y:S01]  /*3680*/  FADD.FTZ R3, R40.reuse, R35 ;  /* 0x0000002328037221 */ /* 0x042fe20000010000 */
[----:B------:R-:W-:Y:S01]  /*3690*/  F2FP.F16.F32.PACK_AB R123, R40, R123 ;  /* 0x0000007b287b723e */ /* 0x000fe200000000ff */
[----:B------:R-:W-:Y:S06]  /*36a0*/  @!P2 BRA `(.L_x_1568) ;  /* 0x0000002400c4a947 */ /* 0x000fec0003800000 */
        /* <DEDUP_REMOVED lines=19> */
[----:B------:R-:W-:Y:S01]  /*37e0*/  UMOV UR27, UR36 ;  /* 0x00000024001b7c82 */ /* 0x000fe20008000000 */
[----:B------:R-:W-:Y:S01]  /*37f0*/  ULDC UR24, c[0x0][0x2e0] ;  /* 0x0000b80000187ab9 */ /* 0x000fe20000000800 */
[----:B------:R-:W-:Y:S01]  /*3800*/  ULDC UR21, c[0x0][0x288] ;  /* 0x0000a20000157ab9 */ /* 0x000fe20000000800 */
[----:B------:R-:W-:Y:S01]  /*3810*/  ULDC UR25, c[0x0][0x404] ;  /* 0x0001010000197ab9 */ /* 0x000fe20000000800 */
[----:B------:R-:W-:-:S05]  /*3820*/  ULDC.64 UR22, c[0x0][0x3f8] ;  /* 0x0000fe0000167ab9 */ /* 0x000fca0000000a00 */
.L_x_1577:
        /* <DEDUP_REMOVED lines=9> */
.L_x_1570:
[----:B------:R-:W-:Y:S01]  /*38c0*/  ULEA UR6, UR36, UR40, 0x3 ;  /* 0x0000002824067291 */ /* 0x000fe2000f8e183f */
[----:B------:R-:W-:-:S05]  /*38d0*/  IMAD.U32 R0, RZ, RZ, UR37 ;  /* 0x00000025ff007e24 */ /* 0x000fca000f8e00ff */
[----:B------:R-:W-:-:S04]  /*38e0*/  SHF.L.U32 R0, R0, 0x1f, RZ ;  /* 0x0000001f00007819 */ /* 0x000fc800000006ff */
[----:B------:R1:W2:Y:S01]  /*38f0*/  SYNCS.PHASECHK.TRANS64.TRYWAIT P3, [UR6+0x16830], R0 ;  /* 0x01683000ff0075a7 */ /* 0x0002a20008060146 */
[----:B------:R-:W-:Y:S05]  /*3900*/  @!P0 BRA `(.L_x_1571) ;  /* 0x0000000000048947 */ /* 0x000fea0003800000 */
[----:B------:R-:W-:Y:S01]  /*3910*/  BPT.TRAP 0x1 ;  /* 0x000000040000795c */ /* 0x000fe20000300000 */
.L_x_1571:
[----:B--2---:R-:W-:Y:S05]  /*3920*/  @P3 BRA `(.L_x_1569) ;  /* 0x0000000000083947 */ /* 0x004fea0003800000 */
[----:B------:R-:W2:Y:S02]  /*3930*/  SYNCS.PHASECHK.TRANS64.TRYWAIT P3, [UR6+0x16830], R0 ;  /* 0x01683000ff0075a7 */ /* 0x000ea40008060146 */
[----:B--2---:R-:W-:Y:S05]  /*3940*/  @!P3 BRA `(.L_x_1572) ;  /* 0x000000800064b947 */ /* 0x004fea0003800000 */
.L_x_1569:
        /* <DEDUP_REMOVED lines=25> */
.L_x_1574:
[----:B------:R-:W-:Y:S01]  /*3ae0*/  ULEA UR6, UR27, UR40, 0x3 ;  /* 0x000000281b067291 */ /* 0x000fe2000f8e183f */
[----:B------:R-:W-:-:S05]  /*3af0*/  IMAD.U32 R0, RZ, RZ, UR29 ;  /* 0x0000001dff007e24 */ /* 0x000fca000f8e00ff */
[----:B------:R-:W-:-:S04]  /*3b00*/  SHF.L.U32 R0, R0, 0x1f, RZ ;  /* 0x0000001f00007819 */ /* 0x000fc800000006ff */
[----:B------:R1:W2:Y:S01]  /*3b10*/  SYNCS.PHASECHK.TRANS64.TRYWAIT P2, [UR6+0x16850], R0 ;  /* 0x01685000ff0075a7 */ /* 0x0002a20008040146 */
[----:B------:R-:W-:Y:S05]  /*3b20*/  @!P0 BRA `(.L_x_1575) ;  /* 0x0000000000048947 */ /* 0x000fea0003800000 */
[----:B------:R-:W-:Y:S01]  /*3b30*/  BPT.TRAP 0x1 ;  /* 0x000000040000795c */ /* 0x000fe20000300000 */
.L_x_1575:
[----:B--2---:R-:W-:Y:S05]  /*3b40*/  @P2 BRA `(.L_x_1573) ;  /* 0x0000000000082947 */ /* 0x004fea0003800000 */
[----:B------:R-:W2:Y:S02]  /*3b50*/  SYNCS.PHASECHK.TRANS64.TRYWAIT P2, [UR6+0x16850], R0 ;  /* 0x01685000ff0075a7 */ /* 0x000ea40008040146 */
[----:B--2---:R-:W-:Y:S05]  /*3b60*/  @!P2 BRA `(.L_x_1576) ;  /* 0x0000007c00f4a947 */ /* 0x004fea0003800000 */
.L_x_1573:
[----:B------:R-:W-:Y:S01]  /*3b70*/  UIADD3 UR6, UR40, 0x400, URZ ;  /* 0x0000040028067890 */ /* 0x000fe2000fffe03f */
[----:B------:R-:W-:Y:S01]  /*3b80*/  WARPGROUP.ARRIVE ;  /* 0x00000000000079c5 */ /* 0x000fe20000000000 */
[----:B------:R-:W-:Y:S01]  /*3b90*/  UMOV UR7, 0x40000040 ;  /* 0x4000004000077882 */ /* 0x000fe20000000000 */
[----:B------:R-:W-:Y:S02]  /*3ba0*/  UISETP.NE.U32.AND UP0, UPT, UR22, URZ, UPT ;  /* 0x0000003f1600728c */ /* 0x000fe4000bf05070 */
[----:B------:R-:W-:Y:S02]  /*3bb0*/  USHF.R.U32.HI UR6, URZ, 0x4, UR6 ;  /* 0x000000043f067899 */ /* 0x000fe40008011606 */
[----:B------:R-:W-:Y:S02]  /*3bc0*/  UISETP.NE.AND.EX UP0, UPT, UR23, URZ, UPT, UP0 ;  /* 0x0000003f1700728c */ /* 0x000fe4000bf05300 */
[----:B------:R-:W-:Y:S01]  /*3bd0*/  ULOP3.LUT UR6, UR6, 0x3fff, URZ, 0xc0, !UPT ;  /* 0x00003fff06067892 */ /* 0x000fe2000f8ec03f */
[----:B------:R-:W-:-:S03]  /*3be0*/  UMOV UR29, UR37 ;  /* 0x00000025001d7c82 */ /* 0x000fc60008000000 */
[----:B------:R-:W-:-:S07]  /*3bf0*/  ULEA UR10, UR27, UR6, 0xa ;  /* 0x000000061b0a7291 */ /* 0x000fce000f8e503f */
[----:B------:R-:W-:Y:S02]  /*3c00*/  UMOV UR6, UR10 ;  /* 0x0000000a00067c82 */ /* 0x000fe40008000000 */
[----:B------:R-:W-:Y:S01]  /*3c10*/  HGMMA.64x64x16.F32 R88, R148, gdesc[UR4].tnspB, R88, gsb0 ;  /* 0x40e0000494587df0 */ /* 0x000fe20008000858 */
[----:B------:R-:W-:Y:S01]  /*3c20*/  UMOV UR6, 0xffffff80 ;  /* 0xffffff8000067882 */ /* 0x000fe20000000000 */
[----:B------:R-:W-:Y:S02]  /*3c30*/  USEL UR7, UR25, 0x1, UP0 ;  /* 0x0000000119077887 */ /* 0x000fe40008000000 */
[----:B------:R-:W-:Y:S02]  /*3c40*/  UIMAD UR6, UR28, UR6, 0x1 ;  /* 0x000000011c0674a4 */ /* 0x000fe4000f8e0206 */
[----:B------:R-:W-:Y:S02]  /*3c50*/  UISETP.GT.AND UP0, UPT, UR28, UR26, UPT ;  /* 0x0000001a1c00728c */ /* 0x000fe4000bf04270 */
[----:B------:R-:W-:-:S02]  /*3c60*/  UIADD3 UR6, UR42, UR6, URZ ;  /* 0x000000062a067290 */ /* 0x000fc4000fffe03f */
[----:B------:R-:W-:Y:S02]  /*3c70*/  UIADD3 UR28, UR28, -0x1, URZ ;  /* 0xffffffff1c1c7890 */ /* 0x000fe4000fffe03f */
[----:B------:R-:W-:-:S03]  /*3c80*/  UIMAD UR6, UR7, UR24, UR6 ;  /* 0x00000018070672a4 */ /* 0x000fc6000f8e0206 */
[----:B------:R-:W-:Y:S01]  /*3c90*/  UMOV UR7, 0x40000040 ;  /* 0x4000004000077882 */ /* 0x000fe20000000000 */
[----:B------:R-:W-:-:S06]  /*3ca0*/  UIADD3 UR6, UR6, -UR21, URZ ;  /* 0x8000001506067290 */ /* 0x000fcc000fffe03f */
[----:B-12---:R-:W-:Y:S01]  /*3cb0*/  IMAD.U32 R0, RZ, RZ, UR6 ;  /* 0x00000006ff007e24 */ /* 0x006fe2000f8e00ff */
[----:B------:R-:W-:-:S03]  /*3cc0*/  UIADD3 UR6, UR10, 0x80, URZ ;  /* 0x000000800a067890 */ /* 0x000fc6000fffe03f */
[----:B------:R-:W-:-:S04]  /*3cd0*/  IMAD R5, R17, -0x2, R0 ;  /* 0xfffffffe11057824 */ /* 0x000fc800078e0200 */
[----:B------:R-:W-:-:S05]  /*3ce0*/  IMAD.IADD R8, R18, 0x1, R5 ;  /* 0x0000000112087824 */ /* 0x000fca00078e0205 */
[C---:B------:R-:W-:Y:S02]  /*3cf0*/  ISETP.GT.AND P2, PT, R8.reuse, RZ, PT ;  /* 0x000000ff0800720c */ /* 0x040fe40003f44270 */
[----:B------:R-:W-:Y:S02]  /*3d00*/  ISETP.GT.AND P3, PT, R8, 0x1, PT ;  /* 0x000000010800780c */ /* 0x000fe40003f64270 */
[----:B------:R-:W-:Y:S02]  /*3d10*/  FSEL R9, R24, -INF , P2 ;  /* 0xff80000018097808 */ /* 0x000fe40001000000 */
[----:B------:R-:W-:Y:S02]  /*3d20*/  ISETP.GT.AND P2, PT, R8, 0x8, PT ;  /* 0x000000080800780c */ /* 0x000fe40003f44270 */
[----:B------:R-:W-:Y:S02]  /*3d30*/  FSEL R25, R25, -INF , P3 ;  /* 0xff80000019197808 */ /* 0x000fe40001800000 */
[----:B------:R-:W-:-:S02]  /*3d40*/  FMNMX.FTZ R0, R9, R6, !PT ;  /* 0x0000000609007209 */ /* 0x000fc40007810000 */
[----:B------:R-:W-:Y:S02]  /*3d50*/  ISETP.GT.AND P3, PT, R8, 0x9, PT ;  /* 0x000000090800780c */ /* 0x000fe40003f64270 */
[----:B------:R-:W-:Y:S02]  /*3d60*/  FSEL R11, R28, -INF , P2 ;  /* 0xff8000001c0b7808 */ /* 0x000fe40001000000 */
[----:B------:R-:W-:Y:S02]  /*3d70*/  FMNMX.FTZ R0, R25, R0, !PT ;  /* 0x0000000019007209 */ /* 0x000fe40007810000 */
        /* <DEDUP_REMOVED lines=12> */
[----:B------:R-:W-:Y:S01]  /*3e40*/  ISETP.GT.AND P2, PT, R8, 0x20, PT ;  /* 0x000000200800780c */ /* 0x000fe20003f44270 */
[----:B------:R-:W-:Y:S02]  /*3e50*/  WARPGROUP.DEPBAR.LE gsb0, 0x0 ;  /* 0x00008000000079c5 */ /* 0x000fe40000010000 */
[----:B------:R-:W-:Y:S01]  /*3e60*/  WARPGROUP.ARRIVE ;  /* 0x00000000000079c5 */ /* 0x000fe20000000000 */
[----:B------:R-:W-:-:S02]  /*3e70*/  FSEL R37, R37, -INF , P3 ;  /* 0xff80000025257808 */ /* 0x000fc40001800000 */
[----:B------:R-:W-:Y:S02]  /*3e80*/  FMNMX.FTZ R0, R15, R0, !PT ;  /* 0x000000000f007209 */ /* 0x000fe40007810000 */
[----:B------:R-:W-:Y:S01]  /*3e90*/  ISETP.GT.AND P3, PT, R8, 0x21, PT ;  /* 0x000000210800780c */ /* 0x000fe20003f64270 */
[----:B------:R-:W-:Y:S01]  /*3ea0*/  HGMMA.64x64x16.F32 R88, R144, gdesc[UR4].tnspB, R88, gsb0 ;  /* 0x40e0000490587df0 */ /* 0x000fe20008000858 */
[----:B------:R-:W-:Y:S01]  /*3eb0*/  UIADD3 UR6, UR10, 0x100, URZ ;  /* 0x000001000a067890 */ /* 0x000fe2000fffe03f */
[----:B------:R-:W-:Y:S01]  /*3ec0*/  FSEL R19, R40, -INF , P2 ;  /* 0xff80000028137808 */ /* 0x000fe20001000000 */
[----:B------:R-:W-:Y:S01]  /*3ed0*/  UMOV UR7, 0x40000040 ;  /* 0x4000004000077882 */ /* 0x000fe20000000000 */
        /* <DEDUP_REMOVED lines=11> */
[----:B------:R-:W-:Y:S02]  /*3f90*/  FMNMX.FTZ R0, R45, R0, !PT ;  /* 0x000000002d007209 */ /* 0x000fe40007810000 */
[----:B------:R-:W-:Y:S02]  /*3fa0*/  FSEL R49, R49, -INF , P3 ;  /* 0xff80000031317808 */ /* 0x000fe40001800000 */
[----:B------:R-:W-:-:S04]  /*3fb0*/  ISETP.GT.AND P3, PT, R8, 0x39, PT ;  /* 0x000000390800780c */ /* 0x000fc80003f64270 */
        /* <DEDUP_REMOVED lines=14> */
[----:B------:R-:W-:Y:S01]  /*40a0*/  FSEL R81, R81, -INF , P3 ;  /* 0xff80000051517808 */ /* 0x000fe20001800000 */
[----:B------:R-:W-:Y:S02]  /*40b0*/  WARPGROUP.DEPBAR.LE gsb0, 0x0 ;  /* 0x00008000000079c5 */ /* 0x000fe40000010000 */
[----:B------:R-:W-:Y:S01]  /*40c0*/  WARPGROUP.ARRIVE ;  /* 0x00000000000079c5 */ /* 0x000fe20000000000 */
[----:B------:R-:W-:Y:S02]  /*40d0*/  FSEL R145, R48, -INF , P2 ;  /* 0xff80000030917808 */ /* 0x000fe40001000000 */
[----:B------:R-:W-:Y:S02]  /*40e0*/  ISETP.GT.AND P2, PT, R8, 0x38, PT ;  /* 0x000000380800780c */ /* 0x000fe40003f44270 */
[----:B------:R-:W-:Y:S01]  /*40f0*/  FMNMX.FTZ R0, R145, R0, !PT ;  /* 0x0000000091007209 */ /* 0x000fe20007810000 */
[----:B------:R-:W-:Y:S01]  /*4100*/  HGMMA.64x64x16.F32 R88, R140, gdesc[UR4].tnspB, R88, gsb0 ;  /* 0x40e000048c587df0 */ /* 0x000fe20008000858 */
[----:B------:R-:W-:Y:S01]  /*4110*/  FSEL R147, R52, -INF , P2 ;  /* 0xff80000034937808 */ /* 0x000fe20001000000 */
[----:B------:R-:W-:Y:S01]  /*4120*/  UIADD3 UR6, UR10, 0x180, URZ ;  /* 0x000001800a067890 */ /* 0x000fe2000fffe03f */
[----:B------:R-:W-:Y:S01]  /*4130*/  FMNMX.FTZ R0, R49, R0, !PT ;  /* 0x0000000031007209 */ /* 0x000fe20007810000 */
[----:B------:R-:W-:Y:S01]  /*4140*/  UMOV UR7, 0x40000040 ;  /* 0x4000004000077882 */ /* 0x000fe20000000000 */
[----:B------:R-:W-:-:S02]  /*4150*/  ISETP.GT.AND P2, PT, R8, 0x40, PT ;  /* 0x000000400800780c */ /* 0x000fc40003f44270 */
[----:B------:R-:W-:Y:S02]  /*4160*/  FMNMX.FTZ R0, R147, R0, !PT ;  /* 0x0000000093007209 */ /* 0x000fe40007810000 */
[----:B------:R-:W-:Y:S02]  /*4170*/  FSEL R149, R56, -INF , P2 ;  /* 0xff80000038957808 */ /* 0x000fe40001000000 */
[----:B------:R-:W-:Y:S02]  /*4180*/  FMNMX.FTZ R0, R53, R0, !PT ;  /* 0x0000000035007209 */ /* 0x000fe40007810000 */
[----:B------:R-:W-:Y:S02]  /*4190*/  ISETP.GT.AND P2, PT, R8, 0x48, PT ;  /* 0x000000480800780c */ /* 0x000fe40003f44270 */
[----:B------:R-:W-:Y:S02]  /*41a0*/  FMNMX.FTZ R0, R149, R0, !PT ;  /* 0x0000000095007209 */ /* 0x000fe40007810000 */
[----:B------:R-:W-:-:S02]  /*41b0*/  FSEL R151, R60, -INF , P2 ;  /* 0xff8000003c977808 */ /* 0x000fc40001000000 */
[----:B------:R-:W-:Y:S02]  /*41c0*/  FMNMX.FTZ R0, R57, R0, !PT ;  /* 0x0000000039007209 */ /* 0x000fe40007810000 */
[----:B------:R-:W-:Y:S02]  /*41d0*/  ISETP.GT.AND P2, PT, R8, 0x50, PT ;  /* 0x000000500800780c */ /* 0x000fe40003f44270 */
[----:B------:R-:W-:Y:S02]  /*41e0*/  FMNMX.FTZ R0, R151, R0, !PT ;  /* 0x0000000097007209 */ /* 0x000fe40007810000 */
[----:B------:R-:W-:Y:S02]  /*41f0*/  FSEL R153, R64, -INF , P2 ;  /* 0xff80000040997808 */ /* 0x000fe40001000000 */
[----:B------:R-:W-:Y:S02]  /*4200*/  FMNMX.FTZ R0, R61, R0, !PT ;  /* 0x000000003d007209 */ /* 0x000fe40007810000 */
[----:B------:R-:W-:-:S02]  /*4210*/  ISETP.GT.AND P2, PT, R8, 0x58, PT ;  /* 0x000000580800780c */ /* 0x000fc40003f44270 */
[----:B------:R-:W-:Y:S02]  /*4220*/  FMNMX.FTZ R0, R153, R0, !PT ;  /* 0x0000000099007209 */ /* 0x000fe40007810000 */
[----:B------:R-:W-:Y:S02]  /*4230*/  FSEL R155, R68, -INF , P2 ;  /* 0xff800000449b7808 */ /* 0x000fe40001000000 */
[----:B------:R-:W-:Y:S02]  /*4240*/  FMNMX.FTZ R0, R65, R0, !PT ;  /* 0x0000000041007209 */ /* 0x000fe40007810000 */
[C---:B------:R-:W-:Y:S02]  /*4250*/  ISETP.GT.AND P2, PT, R8.reuse, 0x60, PT ;  /* 0x000000600800780c */ /* 0x040fe40003f44270 */
[----:B------:R-:W-:Y:S02]  /*4260*/  FMNMX.FTZ R0, R155, R0, !PT ;  /* 0x000000009b007209 */ /* 0x000fe40007810000 */
[----:B------:R-:W-:-:S02]  /*4270*/  ISETP.GT.AND P3, PT, R8, 0x79, PT ;  /* 0x000000790800780c */ /* 0x000fc40003f64270 */
[----:B------:R-:W-:Y:S02]  /*4280*/  FMNMX.FTZ R0, R69, R0, !PT ;  /* 0x0000000045007209 */ /* 0x000fe40007810000 */
        /* <DEDUP_REMOVED lines=15> */
[C---:B------:R-:W-:Y:S01]  /*4380*/  ISETP.GT.AND P2, PT, R8.reuse, 0x78, PT ;  /* 0x000000780800780c */ /* 0x040fe20003f44270 */
[----:B------:R-:W-:Y:S01]  /*4390*/  VIADD R8, R8, 0x8 ;  /* 0x0000000808087836 */ /* 0x000fe20000000000 */
[----:B------:R-:W-:Y:S02]  /*43a0*/  FMNMX.FTZ R0, R157, R0, !PT ;  /* 0x000000009d007209 */ /* 0x000fe40007810000 */
[----:B------:R-:W-:-:S02]  /*43b0*/  FSEL R84, R84, -INF , P2 ;  /* 0xff80000054547808 */ /* 0x000fc40001000000 */
[----:B------:R-:W-:Y:S02]  /*43c0*/  FMNMX.FTZ R5, R81, R0, !PT ;  /* 0x0000000051057209 */ /* 0x000fe40007810000 */
[----:B------:R-:W-:Y:S02]  /*43d0*/  ISETP.GT.AND P4, PT, R8, RZ, PT ;  /* 0x000000ff0800720c */ /* 0x000fe40003f84270 */
[----:B------:R-:W-:Y:S02]  /*43e0*/  FMNMX.FTZ R0, R84, R5, !PT ;  /* 0x0000000554007209 */ /* 0x000fe40007810000 */
[----:B------:R-:W-:Y:S02]  /*43f0*/  ISETP.GT.AND P3, PT, R8, 0x1, PT ;  /* 0x000000010800780c */ /* 0x000fe40003f64270 */
[----:B------:R-:W-:Y:S02]  /*4400*/  FMNMX.FTZ R12, R85, R0, !PT ;  /* 0x00000000550c7209 */ /* 0x000fe40007810000 */
[----:B------:R-:W1:Y:S01]  /*4410*/  LDC R0, c[0x0][0x988] ;  /* 0x00026200ff007b82 */ /* 0x000e620000000800 */
[----:B------:R-:W-:-:S02]  /*4420*/  FSEL R26, R26, -INF , P4 ;  /* 0xff8000001a1a7808 */ /* 0x000fc40002000000 */
[----:B------:R-:W2:Y:S01]  /*4430*/  SHFL.BFLY PT, R5, R12, 0x2, 0x1f ;  /* 0x0c401f000c057f89 */ /* 0x000ea200000e0000 */
[C---:B------:R-:W-:Y:S02]  /*4440*/  ISETP.GT.AND P4, PT, R8.reuse, 0x8, PT ;  /* 0x000000080800780c */ /* 0x040fe40003f84270 */
[----:B------:R-:W-:Y:S02]  /*4450*/  FSEL R27, R27, -INF , P3 ;  /* 0xff8000001b1b7808 */ /* 0x000fe40001800000 */
[----:B------:R-:W-:-:S04]  /*4460*/  ISETP.GT.AND P3, PT, R8, 0x9, PT ;  /* 0x000000090800780c */ /* 0x000fc80003f64270 */
[----:B------:R-:W-:Y:S02]  /*4470*/  FSEL R31, R31, -INF , P3 ;  /* 0xff8000001f1f7808 */ /* 0x000fe40001800000 */
[----:B------:R-:W-:-:S04]  /*4480*/  ISETP.GT.AND P3, PT, R8, 0x11, PT ;  /* 0x000000110800780c */ /* 0x000fc80003f64270 */
[----:B------:R-:W-:Y:S02]  /*4490*/  FSEL R35, R35, -INF , P3 ;  /* 0xff80000023237808 */ /* 0x000fe40001800000 */
[----:B------:R-:W-:-:S04]  /*44a0*/  ISETP.GT.AND P3, PT, R8, 0x19, PT ;  /* 0x000000190800780c */ /* 0x000fc80003f64270 */
[----:B------:R-:W-:Y:S02]  /*44b0*/  FSEL R39, R39, -INF , P3 ;  /* 0xff80000027277808 */ /* 0x000fe40001800000 */
[----:B------:R-:W-:Y:S02]  /*44c0*/  ISETP.GT.AND P3, PT, R8, 0x21, PT ;  /* 0x000000210800780c */ /* 0x000fe40003f64270 */
[----:B--2---:R-:W-:Y:S02]  /*44d0*/  FMNMX.FTZ R14, R12, R5, !PT ;  /* 0x000000050c0e7209 */ /* 0x004fe40007810000 */
[----:B------:R-:W-:Y:S02]  /*44e0*/  FMNMX.FTZ R12, R26, R7, !PT ;  /* 0x000000071a0c7209 */ /* 0x000fe40007810000 */
[----:B------:R-:W-:Y:S01]  /*44f0*/  FSEL R43, R43, -INF , P3 ;  /* 0xff8000002b2b7808 */ /* 0x000fe20001800000 */
[----:B------:R-:W2:Y:S01]  /*4500*/  SHFL.BFLY PT, R5, R14, 0x1, 0x1f ;  /* 0x0c201f000e057f89 */ /* 0x000ea200000e0000 */
[----:B------:R-:W-:-:S02]  /*4510*/  FMNMX.FTZ R12, R27, R12, !PT ;  /* 0x0000000c1b0c7209 */ /* 0x000fc40007810000 */
[----:B------:R-:W-:-:S04]  /*4520*/  ISETP.GT.AND P3, PT, R8, 0x29, PT ;  /* 0x000000290800780c */ /* 0x000fc80003f64270 */
[----:B------:R-:W-:Y:S02]  /*4530*/  FSEL R47, R47, -INF , P3 ;  /* 0xff8000002f2f7808 */ /* 0x000fe40001800000 */
[----:B------:R-:W-:-:S04]  /*4540*/  ISETP.GT.AND P3, PT, R8, 0x31, PT ;  /* 0x000000310800780c */ /* 0x000fc80003f64270 */
[----:B------:R-:W-:Y:S02]  /*4550*/  FSEL R51, R51, -INF , P3 ;  /* 0xff80000033337808 */ /* 0x000fe40001800000 */
[C---:B------:R-:W-:Y:S01]  /*4560*/  ISETP.GT.AND P3, PT, R8.reuse, 0x39, PT ;  /* 0x000000390800780c */ /* 0x040fe20003f64270 */
[----:B------:R-:W-:Y:S02]  /*4570*/  WARPGROUP.DEPBAR.LE gsb0, 0x0 ;  /* 0x00008000000079c5 */ /* 0x000fe40000010000 */
[----:B------:R-:W-:Y:S01]  /*4580*/  WARPGROUP.ARRIVE ;  /* 0x00000000000079c5 */ /* 0x000fe20000000000 */
[----:B------:R-:W-:Y:S02]  /*4590*/  FSEL R55, R55, -INF , P3 ;  /* 0xff80000037377808 */ /* 0x000fe40001800000 */
[----:B------:R-:W-:-:S03]  /*45a0*/  ISETP.GT.AND P3, PT, R8, 0x41, PT ;  /* 0x000000410800780c */ /* 0x000fc60003f64270 */
[----:B------:R-:W-:Y:S01]  /*45b0*/  HGMMA.64x64x16.F32 R88, R132, gdesc[UR4].tnspB, R88, gsb0 ;  /* 0x40e0000484587df0 */ /* 0x000fe20008000858 */
[----:B--2---:R-:W-:Y:S01]  /*45c0*/  FMNMX.FTZ R5, R14, R5, !PT ;  /* 0x000000050e057209 */ /* 0x004fe20007810000 */
[----:B------:R-:W-:Y:S01]  /*45d0*/  UIADD3 UR6, UR10, 0x280, URZ ;  /* 0x000002800a067890 */ /* 0x000fe2000fffe03f */
[----:B------:R-:W-:Y:S01]  /*45e0*/  FSEL R59, R59, -INF , P3 ;  /* 0xff8000003b3b7808 */ /* 0x000fe20001800000 */
[----:B------:R-:W-:Y:S01]  /*45f0*/  UMOV UR7, 0x40000040 ;  /* 0x4000004000077882 */ /* 0x000fe20000000000 */
[C---:B------:R-:W-:Y:S01]  /*4600*/  FSETP.NEU.FTZ.AND P2, PT, R5.reuse, -INF , PT ;  /* 0xff8000000500780b */ /* 0x040fe20003f5d000 */
[----:B-1----:R-:W-:Y:S01]  /*4610*/  FMUL.FTZ R10, R5, R0 ;  /* 0x00000000050a7220 */ /* 0x002fe20000410000 */
[----:B------:R-:W-:-:S04]  /*4620*/  ISETP.GT.AND P3, PT, R8, 0x49, PT ;  /* 0x000000490800780c */ /* 0x000fc80003f64270 */
[----:B------:R-:W-:Y:S02]  /*4630*/  FSEL R10, R10, RZ, P2 ;  /* 0x000000ff0a0a7208 */ /* 0x000fe40001000000 */
[----:B------:R-:W-:Y:S02]  /*4640*/  FSEL R63, R63, -INF , P3 ;  /* 0xff8000003f3f7808 */ /* 0x000fe40001800000 */
[----:B------:R-:W-:Y:S01]  /*4650*/  ISETP.GT.AND P3, PT, R8, 0x51, PT ;  /* 0x000000510800780c */ /* 0x000fe20003f64270 */
[-CC-:B------:R-:W-:Y:S01]  /*4660*/  FFMA.FTZ R144, R13, R0.reuse, -R10.reuse ;  /* 0x000000000d907223 */ /* 0x180fe2000001080a */
[----:B------:R-:W-:Y:S01]  /*4670*/  FSEL R13, R30, -INF , P4 ;  /* 0xff8000001e0d7808 */ /* 0x000fe20002000000 */
[-CC-:B------:R-:W-:Y:S01]  /*4680*/  FFMA.FTZ R150, R11, R0.reuse, -R10.reuse ;  /* 0x000000000b967223 */ /* 0x180fe2000001080a */
[----:B------:R-:W-:Y:S01]  /*4690*/  ISETP.GT.AND P4, PT, R8, 0x10, PT ;  /* 0x000000100800780c */ /* 0x000fe20003f84270 */
[--C-:B------:R-:W-:Y:S01]  /*46a0*/  FFMA.FTZ R11, R29, R0, -R10.reuse ;  /* 0x000000001d0b7223 */ /* 0x100fe2000001080a */
[----:B------:R-:W-:Y:S01]  /*46b0*/  FMNMX.FTZ R12, R13, R12, !PT ;  /* 0x0000000c0d0c7209 */ /* 0x000fe20007810000 */
[-CC-:B------:R-:W-:Y:S01]  /*46c0*/  FFMA.FTZ R148, R25, R0.reuse, -R10.reuse ;  /* 0x0000000019947223 */ /* 0x180fe2000001080a */
[----:B------:R-:W-:Y:S01]  /*46d0*/  FSEL R29, R34, -INF , P4 ;  /* 0xff800000221d7808 */ /* 0x000fe20002000000 */
[--C-:B------:R-:W-:Y:S01]  /*46e0*/  FFMA.FTZ R25, R33, R0, -R10.reuse ;  /* 0x0000000021197223 */ /* 0x100fe2000001080a */
[----:B------:R-:W-:Y:S01]  /*46f0*/  FMNMX.FTZ R12, R31, R12, !PT ;  /* 0x0000000c1f0c7209 */ /* 0x000fe20007810000 */
        /* <DEDUP_REMOVED lines=17> */
[C---:B------:R-:W-:Y:S01]  /*4810*/  ISETP.GT.AND P4, PT, R8.reuse, 0x28, PT ;  /* 0x000000280800780c */ /* 0x040fe20003f84270 */
        /* <DEDUP_REMOVED lines=8> */
[-CC-:B------:R-:W-:Y:S01]  /*48a0*/  FFMA.FTZ R61, R65, R0.reuse, -R10.reuse ;  /* 0x00000000413d7223 */ /* 0x180fe2000001080a */
[-CC-:B------:R-:W-:Y:S01]  /*48b0*/  FFMA.FTZ R65, R69, R0.reuse, -R10.reuse ;  /* 0x0000000045417223 */ /* 0x180fe2000001080a */
[-CC-:B------:R-:W-:Y:S01]  /*48c0*/  FFMA.FTZ R69, R73, R0.reuse, -R10.reuse ;  /* 0x0000000049457223 */ /* 0x180fe2000001080a */
[----:B------:R-:W-:Y:S01]  /*48d0*/  FSEL R71, R71, -INF , P3 ;  /* 0xff80000047477808 */ /* 0x000fe20001800000 */
[-CC-:B------:R-:W-:Y:S01]  /*48e0*/  FFMA.FTZ R73, R77, R0.reuse, -R10.reuse ;  /* 0x000000004d497223 */ /* 0x180fe2000001080a */
[C---:B------:R-:W-:Y:S01]  /*48f0*/  ISETP.GT.AND P3, PT, R8.reuse, 0x61, PT ;  /* 0x000000610800780c */ /* 0x040fe20003f64270 */
[-CC-:B------:R-:W-:Y:S01]  /*4900*/  FFMA.FTZ R77, R81, R0.reuse, -R10.reuse ;  /* 0x00000000514d7223 */ /* 0x180fe2000001080a */
[----:B------:R-:W-:Y:S01]  /*4910*/  FSEL R81, R5, RZ, P2 ;  /* 0x000000ff05517208 */ /* 0x000fe20001000000 */
[-C--:B------:R-:W-:Y:S01]  /*4920*/  FFMA.FTZ R30, R85, R0.reuse, -R10 ;  /* 0x00000000551e7223 */ /* 0x080fe2000001080a */
[----:B------:R-:W-:Y:S01]  /*4930*/  FSEL R75, R75, -INF , P3 ;  /* 0xff8000004b4b7808 */ /* 0x000fe20001800000 */
[----:B------:R-:W-:Y:S01]  /*4940*/  MUFU.EX2 R137, R137 ;  /* 0x0000008900897308 */ /* 0x000fe20000000800 */
[C---:B------:R-:W-:Y:S01]  /*4950*/  ISETP.GT.AND P3, PT, R8.reuse, 0x69, PT ;  /* 0x000000690800780c */ /* 0x040fe20003f64270 */
[----:B------:R-:W-:Y:S01]  /*4960*/  FADD.FTZ R85, -R81, R6 ;  /* 0x0000000651557221 */ /* 0x000fe20000010100 */
[-CC-:B------:R-:W-:Y:S01]  /*4970*/  FFMA.FTZ R14, R141, R0.reuse, -R10.reuse ;  /* 0x000000008d0e7223 */ /* 0x180fe2000001080a */
[-CC-:B------:R-:W-:Y:S01]  /*4980*/  FFMA.FTZ R24, R157, R0.reuse, -R10.reuse ;  /* 0x000000009d187223 */ /* 0x180fe2000001080a */
[----:B------:R-:W-:Y:S01]  /*4990*/  FSEL R79, R79, -INF , P3 ;  /* 0xff8000004f4f7808 */ /* 0x000fe20001800000 */
[-C--:B------:R-:W-:Y:S01]  /*49a0*/  FMUL.FTZ R6, R85, R0.reuse ;  /* 0x0000000055067220 */ /* 0x080fe20000410000 */
[----:B------:R-:W-:Y:S01]  /*49b0*/  ISETP.GT.AND P3, PT, R8, 0x71, PT ;  /* 0x000000710800780c */ /* 0x000fe20003f64270 */
[----:B------:R-:W-:Y:S01]  /*49c0*/  MUFU.EX2 R148, R148 ;  /* 0x0000009400947308 */ /* 0x000fe20000000800 */
[----:B------:R-:W-:-:S02]  /*49d0*/  FFMA.FTZ R84, R84, R0, -R10 ;  /* 0x0000000054547223 */ /* 0x000fc4000001080a */
[----:B------:R-:W-:Y:S02]  /*49e0*/  FSEL R83, R83, -INF , P3 ;  /* 0xff80000053537808 */ /* 0x000fe40001800000 */
[----:B------:R-:W-:Y:S01]  /*49f0*/  ISETP.GT.AND P3, PT, R8, 0x79, PT ;  /* 0x000000790800780c */ /* 0x000fe20003f64270 */
[----:B------:R-:W-:Y:S02]  /*4a00*/  WARPGROUP.DEPBAR.LE gsb0, 0x0 ;  /* 0x00008000000079c5 */ /* 0x000fe40000010000 */
[----:B------:R-:W-:Y:S01]  /*4a10*/  WARPGROUP.ARRIVE ;  /* 0x00000000000079c5 */ /* 0x000fe20000000000 */
[----:B------:R-:W-:Y:S01]  /*4a20*/  FSEL R133, R46, -INF , P4 ;  /* 0xff8000002e857808 */ /* 0x000fe20002000000 */
[-CC-:B------:R-:W-:Y:S01]  /*4a30*/  FFMA.FTZ R132, R149, R0.reuse, -R10.reuse ;  /* 0x0000000095847223 */ /* 0x180fe2000001080a */
[----:B------:R-:W-:Y:S01]  /*4a40*/  ISETP.GT.AND P4, PT, R8, 0x30, PT ;  /* 0x000000300800780c */ /* 0x000fe20003f84270 */
[----:B------:R-:W-:Y:S01]  /*4a50*/  FFMA.FTZ R134, R151, R0, -R10 ;  /* 0x0000000097867223 */ /* 0x000fe2000001080a */
[----:B------:R-:W-:Y:S01]  /*4a60*/  FMNMX.FTZ R12, R133, R12, !PT ;  /* 0x0000000c850c7209 */ /* 0x000fe20007810000 */
[----:B------:R-:W-:Y:S01]  /*4a70*/  HGMMA.64x64x16.F32 R88, R128, gdesc[UR4].tnspB, R88, gsb0 ;  /* 0x40e0000480587df0 */ /* 0x000fe20008000858 */
[----:B------:R-:W-:Y:S01]  /*4a80*/  FSEL R41, R50, -INF , P4 ;  /* 0xff80000032297808 */ /* 0x000fe20002000000 */
[----:B------:R-:W-:Y:S01]  /*4a90*/  UIADD3 UR6, UR10, 0x300, URZ ;  /* 0x000003000a067890 */ /* 0x000fe2000fffe03f */
[----:B------:R-:W-:Y:S01]  /*4aa0*/  FMNMX.FTZ R12, R47, R12, !PT ;  /* 0x0000000c2f0c7209 */ /* 0x000fe20007810000 */
[----:B------:R-:W-:Y:S01]  /*4ab0*/  UMOV UR7, 0x40000040 ;  /* 0x4000004000077882 */ /* 0x000fe20000000000 */
[----:B------:R-:W-:Y:S01]  /*4ac0*/  ISETP.GT.AND P4, PT, R8, 0x38, PT ;  /* 0x000000380800780c */ /* 0x000fe20003f84270 */
[----:B------:R-:W1:Y:S01]  /*4ad0*/  MUFU.EX2 R6, R6 ;  /* 0x0000000600067308 */ /* 0x000e620000000800 */
[----:B------:R-:W-:-:S02]  /*4ae0*/  FMNMX.FTZ R12, R41, R12, !PT ;  /* 0x0000000c290c7209 */ /* 0x000fc40007810000 */
[----:B------:R-:W-:Y:S02]  /*4af0*/  FSEL R135, R54, -INF , P4 ;  /* 0xff80000036877808 */ /* 0x000fe40002000000 */
[----:B------:R-:W-:Y:S02]  /*4b00*/  FMNMX.FTZ R12, R51, R12, !PT ;  /* 0x0000000c330c7209 */ /* 0x000fe40007810000 */
[----:B------:R-:W-:Y:S01]  /*4b10*/  ISETP.GT.AND P4, PT, R8, 0x40, PT ;  /* 0x000000400800780c */ /* 0x000fe20003f84270 */
[----:B------:R-:W2:Y:S01]  /*4b20*/  MUFU.EX2 R150, R150 ;  /* 0x0000009600967308 */ /* 0x000ea20000000800 */
[----:B------:R-:W-:Y:S02]  /*4b30*/  FMNMX.FTZ R12, R135, R12, !PT ;  /* 0x0000000c870c7209 */ /* 0x000fe40007810000 */
[----:B------:R-:W-:Y:S02]  /*4b40*/  FSEL R139, R58, -INF , P4 ;  /* 0xff8000003a8b7808 */ /* 0x000fe40002000000 */
[----:B------:R-:W-:-:S02]  /*4b50*/  FMNMX.FTZ R12, R55, R12, !PT ;  /* 0x0000000c370c7209 */ /* 0x000fc40007810000 */
[----:B------:R-:W-:Y:S01]  /*4b60*/  ISETP.GT.AND P4, PT, R8, 0x48, PT ;  /* 0x000000480800780c */ /* 0x000fe20003f84270 */
[----:B------:R-:W3:Y:S01]  /*4b70*/  MUFU.EX2 R11, R11 ;  /* 0x0000000b000b7308 */ /* 0x000ee20000000800 */
[----:B------:R-:W-:Y:S02]  /*4b80*/  FMNMX.FTZ R12, R139, R12, !PT ;  /* 0x0000000c8b0c7209 */ /* 0x000fe40007810000 */
[----:B------:R-:W-:Y:S02]  /*4b90*/  FSEL R145, R62, -INF , P4 ;  /* 0xff8000003e917808 */ /* 0x000fe40002000000 */
[----:B------:R-:W-:Y:S02]  /*4ba0*/  FMNMX.FTZ R12, R59, R12, !PT ;  /* 0x0000000c3b0c7209 */ /* 0x000fe40007810000 */
[----:B------:R-:W-:Y:S01]  /*4bb0*/  ISETP.GT.AND P4, PT, R8, 0x50, PT ;  /* 0x000000500800780c */ /* 0x000fe20003f84270 */
[----:B------:R-:W4:Y:S01]  /*4bc0*/  MUFU.EX2 R144, R144 ;  /* 0x0000009000907308 */ /* 0x000f220000000800 */
[----:B------:R-:W-:-:S02]  /*4bd0*/  FMNMX.FTZ R12, R145, R12, !PT ;  /* 0x0000000c910c7209 */ /* 0x000fc40007810000 */
[----:B------:R-:W-:Y:S02]  /*4be0*/  FSEL R66, R66, -INF , P4 ;  /* 0xff80000042427808 */ /* 0x000fe40002000000 */
[----:B------:R-:W-:Y:S02]  /*4bf0*/  FMNMX.FTZ R9, R63, R12, !PT ;  /* 0x0000000c3f097209 */ /* 0x000fe40007810000 */
[----:B------:R-:W-:Y:S01]  /*4c00*/  ISETP.GT.AND P4, PT, R8, 0x58, PT ;  /* 0x000000580800780c */ /* 0x000fe20003f84270 */
[----:B------:R-:W5:Y:S01]  /*4c10*/  MUFU.EX2 R25, R25 ;  /* 0x0000001900197308 */ /* 0x000f620000000800 */
[----:B------:R-:W-:Y:S02]  /*4c20*/  FMNMX.FTZ R12, R66, R9, !PT ;  /* 0x00000009420c7209 */ /* 0x000fe40007810000 */
[----:B------:R-:W-:Y:S02]  /*4c30*/  FSEL R147, R70, -INF , P4 ;  /* 0xff80000046937808 */ /* 0x000fe40002000000 */
[----:B------:R-:W-:-:S02]  /*4c40*/  FMNMX.FTZ R12, R67, R12, !PT ;  /* 0x0000000c430c7209 */ /* 0x000fc40007810000 */
[----:B------:R-:W-:Y:S01]  /*4c50*/  ISETP.GT.AND P4, PT, R8, 0x60, PT ;  /* 0x000000600800780c */ /* 0x000fe20003f84270 */
[----:B------:R-:W5:Y:S01]  /*4c60*/  MUFU.EX2 R146, R146 ;  /* 0x0000009200927308 */ /* 0x000f620000000800 */
[----:B------:R-:W-:Y:S02]  /*4c70*/  FMNMX.FTZ R12, R147, R12, !PT ;  /* 0x0000000c930c7209 */ /* 0x000fe40007810000 */
[----:B------:R-:W-:Y:S02]  /*4c80*/  FSEL R74, R74, -INF , P4 ;  /* 0xff8000004a4a7808 */ /* 0x000fe40002000000 */
[----:B------:R-:W-:Y:S02]  /*4c90*/  FMNMX.FTZ R9, R71, R12, !PT ;  /* 0x0000000c47097209 */ /* 0x000fe40007810000 */
[----:B------:R-:W-:Y:S01]  /*4ca0*/  ISETP.GT.AND P4, PT, R8, 0x68, PT ;  /* 0x000000680800780c */ /* 0x000fe20003f84270 */
[----:B------:R-:W5:Y:S01]  /*4cb0*/  MUFU.EX2 R15, R15 ;  /* 0x0000000f000f7308 */ /* 0x000f620000000800 */
        /* <DEDUP_REMOVED lines=10> */
[----:B------:R-:W-:Y:S01]  /*4d60*/  FMNMX.FTZ R12, R82, R9, !PT ;  /* 0x00000009520c7209 */ /* 0x000fe20007810000 */
[--C-:B------:R-:W-:Y:S01]  /*4d70*/  FFMA.FTZ R8, R153, R0, -R10.reuse ;  /* 0x0000000099087223 */ /* 0x100fe2000001080a */
[----:B------:R-:W-:Y:S02]  /*4d80*/  FSEL R151, R86, -INF , P4 ;  /* 0xff80000056977808 */ /* 0x000fe40002000000 */
[----:B------:R-:W-:Y:S02]  /*4d90*/  FMNMX.FTZ R12, R83, R12, !PT ;  /* 0x0000000c530c7209 */ /* 0x000fe40007810000 */
[----:B------:R-:W-:Y:S01]  /*4da0*/  FSEL R87, R87, -INF , P3 ;  /* 0xff80000057577808 */ /* 0x000fe20001800000 */
[----:B------:R-:W-:Y:S02]  /*4db0*/  WARPGROUP.DEPBAR.LE gsb0, 0x0 ;  /* 0x00008000000079c5 */ /* 0x000fe40000010000 */
[----:B------:R-:W-:Y:S01]  /*4dc0*/  WARPGROUP.ARRIVE ;  /* 0x00000000000079c5 */ /* 0x000fe20000000000 */
[----:B------:R-:W-:Y:S01]  /*4dd0*/  FMNMX.FTZ R12, R151, R12, !PT ;  /* 0x0000000c970c7209 */ /* 0x000fe20007810000 */
[----:B------:R-:W5:Y:S03]  /*4de0*/  MUFU.EX2 R142, R142 ;  /* 0x0000008e008e7308 */ /* 0x000f660000000800 */
[----:B------:R-:W-:Y:S01]  /*4df0*/  FMNMX.FTZ R9, R87, R12, !PT ;  /* 0x0000000c57097209 */ /* 0x000fe20007810000 */
[----:B------:R-:W-:Y:S01]  /*4e00*/  HGMMA.64x64x16.F32 R88, R124, gdesc[UR4].tnspB, R88, gsb0 ;  /* 0x40e000047c587df0 */ /* 0x000fe20008000858 */
[----:B------:R-:W-:Y:S01]  /*4e10*/  UIADD3 UR6, UR10, 0x380, URZ ;  /* 0x000003800a067890 */ /* 0x000fe2000fffe03f */
[--C-:B------:R-:W-:Y:S01]  /*4e20*/  FFMA.FTZ R12, R155, R0, -R10.reuse ;  /* 0x000000009b0c7223 */ /* 0x100fe2000001080a */
[----:B------:R-:W-:Y:S01]  /*4e30*/  UMOV UR7, 0x40000040 ;  /* 0x4000004000077882 */ /* 0x000fe20000000000 */
[----:B------:R-:W1:Y:S01]  /*4e40*/  SHFL.BFLY PT, R20, R9, 0x2, 0x1f ;  /* 0x0c401f0009147f89 */ /* 0x000e6200000e0000 */
[----:B------:R-:W-:Y:S08]  /*4e50*/  MUFU.EX2 R21, R21 ;  /* 0x0000001500157308 */ /* 0x000ff00000000800 */
[----:B------:R-:W-:Y:S08]  /*4e60*/  MUFU.EX2 R136, R136 ;  /* 0x0000008800887308 */ /* 0x000ff00000000800 */
[----:B------:R-:W-:Y:S01]  /*4e70*/  MUFU.EX2 R45, R45 ;  /* 0x0000002d002d7308 */ /* 0x000fe20000000800 */
[----:B-1----:R-:W-:Y:S01]  /*4e80*/  FMNMX.FTZ R28, R9, R20, !PT ;  /* 0x00000014091c7209 */ /* 0x002fe20007810000 */
[----:B------:R-:W-:-:S06]  /*4e90*/  FFMA.FTZ R20, R143, R0, -R10 ;  /* 0x000000008f147223 */ /* 0x000fcc000001080a */
[----:B------:R1:W-:Y:S01]  /*4ea0*/  MUFU.EX2 R81, R30 ;  /* 0x0000001e00517308 */ /* 0x0003e20000000800 */
[----:B------:R-:W2:Y:S07]  /*4eb0*/  SHFL.BFLY PT, R9, R28, 0x1, 0x1f ;  /* 0x0c201f001c097f89 */ /* 0x000eae00000e0000 */
[----:B------:R-:W-:Y:S08]  /*4ec0*/  MUFU.EX2 R138, R138 ;  /* 0x0000008a008a7308 */ /* 0x000ff00000000800 */
[----:B------:R-:W-:Y:S08]  /*4ed0*/  MUFU.EX2 R49, R49 ;  /* 0x0000003100317308 */ /* 0x000ff00000000800 */
[----:B------:R-:W-:Y:S01]  /*4ee0*/  MUFU.EX2 R132, R132 ;  /* 0x0000008400847308 */ /* 0x000fe20000000800 */
[----:B--2---:R-:W-:-:S04]  /*4ef0*/  FMNMX.FTZ R9, R28, R9, !PT ;  /* 0x000000091c097209 */ /* 0x004fc80007810000 */
[C---:B------:R-:W-:Y:S01]  /*4f00*/  FSETP.NEU.FTZ.AND P2, PT, R9.reuse, -INF , PT ;  /* 0xff8000000900780b */ /* 0x040fe20003f5d000 */
[----:B------:R-:W-:Y:S02]  /*4f10*/  FMUL.FTZ R36, R9, R0 ;  /* 0x0000000009247220 */ /* 0x000fe40000410000 */
[----:B------:R-:W-:Y:S03]  /*4f20*/  MUFU.EX2 R53, R53 ;  /* 0x0000003500357308 */ /* 0x000fe60000000800 */
[----:B------:R-:W-:-:S05]  /*4f30*/  FSEL R36, R36, RZ, P2 ;  /* 0x000000ff24247208 */ /* 0x000fca0001000000 */
[----:B------:R-:W-:Y:S01]  /*4f40*/  MUFU.EX2 R134, R134 ;  /* 0x0000008600867308 */ /* 0x000fe20000000800 */
[--C-:B------:R-:W-:Y:S01]  /*4f50*/  FFMA.FTZ R141, R37, R0, -R36.reuse ;  /* 0x00000000258d7223 */ /* 0x100fe20000010824 */
[----:B------:R-:W-:Y:S01]  /*4f60*/  FFMA.FTZ R37, R6, R4, R137 ;  /* 0x0000000406257223 */ /* 0x000fe20000010089 */
[-CC-:B------:R-:W-:Y:S01]  /*4f70*/  FFMA.FTZ R32, R39, R0.reuse, -R36.reuse ;  /* 0x0000000027207223 */ /* 0x180fe20000010824 */
[----:B------:R-:W-:Y:S02]  /*4f80*/  IMAD.U32 R39, RZ, RZ, UR36 ;  /* 0x00000024ff277e24 */ /* 0x000fe4000f8e00ff */
[-CC-:B------:R-:W-:Y:S01]  /*4f90*/  FFMA.FTZ R10, R26, R0.reuse, -R36.reuse ;  /* 0x000000001a0a7223 */ /* 0x180fe20000010824 */
[----:B------:R-:W-:Y:S01]  /*4fa0*/  FADD.FTZ R37, R148, R37 ;  /* 0x0000002594257221 */ /* 0x000fe20000010000 */
[----:B------:R-:W-:Y:S02]  /*4fb0*/  WARPGROUP.DEPBAR.LE gsb0, 0x0 ;  /* 0x00008000000079c5 */ /* 0x000fe40000010000 */
[----:B------:R-:W-:Y:S01]  /*4fc0*/  WARPGROUP.ARRIVE ;  /* 0x00000000000079c5 */ /* 0x000fe20000000000 */
[----:B------:R-:W-:Y:S01]  /*4fd0*/  FADD.FTZ R4, R150, R37 ;  /* 0x0000002596047221 */ /* 0x000fe20000010000 */
[-C--:B------:R-:W-:Y:S01]  /*4fe0*/  FFMA.FTZ R27, R27, R0.reuse, -R36 ;  /* 0x000000001b1b7223 */ /* 0x080fe20000010824 */
[----:B------:R-:W-:Y:S01]  /*4ff0*/  @!P1 LEA R39, R39, UR40, 0x3 ;  /* 0x0000002827279c11 */ /* 0x000fe2000f8e18ff */
[----:B------:R-:W-:Y:S01]  /*5000*/  MUFU.EX2 R10, R10 ;  /* 0x0000000a000a7308 */ /* 0x000fe20000000800 */
[----:B---3--:R-:W-:Y:S01]  /*5010*/  FADD.FTZ R37, R11, R4 ;  /* 0x000000040b257221 */ /* 0x008fe20000010000 */
[----:B------:R-:W-:Y:S01]  /*5020*/  HGMMA.64x64x16.F32 R88, R120, gdesc[UR4].tnspB, R88, gsb0 ;  /* 0x40e0000478587df0 */ /* 0x000fe20008000858 */
[----:B------:R-:W-:Y:S01]  /*5030*/  FSEL R4, R9, RZ, P2 ;  /* 0x000000ff09047208 */ /* 0x000fe20001000000 */
[-CC-:B------:R-:W-:Y:S01]  /*5040*/  FFMA.FTZ R13, R13, R0.reuse, -R36.reuse ;  /* 0x000000000d0d7223 */ /* 0x180fe20000010824 */
[----:B----4-:R-:W-:Y:S01]  /*5050*/  FADD.FTZ R46, R144, R37 ;  /* 0x00000025902e7221 */ /* 0x010fe20000010000 */
[----:B------:R-:W-:Y:S01]  /*5060*/  ISETP.GE.U32.AND P2, PT, R2, 0x180, PT ;  /* 0x000001800200780c */ /* 0x000fe20003f46070 */
[-C--:B------:R-:W-:Y:S01]  /*5070*/  FFMA.FTZ R26, R31, R0.reuse, -R36 ;  /* 0x000000001f1a7223 */ /* 0x080fe20000010824 */
[----:B------:R-:W-:Y:S01]  /*5080*/  FADD.FTZ R7, -R4, R7 ;  /* 0x0000000704077221 */ /* 0x000fe20000010100 */
[----:B-----5:R-:W-:Y:S01]  /*5090*/  FADD.FTZ R37, R25, R46 ;  /* 0x0000002e19257221 */ /* 0x020fe20000010000 */
[----:B------:R-:W-:Y:S01]  /*50a0*/  VIADD R4, R16, 0x9 ;  /* 0x0000000910047836 */ /* 0x000fe20000000000 */
[----:B------:R-:W-:Y:S01]  /*50b0*/  MUFU.EX2 R27, R27 ;  /* 0x0000001b001b7308 */ /* 0x000fe20000000800 */
[-C--:B------:R-:W-:Y:S01]  /*50c0*/  FMUL.FTZ R7, R7, R0.reuse ;  /* 0x0000000007077220 */ /* 0x080fe20000410000 */
[----:B------:R-:W-:Y:S01]  /*50d0*/  FADD.FTZ R46, R146, R37 ;  /* 0x00000025922e7221 */ /* 0x000fe20000010000 */
[-CC-:B------:R-:W-:Y:S01]  /*50e0*/  FFMA.FTZ R29, R29, R0.reuse, -R36.reuse ;  /* 0x000000001d1d7223 */ /* 0x180fe20000010824 */
[----:B------:R-:W-:Y:S01]  /*50f0*/  SEL R4, R4, 0x9, !P2 ;  /* 0x0000000904047807 */ /* 0x000fe20005000000 */
[-C--:B-1----:R-:W-:Y:S01]  /*5100*/  FFMA.FTZ R30, R35, R0.reuse, -R36 ;  /* 0x00000000231e7223 */ /* 0x082fe20000010824 */
[----:B------:R-:W-:Y:S01]  /*5110*/  FADD.FTZ R37, R15, R46 ;  /* 0x0000002e0f257221 */ /* 0x000fe20000010000 */
[-CC-:B------:R-:W-:Y:S01]  /*5120*/  FFMA.FTZ R31, R33, R0.reuse, -R36.reuse ;  /* 0x00000000211f7223 */ /* 0x180fe20000010824 */
[----:B------:R-:W1:Y:S01]  /*5130*/  MUFU.EX2 R7, R7 ;  /* 0x0000000700077308 */ /* 0x000e620000000800 */
[----:B------:R-:W-:Y:S01]  /*5140*/  FFMA.FTZ R34, R43, R0, -R36 ;  /* 0x000000002b227223 */ /* 0x000fe20000010824 */
[----:B------:R-:W-:Y:S01]  /*5150*/  FADD.FTZ R48, R140, R37 ;  /* 0x000000258c307221 */ /* 0x000fe20000010000 */
[----:B------:R-:W-:-:S02]  /*5160*/  @!P1 VIADD R37, R39, 0x16840 ;  /* 0x0001684027259836 */ /* 0x000fc40000000000 */
[-CC-:B------:R-:W-:Y:S01]  /*5170*/  FFMA.FTZ R143, R133, R0.reuse, -R36.reuse ;  /* 0x00000000858f7223 */ /* 0x180fe20000010824 */
[-C--:B------:R-:W-:Y:S01]  /*5180*/  FFMA.FTZ R38, R47, R0.reuse, -R36 ;  /* 0x000000002f267223 */ /* 0x080fe20000010824 */
[----:B------:R-:W-:Y:S01]  /*5190*/  FADD.FTZ R39, R19, R48 ;  /* 0x0000003013277221 */ /* 0x000fe20000010000 */
[-CC-:B------:R-:W-:Y:S01]  /*51a0*/  FFMA.FTZ R33, R41, R0.reuse, -R36.reuse ;  /* 0x0000000029217223 */ /* 0x180fe20000010824 */
[----:B------:R-:W-:Y:S01]  /*51b0*/  MUFU.EX2 R13, R13 ;  /* 0x0000000d000d7308 */ /* 0x000fe20000000800 */
[----:B------:R-:W-:Y:S01]  /*51c0*/  @!P1 PRMT R37, RZ, 0x654, R37 ;  /* 0x00000654ff259816 */ /* 0x000fe20000000025 */
[----:B------:R-:W-:Y:S01]  /*51d0*/  FADD.FTZ R48, R142, R39 ;  /* 0x000000278e307221 */ /* 0x000fe20000010000 */
[----:B------:R-:W-:Y:S02]  /*51e0*/  IMAD.U32 R39, RZ, RZ, UR27 ;  /* 0x0000001bff277e24 */ /* 0x000fe4000f8e00ff */
[-CC-:B------:R-:W-:Y:S01]  /*51f0*/  FFMA.FTZ R40, R51, R0.reuse, -R36.reuse ;  /* 0x0000000033287223 */ /* 0x180fe20000010824 */
[-CC-:B------:R-:W-:Y:S01]  /*5200*/  FFMA.FTZ R35, R135, R0.reuse, -R36.reuse ;  /* 0x0000000087237223 */ /* 0x180fe20000010824 */
[-CC-:B------:R-:W-:Y:S01]  /*5210*/  FFMA.FTZ R42, R55, R0.reuse, -R36.reuse ;  /* 0x00000000372a7223 */ /* 0x180fe20000010824 */
[-C--:B------:R-:W-:Y:S01]  /*5220*/  FFMA.FTZ R133, R139, R0.reuse, -R36 ;  /* 0x000000008b857223 */ /* 0x080fe20000010824 */
[----:B------:R-:W-:Y:S01]  /*5230*/  MUFU.EX2 R26, R26 ;  /* 0x0000001a001a7308 */ /* 0x000fe20000000800 */
[----:B------:R-:W-:Y:S01]  /*5240*/  @!P1 LEA R39, R39, UR40, 0x3 ;  /* 0x0000002827279c11 */ /* 0x000fe2000f8e18ff */
[----:B-1----:R-:W-:Y:S01]  /*5250*/  FFMA.FTZ R50, R7, R3, R10 ;  /* 0x0000000307327223 */ /* 0x002fe2000001000a */
[-CC-:B------:R-:W-:Y:S01]  /*5260*/  FFMA.FTZ R44, R59, R0.reuse, -R36.reuse ;  /* 0x000000003b2c7223 */ /* 0x180fe20000010824 */
[-CC-:B------:R-:W-:Y:S01]  /*5270*/  FFMA.FTZ R135, R145, R0.reuse, -R36.reuse ;  /* 0x0000000091877223 */ /* 0x180fe20000010824 */
[----:B------:R-:W-:Y:S01]  /*5280*/  FFMA.FTZ R46, R63, R0, -R36 ;  /* 0x000000003f2e7223 */ /* 0x000fe20000010824 */
[----:B------:R-:W-:-:S02]  /*5290*/  @!P1 VIADD R3, R39, 0x16860 ;  /* 0x0001686027039836 */ /* 0x000fc40000000000 */
[----:B------:R-:W-:Y:S01]  /*52a0*/  FADD.FTZ R50, R27, R50 ;  /* 0x000000321b327221 */ /* 0x000fe20000010000 */
[----:B------:R-:W-:Y:S01]  /*52b0*/  MUFU.EX2 R29, R29 ;  /* 0x0000001d001d7308 */ /* 0x000fe20000000800 */
[-CC-:B------:R-:W-:Y:S01]  /*52c0*/  FFMA.FTZ R129, R66, R0.reuse, -R36.reuse ;  /* 0x0000000042817223 */ /* 0x180fe20000010824 */
[-CC-:B------:R-:W-:Y:S01]  /*52d0*/  FFMA.FTZ R131, R147, R0.reuse, -R36.reuse ;  /* 0x0000000093837223 */ /* 0x180fe20000010824 */
[-CC-:B------:R-:W-:Y:S01]  /*52e0*/  FFMA.FTZ R125, R74, R0.reuse, -R36.reuse ;  /* 0x000000004a7d7223 */ /* 0x180fe20000010824 */
[-CC-:B------:R-:W-:Y:S01]  /*52f0*/  FFMA.FTZ R75, R75, R0.reuse, -R36.reuse ;  /* 0x000000004b4b7223 */ /* 0x180fe20000010824 */
[-CC-:B------:R-:W-:Y:S01]  /*5300*/  FFMA.FTZ R127, R149, R0.reuse, -R36.reuse ;  /* 0x00000000957f7223 */ /* 0x180fe20000010824 */
[-CC-:B------:R-:W-:Y:S01]  /*5310*/  FFMA.FTZ R79, R79, R0.reuse, -R36.reuse ;  /* 0x000000004f4f7223 */ /* 0x180fe20000010824 */
[-CC-:B------:R-:W-:Y:S01]  /*5320*/  FFMA.FTZ R82, R82, R0.reuse, -R36.reuse ;  /* 0x0000000052527223 */ /* 0x180fe20000010824 */
[----:B------:R-:W1:Y:S01]  /*5330*/  MUFU.EX2 R30, R30 ;  /* 0x0000001e001e7308 */ /* 0x000e620000000800 */
[-CC-:B------:R-:W-:Y:S01]  /*5340*/  FFMA.FTZ R83, R83, R0.reuse, -R36.reuse ;  /* 0x0000000053537223 */ /* 0x180fe20000010824 */
[-CC-:B------:R-:W-:Y:S01]  /*5350*/  FFMA.FTZ R151, R151, R0.reuse, -R36.reuse ;  /* 0x0000000097977223 */ /* 0x180fe20000010824 */
[----:B------:R-:W-:Y:S01]  /*5360*/  FFMA.FTZ R87, R87, R0, -R36 ;  /* 0x0000000057577223 */ /* 0x000fe20000010824 */
[----:B------:R-:W-:Y:S01]  /*5370*/  F2FP.F16.F32.PACK_AB R150, R11, R150 ;  /* 0x000000960b96723e */ /* 0x000fe200000000ff */
[----:B------:R-:W-:Y:S01]  /*5380*/  UMOV UR27, UR36 ;  /* 0x00000024001b7c82 */ /* 0x000fe20008000000 */
[----:B------:R-:W-:-:S02]  /*5390*/  PLOP3.LUT P2, PT, PT, PT, UP0, 0x80, 0x0 ;  /* 0x000000000000781c */ /* 0x000fc40003f4f008 */
[----:B------:R-:W2:Y:S01]  /*53a0*/  MUFU.EX2 R31, R31 ;  /* 0x0000001f001f7308 */ /* 0x000ea20000000800 */
[----:B------:R-:W-:Y:S02]  /*53b0*/  F2FP.F16.F32.PACK_AB R148, R148, R137 ;  /* 0x000000899494723e */ /* 0x000fe400000000ff */
[----:B------:R-:W-:Y:S02]  /*53c0*/  F2FP.F16.F32.PACK_AB R144, R25, R144 ;  /* 0x000000901990723e */ /* 0x000fe400000000ff */
[----:B------:R-:W-:Y:S02]  /*53d0*/  F2FP.F16.F32.PACK_AB R146, R15, R146 ;  /* 0x000000920f92723e */ /* 0x000fe400000000ff */
[----:B------:R-:W-:Y:S01]  /*53e0*/  F2FP.F16.F32.PACK_AB R140, R19, R140 ;  /* 0x0000008c138c723e */ /* 0x000fe200000000ff */
[----:B------:R-:W3:Y:S01]  /*53f0*/  MUFU.EX2 R32, R32 ;  /* 0x0000002000207308 */ /* 0x000ee20000000800 */
[----:B------:R-:W-:Y:S02]  /*5400*/  F2FP.F16.F32.PACK_AB R142, R21, R142 ;  /* 0x0000008e158e723e */ /* 0x000fe400000000ff */
[----:B------:R-:W-:-:S02]  /*5410*/  F2FP.F16.F32.PACK_AB R149, R27, R10 ;  /* 0x0000000a1b95723e */ /* 0x000fc400000000ff */
[----:B-1----:R-:W-:-:S03]  /*5420*/  F2FP.F16.F32.PACK_AB R145, R30, R29 ;  /* 0x0000001d1e91723e */ /* 0x002fc600000000ff */
[----:B------:R-:W1:Y:S01]  /*5430*/  MUFU.EX2 R141, R141 ;  /* 0x0000008d008d7308 */ /* 0x000e620000000800 */
[----:B------:R-:W-:Y:S02]  /*5440*/  WARPGROUP.DEPBAR.LE gsb0, 0x0 ;  /* 0x00008000000079c5 */ /* 0x000fe40000010000 */
[----:B------:R4:W-:Y:S06]  /*5450*/  BAR.ARV R4, 0x100 ;  /* 0x000400040000751d */ /* 0x0009ec0000002000 */
[----:B------:R5:W-:Y:S01]  /*5460*/  @!P1 SYNCS.ARRIVE.TRANS64.RED.A1T0 RZ, [R37+URZ], RZ ;  /* 0x000000ff25ff99a7 */ /* 0x000be2000810043f */
[----:B------:R-:W1:Y:S01]  /*5470*/  MUFU.EX2 R34, R34 ;  /* 0x0000002200227308 */ /* 0x000e620000000800 */
[-C--:B------:R-:W-:Y:S01]  /*5480*/  FMUL.FTZ R88, R88, R6.reuse ;  /* 0x0000000658587220 */ /* 0x080fe20000410000 */
[-C--:B------:R-:W-:Y:S01]  /*5490*/  FMUL.FTZ R89, R89, R6.reuse ;  /* 0x0000000659597220 */ /* 0x080fe20000410000 */
[-C--:B------:R-:W-:Y:S01]  /*54a0*/  FMUL.FTZ R92, R92, R6.reuse ;  /* 0x000000065c5c7220 */ /* 0x080fe20000410000 */
[-C--:B------:R-:W-:Y:S01]  /*54b0*/  FMUL.FTZ R93, R93, R6.reuse ;  /* 0x000000065d5d7220 */ /* 0x080fe20000410000 */
[-C--:B------:R-:W-:Y:S01]  /*54c0*/  FMUL.FTZ R96, R96, R6.reuse ;  /* 0x0000000660607220 */ /* 0x080fe20000410000 */
[----:B------:R-:W-:Y:S01]  /*54d0*/  FMUL.FTZ R97, R97, R6 ;  /* 0x0000000661617220 */ /* 0x000fe20000410000 */
[----:B-----5:R-:W-:Y:S01]  /*54e0*/  FADD.FTZ R37, R21, R48 ;  /* 0x0000003015257221 */ /* 0x020fe20000010000 */
[----:B------:R-:W5:Y:S01]  /*54f0*/  MUFU.EX2 R143, R143 ;  /* 0x0000008f008f7308 */ /* 0x000f620000000800 */
[----:B------:R-:W-:Y:S01]  /*5500*/  FFMA.FTZ R48, R67, R0, -R36 ;  /* 0x0000000043307223 */ /* 0x000fe20000010824 */
[-C--:B------:R-:W-:Y:S01]  /*5510*/  FMUL.FTZ R100, R100, R6.reuse ;  /* 0x0000000664647220 */ /* 0x080fe20000410000 */
[----:B----4-:R-:W-:Y:S01]  /*5520*/  FADD.FTZ R4, R136, R37 ;  /* 0x0000002588047221 */ /* 0x010fe20000010000 */
[-C--:B------:R-:W-:Y:S01]  /*5530*/  FMUL.FTZ R101, R101, R6.reuse ;  /* 0x0000000665657220 */ /* 0x080fe20000410000 */
[-C--:B------:R-:W-:Y:S01]  /*5540*/  FMUL.FTZ R104, R104, R6.reuse ;  /* 0x0000000668687220 */ /* 0x080fe20000410000 */
[-C--:B------:R-:W-:Y:S01]  /*5550*/  FMUL.FTZ R105, R105, R6.reuse ;  /* 0x0000000669697220 */ /* 0x080fe20000410000 */
[----:B------:R-:W-:Y:S01]  /*5560*/  FADD.FTZ R37, R45, R4 ;  /* 0x000000042d257221 */ /* 0x000fe20000010000 */
[----:B------:R-:W-:Y:S01]  /*5570*/  @!P1 PRMT R4, RZ, 0x654, R3 ;  /* 0x00000654ff049816 */ /* 0x000fe20000000003 */
[----:B------:R-:W-:Y:S01]  /*5580*/  FADD.FTZ R3, R13, R50 ;  /* 0x000000320d037221 */ /* 0x000fe20000010000 */
[----:B------:R-:W4:Y:S01]  /*5590*/  MUFU.EX2 R38, R38 ;  /* 0x0000002600267308 */ /* 0x000f220000000800 */
[----:B------:R-:W-:Y:S01]  /*55a0*/  FADD.FTZ R50, R138, R37 ;  /* 0x000000258a327221 */ /* 0x000fe20000010000 */
[----:B------:R2:W-:Y:S01]  /*55b0*/  @!P1 SYNCS.ARRIVE.TRANS64.RED.A1T0 RZ, [R4+URZ], RZ ;  /* 0x000000ff04ff99a7 */ /* 0x0005e2000810043f */
[-C--:B------:R-:W-:Y:S01]  /*55c0*/  FMUL.FTZ R108, R108, R6.reuse ;  /* 0x000000066c6c7220 */ /* 0x080fe20000410000 */
[----:B------:R-:W-:Y:S01]  /*55d0*/  FMUL.FTZ R109, R109, R6 ;  /* 0x000000066d6d7220 */ /* 0x000fe20000410000 */
[----:B------:R-:W-:Y:S01]  /*55e0*/  FADD.FTZ R37, R49, R50 ;  /* 0x0000003231257221 */ /* 0x000fe20000010000 */
[----:B------:R-:W-:Y:S01]  /*55f0*/  FFMA.FTZ R50, R71, R0, -R36 ;  /* 0x0000000047327223 */ /* 0x000fe20000010824 */
[-C--:B------:R-:W-:Y:S01]  /*5600*/  FMUL.FTZ R112, R112, R6.reuse ;  /* 0x0000000670707220 */ /* 0x080fe20000410000 */
[----:B------:R-:W4:Y:S01]  /*5610*/  MUFU.EX2 R33, R33 ;  /* 0x0000002100217308 */ /* 0x000f220000000800 */
[----:B------:R-:W-:Y:S01]  /*5620*/  FADD.FTZ R52, R132, R37 ;  /* 0x0000002584347221 */ /* 0x000fe20000010000 */
[----:B--2---:R-:W-:Y:S01]  /*5630*/  FADD.FTZ R4, R26, R3 ;  /* 0x000000031a047221 */ /* 0x004fe20000010000 */
[-C--:B------:R-:W-:Y:S01]  /*5640*/  FMUL.FTZ R113, R113, R6.reuse ;  /* 0x0000000671717220 */ /* 0x080fe20000410000 */
[-C--:B------:R-:W-:Y:S01]  /*5650*/  FMUL.FTZ R116, R116, R6.reuse ;  /* 0x0000000674747220 */ /* 0x080fe20000410000 */
[----:B------:R-:W-:Y:S01]  /*5660*/  FADD.FTZ R37, R53, R52 ;  /* 0x0000003435257221 */ /* 0x000fe20000010000 */
[----:B------:R-:W-:Y:S01]  /*5670*/  FADD.FTZ R3, R29, R4 ;  /* 0x000000041d037221 */ /* 0x000fe20000010000 */
[----:B------:R-:W-:Y:S01]  /*5680*/  FMUL.FTZ R117, R117, R6 ;  /* 0x0000000675757220 */ /* 0x000fe20000410000 */
[----:B------:R-:W2:Y:S01]  /*5690*/  MUFU.EX2 R40, R40 ;  /* 0x0000002800287308 */ /* 0x000ea20000000800 */
[----:B------:R-:W-:Y:S01]  /*56a0*/  FADD.FTZ R52, R134, R37 ;  /* 0x0000002586347221 */ /* 0x000fe20000010000 */
[----:B------:R-:W-:Y:S01]  /*56b0*/  FADD.FTZ R4, R30, R3 ;  /* 0x000000031e047221 */ /* 0x000fe20000010000 */
[-C--:B------:R-:W-:Y:S01]  /*56c0*/  FMUL.FTZ R90, R90, R7.reuse ;  /* 0x000000075a5a7220 */ /* 0x080fe20000410000 */
[-C--:B------:R-:W-:Y:S01]  /*56d0*/  FMUL.FTZ R91, R91, R7.reuse ;  /* 0x000000075b5b7220 */ /* 0x080fe20000410000 */
[-C--:B------:R-:W-:Y:S01]  /*56e0*/  FMUL.FTZ R94, R94, R7.reuse ;  /* 0x000000075e5e7220 */ /* 0x080fe20000410000 */
[----:B------:R-:W-:Y:S01]  /*56f0*/  FADD.FTZ R3, R31, R4 ;  /* 0x000000041f037221 */ /* 0x000fe20000010000 */
[-C--:B------:R-:W-:Y:S01]  /*5700*/  FMUL.FTZ R95, R95, R7.reuse ;  /* 0x000000075f5f7220 */ /* 0x080fe20000410000 */
[----:B------:R-:W2:Y:S01]  /*5710*/  MUFU.EX2 R35, R35 ;  /* 0x0000002300237308 */ /* 0x000ea20000000800 */
[-C--:B------:R-:W-:Y:S01]  /*5720*/  FMUL.FTZ R98, R98, R7.reuse ;  /* 0x0000000762627220 */ /* 0x080fe20000410000 */
[----:B---3--:R-:W-:Y:S01]  /*5730*/  FADD.FTZ R4, R32, R3 ;  /* 0x0000000320047221 */ /* 0x008fe20000010000 */
[-C--:B------:R-:W-:Y:S01]  /*5740*/  FMUL.FTZ R99, R99, R7.reuse ;  /* 0x0000000763637220 */ /* 0x080fe20000410000 */
[-C--:B------:R-:W-:Y:S01]  /*5750*/  FMUL.FTZ R102, R102, R7.reuse ;  /* 0x0000000766667220 */ /* 0x080fe20000410000 */
[-C--:B------:R-:W-:Y:S01]  /*5760*/  FMUL.FTZ R103, R103, R7.reuse ;  /* 0x0000000767677220 */ /* 0x080fe20000410000 */
[----:B-1----:R-:W-:Y:S01]  /*5770*/  FADD.FTZ R3, R141, R4 ;  /* 0x000000048d037221 */ /* 0x002fe20000010000 */
[-C--:B------:R-:W-:Y:S01]  /*5780*/  FMUL.FTZ R106, R106, R7.reuse ;  /* 0x000000076a6a7220 */ /* 0x080fe20000410000 */
[----:B------:R-:W1:Y:S01]  /*5790*/  MUFU.EX2 R42, R42 ;  /* 0x0000002a002a7308 */ /* 0x000e620000000800 */
[-C--:B------:R-:W-:Y:S01]  /*57a0*/  FMUL.FTZ R107, R107, R7.reuse ;  /* 0x000000076b6b7220 */ /* 0x080fe20000410000 */
[----:B------:R-:W-:Y:S01]  /*57b0*/  FADD.FTZ R4, R34, R3 ;  /* 0x0000000322047221 */ /* 0x000fe20000010000 */
[-C--:B------:R-:W-:Y:S01]  /*57c0*/  FMUL.FTZ R110, R110, R7.reuse ;  /* 0x000000076e6e7220 */ /* 0x080fe20000410000 */
[-C--:B------:R-:W-:Y:S01]  /*57d0*/  FMUL.FTZ R111, R111, R7.reuse ;  /* 0x000000076f6f7220 */ /* 0x080fe20000410000 */
[-C--:B------:R-:W-:Y:S01]  /*57e0*/  FMUL.FTZ R114, R114, R7.reuse ;  /* 0x0000000772727220 */ /* 0x080fe20000410000 */
[----:B-----5:R-:W-:Y:S01]  /*57f0*/  FADD.FTZ R3, R143, R4 ;  /* 0x000000048f037221 */ /* 0x020fe20000010000 */
[-C--:B------:R-:W-:Y:S01]  /*5800*/  FMUL.FTZ R115, R115, R7.reuse ;  /* 0x0000000773737220 */ /* 0x080fe20000410000 */
[----:B------:R-:W3:Y:S01]  /*5810*/  MUFU.EX2 R133, R133 ;  /* 0x0000008500857308 */ /* 0x000ee20000000800 */
[-C--:B------:R-:W-:Y:S01]  /*5820*/  FMUL.FTZ R118, R118, R7.reuse ;  /* 0x0000000776767220 */ /* 0x080fe20000410000 */
[----:B----4-:R-:W-:Y:S01]  /*5830*/  FADD.FTZ R4, R38, R3 ;  /* 0x0000000326047221 */ /* 0x010fe20000010000 */
[----:B------:R-:W-:Y:S01]  /*5840*/  FMUL.FTZ R119, R119, R7 ;  /* 0x0000000777777220 */ /* 0x000fe20000410000 */
[----:B------:R-:W-:Y:S01]  /*5850*/  F2FP.F16.F32.PACK_AB R136, R45, R136 ;  /* 0x000000882d88723e */ /* 0x000fe200000000ff */
[----:B------:R-:W-:-:S02]  /*5860*/  IMAD.MOV.U32 R6, RZ, RZ, R5 ;  /* 0x000000ffff067224 */ /* 0x000fc400078e0005 */
[----:B------:R-:W-:Y:S01]  /*5870*/  FADD.FTZ R3, R33, R4 ;  /* 0x0000000421037221 */ /* 0x000fe20000010000 */
[----:B------:R-:W-:Y:S01]  /*5880*/  F2FP.F16.F32.PACK_AB R138, R49, R138 ;  /* 0x0000008a318a723e */ /* 0x000fe200000000ff */
[----:B------:R-:W4:Y:S01]  /*5890*/  MUFU.EX2 R44, R44 ;  /* 0x0000002c002c7308 */ /* 0x000f220000000800 */
[----:B------:R-:W-:Y:S01]  /*58a0*/  F2FP.F16.F32.PACK_AB R132, R53, R132 ;  /* 0x000000843584723e */ /* 0x000fe200000000ff */
[----:B--2---:R-:W-:Y:S01]  /*58b0*/  FADD.FTZ R4, R40, R3 ;  /* 0x0000000328047221 */ /* 0x004fe20000010000 */
[----:B------:R-:W-:Y:S01]  /*58c0*/  F2FP.F16.F32.PACK_AB R147, R32, R31 ;  /* 0x0000001f2093723e */ /* 0x000fe200000000ff */
[----:B------:R-:W-:Y:S01]  /*58d0*/  IMAD.MOV.U32 R7, RZ, RZ, R9 ;  /* 0x000000ffff077224 */ /* 0x000fe200078e0009 */
[----:B------:R-:W-:Y:S01]  /*58e0*/  F2FP.F16.F32.PACK_AB R141, R34, R141 ;  /* 0x0000008d228d723e */ /* 0x000fe200000000ff */
[----:B------:R-:W-:Y:S01]  /*58f0*/  FADD.FTZ R3, R35, R4 ;  /* 0x0000000423037221 */ /* 0x000fe20000010000 */
[----:B------:R-:W-:Y:S01]  /*5900*/  F2FP.F16.F32.PACK_AB R143, R38, R143 ;  /* 0x0000008f268f723e */ /* 0x000fe200000000ff */
[----:B------:R-:W2:Y:S01]  /*5910*/  MUFU.EX2 R57, R57 ;  /* 0x0000003900397308 */ /* 0x000ea20000000800 */
[----:B------:R-:W-:Y:S01]  /*5920*/  F2FP.F16.F32.PACK_AB R137, R40, R33 ;  /* 0x000000212889723e */ /* 0x000fe200000000ff */
[C---:B-1----:R-:W-:Y:S01]  /*5930*/  FADD.FTZ R4, R42.reuse, R3 ;  /* 0x000000032a047221 */ /* 0x042fe20000010000 */
[----:B------:R-:W-:-:S03]  /*5940*/  F2FP.F16.F32.PACK_AB R139, R42, R35 ;  /* 0x000000232a8b723e */ /* 0x000fc600000000ff */
[----:B---3--:R-:W-:Y:S02]  /*5950*/  FADD.FTZ R3, R133, R4 ;  /* 0x0000000485037221 */ /* 0x008fe40000010000 */
[----:B------:R-:W1:Y:S01]  /*5960*/  MUFU.EX2 R135, R135 ;  /* 0x0000008700877308 */ /* 0x000e620000000800 */
[C---:B----4-:R-:W-:Y:S01]  /*5970*/  F2FP.F16.F32.PACK_AB R133, R44.reuse, R133 ;  /* 0x000000852c85723e */ /* 0x050fe200000000ff */
[----:B------:R-:W-:-:S06]  /*5980*/  FADD.FTZ R4, R44, R3 ;  /* 0x000000032c047221 */ /* 0x000fcc0000010000 */
[----:B------:R-:W3:Y:S01]  /*5990*/  MUFU.EX2 R8, R8 ;  /* 0x0000000800087308 */ /* 0x000ee20000000800 */
[C---:B--2---:R-:W-:Y:S01]  /*59a0*/  FADD.FTZ R37, R57.reuse, R52 ;  /* 0x0000003439257221 */ /* 0x044fe20000010000 */
[----:B------:R-:W-:-:S06]  /*59b0*/  F2FP.F16.F32.PACK_AB R134, R57, R134 ;  /* 0x000000863986723e */ /* 0x000fcc00000000ff */
[----:B------:R-:W2:Y:S01]  /*59c0*/  MUFU.EX2 R61, R61 ;  /* 0x0000003d003d7308 */ /* 0x000ea20000000800 */
[----:B-1----:R-:W-:-:S07]  /*59d0*/  FADD.FTZ R3, R135, R4 ;  /* 0x0000000487037221 */ /* 0x002fce0000010000 */
[----:B------:R-:W1:Y:S01]  /*59e0*/  MUFU.EX2 R46, R46 ;  /* 0x0000002e002e7308 */ /* 0x000e620000000800 */
[----:B---3--:R-:W-:-:S07]  /*59f0*/  FADD.FTZ R52, R8, R37 ;  /* 0x0000002508347221 */ /* 0x008fce0000010000 */
[----:B------:R-:W3:Y:S01]  /*5a00*/  MUFU.EX2 R129, R129 ;  /* 0x0000008100817308 */ /* 0x000ee20000000800 */
[C---:B--2---:R-:W-:Y:S01]  /*5a10*/  F2FP.F16.F32.PACK_AB R128, R61.reuse, R8 ;  /* 0x000000083d80723e */ /* 0x044fe200000000ff */
[----:B------:R-:W-:-:S06]  /*5a20*/  FADD.FTZ R37, R61, R52 ;  /* 0x000000343d257221 */ /* 0x000fcc0000010000 */
[----:B------:R-:W2:Y:S01]  /*5a30*/  MUFU.EX2 R48, R48 ;  /* 0x0000003000307308 */ /* 0x000ea20000000800 */
[C---:B-1----:R-:W-:Y:S01]  /*5a40*/  FADD.FTZ R8, R46.reuse, R3 ;  /* 0x000000032e087221 */ /* 0x042fe20000010000 */
[----:B------:R-:W-:-:S06]  /*5a50*/  F2FP.F16.F32.PACK_AB R135, R46, R135 ;  /* 0x000000872e87723e */ /* 0x000fcc00000000ff */
[----:B------:R-:W1:Y:S01]  /*5a60*/  MUFU.EX2 R12, R12 ;  /* 0x0000000c000c7308 */ /* 0x000e620000000800 */
[----:B---3--:R-:W-:-:S07]  /*5a70*/  FADD.FTZ R3, R129, R8 ;  /* 0x0000000881037221 */ /* 0x008fce0000010000 */
        /* <DEDUP_REMOVED lines=8> */
[C---:B--2---:R-:W-:Y:S01]  /*5b00*/  FADD.FTZ R11, R65.reuse, R52 ;  /* 0x00000034410b7221 */ /* 0x044fe20000010000 */
[----:B------:R-:W-:-:S06]  /*5b10*/  F2FP.F16.F32.PACK_AB R130, R65, R12 ;  /* 0x0000000c4182723e */ /* 0x000fcc00000000ff */
[----:B------:R-:W2:Y:S01]  /*5b20*/  MUFU.EX2 R125, R125 ;  /* 0x0000007d007d7308 */ /* 0x000ea20000000800 */
[C---:B-1----:R-:W-:Y:S01]  /*5b30*/  FADD.FTZ R8, R50.reuse, R3 ;  /* 0x0000000332087221 */ /* 0x042fe20000010000 */
[----:B------:R-:W-:-:S06]  /*5b40*/  F2FP.F16.F32.PACK_AB R131, R50, R131 ;  /* 0x000000833283723e */ /* 0x000fcc00000000ff */
[----:B------:R-:W1:Y:S01]  /*5b50*/  MUFU.EX2 R69, R69 ;  /* 0x0000004500457308 */ /* 0x000e620000000800 */
[----:B---3--:R-:W-:-:S07]  /*5b60*/  FADD.FTZ R52, R14, R11 ;  /* 0x0000000b0e347221 */ /* 0x008fce0000010000 */
[----:B------:R-:W3:Y:S01]  /*5b70*/  MUFU.EX2 R36, R75 ;  /* 0x0000004b00247308 */ /* 0x000ee20000000800 */
[----:B--2---:R-:W-:-:S07]  /*5b80*/  FADD.FTZ R3, R125, R8 ;  /* 0x000000087d037221 */ /* 0x004fce0000010000 */
[----:B------:R-:W2:Y:S01]  /*5b90*/  MUFU.EX2 R20, R20 ;  /* 0x0000001400147308 */ /* 0x000ea20000000800 */
[C---:B-1----:R-:W-:Y:S01]  /*5ba0*/  FADD.FTZ R11, R69.reuse, R52 ;  /* 0x00000034450b7221 */ /* 0x042fe20000010000 */
[----:B------:R-:W-:-:S06]  /*5bb0*/  F2FP.F16.F32.PACK_AB R124, R69, R14 ;  /* 0x0000000e457c723e */ /* 0x000fcc00000000ff */
[----:B------:R-:W1:Y:S01]  /*5bc0*/  MUFU.EX2 R127, R127 ;  /* 0x0000007f007f7308 */ /* 0x000e620000000800 */
[C---:B---3--:R-:W-:Y:S01]  /*5bd0*/  FADD.FTZ R8, R36.reuse, R3 ;  /* 0x0000000324087221 */ /* 0x048fe20000010000 */
[----:B------:R-:W-:-:S06]  /*5be0*/  F2FP.F16.F32.PACK_AB R125, R36, R125 ;  /* 0x0000007d247d723e */ /* 0x000fcc00000000ff */
[----:B------:R-:W3:Y:S01]  /*5bf0*/  MUFU.EX2 R73, R73 ;  /* 0x0000004900497308 */ /* 0x000ee20000000800 */
[----:B--2---:R-:W-:-:S07]  /*5c00*/  FADD.FTZ R52, R20, R11 ;  /* 0x0000000b14347221 */ /* 0x004fce0000010000 */
[----:B------:R-:W2:Y:S01]  /*5c10*/  MUFU.EX2 R79, R79 ;  /* 0x0000004f004f7308 */ /* 0x000ea20000000800 */
[----:B-1----:R-:W-:-:S07]  /*5c20*/  FADD.FTZ R8, R127, R8 ;  /* 0x000000087f087221 */ /* 0x002fce0000010000 */
[----:B------:R-:W1:Y:S01]  /*5c30*/  MUFU.EX2 R24, R24 ;  /* 0x0000001800187308 */ /* 0x000e620000000800 */
[C---:B---3--:R-:W-:Y:S01]  /*5c40*/  FADD.FTZ R11, R73.reuse, R52 ;  /* 0x00000034490b7221 */ /* 0x048fe20000010000 */
[----:B------:R-:W-:-:S06]  /*5c50*/  F2FP.F16.F32.PACK_AB R126, R73, R20 ;  /* 0x00000014497e723e */ /* 0x000fcc00000000ff */
        /* <DEDUP_REMOVED lines=10> */
[----:B------:R2:W4:Y:S01]  /*5d00*/  MUFU.EX2 R123, R151 ;  /* 0x00000097007b7308 */ /* 0x0005220000000800 */
[C---:B-1----:R-:W-:Y:S01]  /*5d10*/  FADD.FTZ R8, R83.reuse, R8 ;  /* 0x0000000853087221 */ /* 0x042fe20000010000 */
[----:B------:R-:W-:-:S06]  /*5d20*/  F2FP.F16.F32.PACK_AB R121, R83, R121 ;  /* 0x000000795379723e */ /* 0x000fcc00000000ff */
[----:B------:R-:W1:Y:S01]  /*5d30*/  MUFU.EX2 R87, R87 ;  /* 0x0000005700577308 */ /* 0x000e620000000800 */
[----:B---3--:R-:W-:Y:S01]  /*5d40*/  FADD.FTZ R4, R28, R11 ;  /* 0x0000000b1c047221 */ /* 0x008fe20000010000 */
[C---:B------:R-:W-:Y:S02]  /*5d50*/  F2FP.F16.F32.PACK_AB R122, R81.reuse, R28 ;  /* 0x0000001c517a723e */ /* 0x040fe400000000ff */
[----:B--2---:R-:W-:Y:S01]  /*5d60*/  F2FP.F16.F32.PACK_AB R151, R26, R13 ;  /* 0x0000000d1a97723e */ /* 0x004fe200000000ff */
[----:B------:R-:W-:Y:S01]  /*5d70*/  FADD.FTZ R4, R81, R4 ;  /* 0x0000000451047221 */ /* 0x000fe20000010000 */
[----:B----4-:R-:W-:-:S04]  /*5d80*/  FADD.FTZ R8, R123, R8 ;  /* 0x000000087b087221 */ /* 0x010fc80000010000 */
[C---:B-1----:R-:W-:Y:S01]  /*5d90*/  FADD.FTZ R3, R87.reuse, R8 ;  /* 0x0000000857037221 */ /* 0x042fe20000010000 */
[----:B------:R-:W-:Y:S01]  /*5da0*/  F2FP.F16.F32.PACK_AB R123, R87, R123 ;  /* 0x0000007b577b723e */ /* 0x000fe200000000ff */
[----:B------:R-:W-:Y:S06]  /*5db0*/  @P2 BRA `(.L_x_1577) ;  /* 0xffffffd8009c2947 */ /* 0x000fec000383ffff */
.L_x_1568:
[----:B------:R-:W-:-:S13]  /*5dc0*/  ISETP.LE.AND P2, PT, RZ, UR28, PT ;  /* 0x0000001cff007c0c */ /* 0x000fda000bf43270 */
[----:B------:R-:W-:Y:S05]  /*5dd0*/  @!P2 BRA `(.L_x_1578) ;  /* 0x0000001c002ca947 */ /* 0x000fea0003800000 */
[----:B------:R-:W-:Y:S01]  /*5de0*/  IMAD.MOV.U32 R6, RZ, RZ, R9 ;  /* 0x000000ffff067224 */ /* 0x000fe200078e0009 */
[----:B------:R-:W-:Y:S01]  /*5df0*/  UMOV UR22, UR37 ;  /* 0x0000002500167c82 */ /* 0x000fe20008000000 */
[----:B------:R-:W-:Y:S01]  /*5e00*/  IMAD.MOV.U32 R7, RZ, RZ, R5 ;  /* 0x000000ffff077224 */ /* 0x000fe200078e0005 */
[----:B------:R-:W-:-:S06]  /*5e10*/  UMOV UR21, UR36 ;  /* 0x0000002400157c82 */ /* 0x000fcc0008000000 */
.L_x_1587:
        /* <DEDUP_REMOVED lines=9> */
.L_x_1580:
[----:B------:R-:W-:Y:S01]  /*5eb0*/  ULEA UR6, UR36, UR40, 0x3 ;  /* 0x0000002824067291 */ /* 0x000fe2000f8e183f */
[----:B------:R-:W-:-:S05]  /*5ec0*/  IMAD.U32 R0, RZ, RZ, UR37 ;  /* 0x00000025ff007e24 */ /* 0x000fca000f8e00ff */
[----:B------:R-:W-:-:S04]  /*5ed0*/  SHF.L.U32 R0, R0, 0x1f, RZ ;  /* 0x0000001f00007819 */ /* 0x000fc800000006ff */
[----:B------:R1:W2:Y:S01]  /*5ee0*/  SYNCS.PHASECHK.TRANS64.TRYWAIT P3, [UR6+0x16830], R0 ;  /* 0x01683000ff0075a7 */ /* 0x0002a20008060146 */
[----:B------:R-:W-:Y:S05]  /*5ef0*/  @!P0 BRA `(.L_x_1581) ;  /* 0x0000000000048947 */ /* 0x000fea0003800000 */
[----:B------:R-:W-:Y:S01]  /*5f00*/  BPT.TRAP 0x1 ;  /* 0x000000040000795c */ /* 0x000fe20000300000 */
.L_x_1581:
[----:B--2---:R-:W-:Y:S05]  /*5f10*/  @P3 BRA `(.L_x_1579) ;  /* 0x0000000000083947 */ /* 0x004fea0003800000 */
[----:B------:R-:W2:Y:S02]  /*5f20*/  SYNCS.PHASECHK.TRANS64.TRYWAIT P3, [UR6+0x16830], R0 ;  /* 0x01683000ff0075a7 */ /* 0x000ea40008060146 */
[----:B--2---:R-:W-:Y:S05]  /*5f30*/  @!P3 BRA `(.L_x_1582) ;  /* 0x0000005c0018b947 */ /* 0x004fea0003800000 */
.L_x_1579:
        /* <DEDUP_REMOVED lines=25> */
.L_x_1584:
[----:B------:R-:W-:Y:S01]  /*60d0*/  ULEA UR6, UR21, UR40, 0x3 ;  /* 0x0000002815067291 */ /* 0x000fe2000f8e183f */
[----:B------:R-:W-:-:S05]  /*60e0*/  IMAD.U32 R0, RZ, RZ, UR22 ;  /* 0x00000016ff007e24 */ /* 0x000fca000f8e00ff */
[----:B------:R-:W-:-:S04]  /*60f0*/  SHF.L.U32 R0, R0, 0x1f, RZ ;  /* 0x0000001f00007819 */ /* 0x000fc800000006ff */
[----:B------:R1:W2:Y:S01]  /*6100*/  SYNCS.PHASECHK.TRANS64.TRYWAIT P2, [UR6+0x16850], R0 ;  /* 0x01685000ff0075a7 */ /* 0x0002a20008040146 */
[----:B------:R-:W-:Y:S05]  /*6110*/  @!P0 BRA `(.L_x_1585) ;  /* 0x0000000000048947 */ /* 0x000fea0003800000 */
[----:B------:R-:W-:Y:S01]  /*6120*/  BPT.TRAP 0x1 ;  /* 0x000000040000795c */ /* 0x000fe20000300000 */
.L_x_1585:
[----:B--2---:R-:W-:Y:S05]  /*6130*/  @P2 BRA `(.L_x_1583) ;  /* 0x0000000000082947 */ /* 0x004fea0003800000 */
[----:B------:R-:W2:Y:S02]  /*6140*/  SYNCS.PHASECHK.TRANS64.TRYWAIT P2, [UR6+0x16850], R0 ;  /* 0x01685000ff0075a7 */ /* 0x000ea40008040146 */
[----:B--2---:R-:W-:Y:S05]  /*6150*/  @!P2 BRA `(.L_x_1586) ;  /* 0x0000005800a8a947 */ /* 0x004fea0003800000 */
.L_x_1583:
[----:B------:R-:W-:Y:S01]  /*6160*/  UIADD3 UR6, UR40, 0x400, URZ ;  /* 0x0000040028067890 */ /* 0x000fe2000fffe03f */
[----:B------:R-:W-:Y:S01]  /*6170*/  WARPGROUP.ARRIVE ;  /* 0x00000000000079c5 */ /* 0x000fe20000000000 */
[----:B------:R-:W-:Y:S01]  /*6180*/  UMOV UR7, 0x40000040 ;  /* 0x4000004000077882 */ /* 0x000fe20000000000 */
[----:B-12---:R-:W-:Y:S01]  /*6190*/  FMNMX.FTZ R0, R24, R7, !PT ;  /* 0x0000000718007209 */ /* 0x006fe20007810000 */
[----:B------:R-:W-:Y:S01]  /*61a0*/  USHF.R.U32.HI UR6, URZ, 0x4, UR6 ;  /* 0x000000043f067899 */ /* 0x000fe20008011606 */
[----:B------:R-:W-:Y:S01]  /*61b0*/  ISETP.GE.U32.AND P2, PT, R2, 0x180, PT ;  /* 0x000001800200780c */ /* 0x000fe20003f46070 */
[----:B------:R-:W-:Y:S01]  /*61c0*/  UMOV UR11, 0x40000040 ;  /* 0x40000040000b7882 */ /* 0x000fe20000000000 */
[----:B------:R-:W-:Y:S01]  /*61d0*/  FMNMX.FTZ R5, R25, R0, !PT ;  /* 0x0000000019057209 */ /* 0x000fe20007810000 */
[----:B------:R-:W-:Y:S01]  /*61e0*/  ULOP3.LUT UR6, UR6, 0x3fff, URZ, 0xc0, !UPT ;  /* 0x00003fff06067892 */ /* 0x000fe2000f8ec03f */
[----:B------:R-:W-:Y:S02]  /*61f0*/  UMOV UR22, UR37 ;  /* 0x0000002500167c82 */ /* 0x000fe40008000000 */
        /* <DEDUP_REMOVED lines=39> */
[----:B------:R-:W-:Y:S02]  /*6470*/  FMNMX.FTZ R8, R85, R0, !PT ;  /* 0x0000000055087209 */ /* 0x000fe40007810000 */
[----:B------:R-:W1:Y:S03]  /*6480*/  LDC R0, c[0x0][0x988] ;  /* 0x00026200ff007b82 */ /* 0x000e660000000800 */
[----:B------:R-:W2:Y:S02]  /*6490*/  SHFL.BFLY PT, R5, R8, 0x2, 0x1f ;  /* 0x0c401f0008057f89 */ /* 0x000ea400000e0000 */
[----:B--2---:R-:W-:Y:S02]  /*64a0*/  FMNMX.FTZ R9, R8, R5, !PT ;  /* 0x0000000508097209 */ /* 0x004fe40007810000 */
[----:B------:R-:W-:-:S03]  /*64b0*/  FMNMX.FTZ R8, R26, R6, !PT ;  /* 0x000000061a087209 */ /* 0x000fc60007810000 */
[----:B------:R-:W2:Y:S01]  /*64c0*/  SHFL.BFLY PT, R10, R9, 0x1, 0x1f ;  /* 0x0c201f00090a7f89 */ /* 0x000ea200000e0000 */
[----:B------:R-:W-:Y:S02]  /*64d0*/  WARPGROUP.DEPBAR.LE gsb0, 0x0 ;  /* 0x00008000000079c5 */ /* 0x000fe40000010000 */
[----:B------:R-:W-:Y:S01]  /*64e0*/  WARPGROUP.ARRIVE ;  /* 0x00000000000079c5 */ /* 0x000fe20000000000 */
[----:B--2---:R-:W-:Y:S02]  /*64f0*/  FMNMX.FTZ R5, R9, R10, !PT ;  /* 0x0000000a09057209 */ /* 0x004fe40007810000 */
[----:B------:R-:W-:-:S03]  /*6500*/  FMNMX.FTZ R9, R27, R8, !PT ;  /* 0x000000081b097209 */ /* 0x000fc60007810000 */
[----:B------:R-:W-:Y:S01]  /*6510*/  HGMMA.64x64x16.F32 R88, R140, gdesc[UR4].tnspB, R88, gsb0 ;  /* 0x40e000048c587df0 */ /* 0x000fe20008000858 */
[----:B------:R-:W-:Y:S01]  /*6520*/  UIADD3 UR6, UR10, 0x180, URZ ;  /* 0x000001800a067890 */ /* 0x000fe2000fffe03f */
[----:B------:R-:W-:Y:S01]  /*6530*/  FMNMX.FTZ R8, R30, R9, !PT ;  /* 0x000000091e087209 */ /* 0x000fe20007810000 */
[----:B------:R-:W-:Y:S01]  /*6540*/  UMOV UR7, 0x40000040 ;  /* 0x4000004000077882 */ /* 0x000fe20000000000 */
[C---:B-1----:R-:W-:Y:S01]  /*6550*/  FMUL.FTZ R11, R5.reuse, R0 ;  /* 0x00000000050b7220 */ /* 0x042fe20000410000 */
[----:B------:R-:W-:Y:S01]  /*6560*/  FADD.FTZ R7, -R5, R7 ;  /* 0x0000000705077221 */ /* 0x000fe20000010100 */
[----:B------:R-:W-:Y:S02]  /*6570*/  FMNMX.FTZ R9, R31, R8, !PT ;  /* 0x000000081f097209 */ /* 0x000fe40007810000 */
[-CC-:B------:R-:W-:Y:S01]  /*6580*/  FFMA.FTZ R148, R24, R0.reuse, -R11.reuse ;  /* 0x0000000018947223 */ /* 0x180fe2000001080b */
[-CC-:B------:R-:W-:Y:S01]  /*6590*/  FFMA.FTZ R21, R37, R0.reuse, -R11.reuse ;  /* 0x0000000025157223 */ /* 0x180fe2000001080b */
[----:B------:R-:W-:Y:S01]  /*65a0*/  FMNMX.FTZ R8, R34, R9, !PT ;  /* 0x0000000922087209 */ /* 0x000fe20007810000 */
[-CC-:B------:R-:W-:Y:S01]  /*65b0*/  FFMA.FTZ R37, R53, R0.reuse, -R11.reuse ;  /* 0x0000000035257223 */ /* 0x180fe2000001080b */
[-CC-:B------:R-:W-:Y:S01]  /*65c0*/  FFMA.FTZ R53, R69, R0.reuse, -R11.reuse ;  /* 0x0000000045357223 */ /* 0x180fe2000001080b */
[----:B------:R-:W-:Y:S01]  /*65d0*/  FMUL.FTZ R7, R7, R0 ;  /* 0x0000000007077220 */ /* 0x000fe20000410000 */
[----:B------:R-:W-:Y:S01]  /*65e0*/  FMNMX.FTZ R9, R35, R8, !PT ;  /* 0x0000000823097209 */ /* 0x000fe20007810000 */
[-CC-:B------:R-:W-:Y:S01]  /*65f0*/  FFMA.FTZ R13, R25, R0.reuse, -R11.reuse ;  /* 0x00000000190d7223 */ /* 0x180fe2000001080b */
[----:B------:R-:W-:Y:S01]  /*6600*/  MUFU.EX2 R148, R148 ;  /* 0x0000009400947308 */ /* 0x000fe20000000800 */
[-CC-:B------:R-:W-:Y:S01]  /*6610*/  FFMA.FTZ R150, R28, R0.reuse, -R11.reuse ;  /* 0x000000001c967223 */ /* 0x180fe2000001080b */
[----:B------:R-:W-:Y:S01]  /*6620*/  FMNMX.FTZ R8, R38, R9, !PT ;  /* 0x0000000926087209 */ /* 0x000fe20007810000 */
[-CC-:B------:R-:W-:Y:S01]  /*6630*/  FFMA.FTZ R15, R29, R0.reuse, -R11.reuse ;  /* 0x000000001d0f7223 */ /* 0x180fe2000001080b */
[-CC-:B------:R-:W-:Y:S01]  /*6640*/  FFMA.FTZ R144, R32, R0.reuse, -R11.reuse ;  /* 0x0000000020907223 */ /* 0x180fe2000001080b */
[--C-:B------:R-:W-:Y:S01]  /*6650*/  FFMA.FTZ R19, R33, R0, -R11.reuse ;  /* 0x0000000021137223 */ /* 0x100fe2000001080b */
[----:B------:R-:W-:Y:S01]  /*6660*/  FMNMX.FTZ R9, R39, R8, !PT ;  /* 0x0000000827097209 */ /* 0x000fe20007810000 */
[-CC-:B------:R-:W-:Y:S01]  /*6670*/  FFMA.FTZ R146, R36, R0.reuse, -R11.reuse ;  /* 0x0000000024927223 */ /* 0x180fe2000001080b */
[----:B------:R-:W1:Y:S01]  /*6680*/  MUFU.EX2 R7, R7 ;  /* 0x0000000700077308 */ /* 0x000e620000000800 */
[-CC-:B------:R-:W-:Y:S01]  /*6690*/  FFMA.FTZ R25, R41, R0.reuse, -R11.reuse ;  /* 0x0000000029197223 */ /* 0x180fe2000001080b */
[----:B------:R-:W-:Y:S01]  /*66a0*/  FMNMX.FTZ R8, R42, R9, !PT ;  /* 0x000000092a087209 */ /* 0x000fe20007810000 */
[-CC-:B------:R-:W-:Y:S01]  /*66b0*/  FFMA.FTZ R33, R45, R0.reuse, -R11.reuse ;  /* 0x000000002d217223 */ /* 0x180fe2000001080b */
[-CC-:B------:R-:W-:Y:S01]  /*66c0*/  FFMA.FTZ R29, R49, R0.reuse, -R11.reuse ;  /* 0x00000000311d7223 */ /* 0x180fe2000001080b */
[--C-:B------:R-:W-:Y:S01]  /*66d0*/  FFMA.FTZ R49, R57, R0, -R11.reuse ;  /* 0x0000000039317223 */ /* 0x100fe2000001080b */
[----:B------:R-:W-:Y:S01]  /*66e0*/  FMNMX.FTZ R9, R43, R8, !PT ;  /* 0x000000082b097209 */ /* 0x000fe20007810000 */
[-CC-:B------:R-:W-:Y:S01]  /*66f0*/  FFMA.FTZ R41, R61, R0.reuse, -R11.reuse ;  /* 0x000000003d297223 */ /* 0x180fe2000001080b */
[----:B------:R-:W2:Y:S01]  /*6700*/  MUFU.EX2 R13, R13 ;  /* 0x0000000d000d7308 */ /* 0x000ea20000000800 */
[-CC-:B------:R-:W-:Y:S01]  /*6710*/  FFMA.FTZ R45, R65, R0.reuse, -R11.reuse ;  /* 0x00000000412d7223 */ /* 0x180fe2000001080b */
[----:B------:R-:W-:Y:S01]  /*6720*/  FMNMX.FTZ R8, R46, R9, !PT ;  /* 0x000000092e087209 */ /* 0x000fe20007810000 */
[-CC-:B------:R-:W-:Y:S01]  /*6730*/  FFMA.FTZ R10, R68, R0.reuse, -R11.reuse ;  /* 0x00000000440a7223 */ /* 0x180fe2000001080b */
[-CC-:B------:R-:W-:Y:S01]  /*6740*/  FFMA.FTZ R12, R72, R0.reuse, -R11.reuse ;  /* 0x00000000480c7223 */ /* 0x180fe2000001080b */
[--C-:B------:R-:W-:Y:S01]  /*6750*/  FFMA.FTZ R57, R73, R0, -R11.reuse ;  /* 0x0000000049397223 */ /* 0x100fe2000001080b */
[----:B------:R-:W-:Y:S01]  /*6760*/  FMNMX.FTZ R9, R47, R8, !PT ;  /* 0x000000082f097209 */ /* 0x000fe20007810000 */
[--C-:B------:R-:W-:Y:S01]  /*6770*/  FFMA.FTZ R61, R77, R0, -R11.reuse ;  /* 0x000000004d3d7223 */ /* 0x100fe2000001080b */
[----:B------:R-:W3:Y:S01]  /*6780*/  MUFU.EX2 R150, R150 ;  /* 0x0000009600967308 */ /* 0x000ee20000000800 */
[----:B-1----:R-:W-:Y:S01]  /*6790*/  FFMA.FTZ R4, R7, R4, R148 ;  /* 0x0000000407047223 */ /* 0x002fe20000010094 */
[----:B------:R-:W-:Y:S01]  /*67a0*/  FMNMX.FTZ R8, R50, R9, !PT ;  /* 0x0000000932087209 */ /* 0x000fe20007810000 */
[-CC-:B------:R-:W-:Y:S01]  /*67b0*/  FFMA.FTZ R20, R80, R0.reuse, -R11.reuse ;  /* 0x0000000050147223 */ /* 0x180fe2000001080b */
[-CC-:B------:R-:W-:Y:S01]  /*67c0*/  FFMA.FTZ R65, R81, R0.reuse, -R11.reuse ;  /* 0x0000000051417223 */ /* 0x180fe2000001080b */
[----:B------:R-:W-:Y:S01]  /*67d0*/  FFMA.FTZ R84, R84, R0, -R11 ;  /* 0x0000000054547223 */ /* 0x000fe2000001080b */
[----:B------:R-:W-:-:S02]  /*67e0*/  FMNMX.FTZ R9, R51, R8, !PT ;  /* 0x0000000833097209 */ /* 0x000fc40007810000 */
[----:B------:R-:W-:Y:S01]  /*67f0*/  MUFU.EX2 R15, R15 ;  /* 0x0000000f000f7308 */ /* 0x000fe20000000800 */
[----:B--2---:R-:W-:Y:S02]  /*6800*/  F2FP.F16.F32.PACK_AB R148, R13, R148 ;  /* 0x000000940d94723e */ /* 0x004fe400000000ff */
        /* <DEDUP_REMOVED lines=9> */
[----:B------:R-:W-:Y:S01]  /*68a0*/  FMNMX.FTZ R8, R66, R9, !PT ;  /* 0x0000000942087209 */ /* 0x000fe20007810000 */
[----:B------:R-:W-:Y:S02]  /*68b0*/  WARPGROUP.DEPBAR.LE gsb0, 0x0 ;  /* 0x00008000000079c5 */ /* 0x000fe40000010000 */
[----:B------:R-:W-:Y:S01]  /*68c0*/  WARPGROUP.ARRIVE ;  /* 0x00000000000079c5 */ /* 0x000fe20000000000 */
[----:B------:R-:W-:Y:S01]  /*68d0*/  FMNMX.FTZ R9, R67, R8, !PT ;  /* 0x0000000843097209 */ /* 0x000fe20007810000 */
[-CC-:B------:R-:W-:Y:S01]  /*68e0*/  FFMA.FTZ R142, R44, R0.reuse, -R11.reuse ;  /* 0x000000002c8e7223 */ /* 0x180fe2000001080b */
[----:B------:R-:W-:Y:S01]  /*68f0*/  FFMA.FTZ R140, R40, R0, -R11 ;  /* 0x00000000288c7223 */ /* 0x000fe2000001080b */
[----:B------:R-:W-:Y:S01]  /*6900*/  MUFU.EX2 R21, R21 ;  /* 0x0000001500157308 */ /* 0x000fe20000000800 */
[----:B------:R-:W-:Y:S01]  /*6910*/  FMNMX.FTZ R8, R70, R9, !PT ;  /* 0x0000000946087209 */ /* 0x000fe20007810000 */
[----:B------:R-:W-:Y:S01]  /*6920*/  HGMMA.64x64x16.F32 R88, R136, gdesc[UR4].tnspB, R88, gsb0 ;  /* 0x40e0000488587df0 */ /* 0x000fe20008000858 */
[----:B------:R-:W-:Y:S01]  /*6930*/  UIADD3 UR6, UR10, 0x200, URZ ;  /* 0x000002000a067890 */ /* 0x000fe2000fffe03f */
[----:B------:R-:W-:Y:S01]  /*6940*/  UMOV UR7, 0x40000040 ;  /* 0x4000004000077882 */ /* 0x000fe20000000000 */
        /* <DEDUP_REMOVED lines=12> */
[----:B------:R-:W-:Y:S01]  /*6a10*/  FMNMX.FTZ R9, R87, R8, !PT ;  /* 0x0000000857097209 */ /* 0x000fe20007810000 */
[--C-:B------:R-:W-:Y:S02]  /*6a20*/  FFMA.FTZ R8, R64, R0, -R11.reuse ;  /* 0x0000000040087223 */ /* 0x100fe4000001080b */
[----:B------:R-:W-:Y:S02]  /*6a30*/  MUFU.EX2 R29, R29 ;  /* 0x0000001d001d7308 */ /* 0x000fe40000000800 */
[----:B------:R-:W1:Y:S06]  /*6a40*/  SHFL.BFLY PT, R14, R9, 0x2, 0x1f ;  /* 0x0c401f00090e7f89 */ /* 0x000e6c00000e0000 */
[----:B------:R-:W-:Y:S08]  /*6a50*/  MUFU.EX2 R37, R37 ;  /* 0x0000002500257308 */ /* 0x000ff00000000800 */
[----:B------:R-:W-:Y:S08]  /*6a60*/  MUFU.EX2 R49, R49 ;  /* 0x0000003100317308 */ /* 0x000ff00000000800 */
[----:B------:R-:W-:Y:S01]  /*6a70*/  MUFU.EX2 R41, R41 ;  /* 0x0000002900297308 */ /* 0x000fe20000000800 */
[----:B-1----:R-:W-:Y:S01]  /*6a80*/  FMNMX.FTZ R24, R9, R14, !PT ;  /* 0x0000000e09187209 */ /* 0x002fe20007810000 */
[----:B------:R-:W-:-:S04]  /*6a90*/  FFMA.FTZ R14, R76, R0, -R11 ;  /* 0x000000004c0e7223 */ /* 0x000fc8000001080b */
[----:B------:R-:W1:Y:S02]  /*6aa0*/  SHFL.BFLY PT, R9, R24, 0x1, 0x1f ;  /* 0x0c201f0018097f89 */ /* 0x000e6400000e0000 */
[----:B------:R-:W-:Y:S01]  /*6ab0*/  MUFU.EX2 R8, R8 ;  /* 0x0000000800087308 */ /* 0x000fe20000000800 */
[----:B------:R-:W-:Y:S02]  /*6ac0*/  WARPGROUP.DEPBAR.LE gsb0, 0x0 ;  /* 0x00008000000079c5 */ /* 0x000fe40000010000 */
[----:B------:R-:W-:Y:S01]  /*6ad0*/  WARPGROUP.ARRIVE ;  /* 0x00000000000079c5 */ /* 0x000fe20000000000 */
[-CC-:B------:R-:W-:Y:S01]  /*6ae0*/  FFMA.FTZ R136, R48, R0.reuse, -R11.reuse ;  /* 0x0000000030887223 */ /* 0x180fe2000001080b */
[----:B------:R-:W-:-:S03]  /*6af0*/  FFMA.FTZ R138, R52, R0, -R11 ;  /* 0x00000000348a7223 */ /* 0x000fc6000001080b */
[----:B------:R-:W-:Y:S01]  /*6b00*/  MUFU.EX2 R45, R45 ;  /* 0x0000002d002d7308 */ /* 0x000fe20000000800 */
[----:B------:R-:W-:Y:S01]  /*6b10*/  HGMMA.64x64x16.F32 R88, R132, gdesc[UR4].tnspB, R88, gsb0 ;  /* 0x40e0000484587df0 */ /* 0x000fe20008000858 */
[----:B------:R-:W-:Y:S01]  /*6b20*/  UIADD3 UR6, UR10, 0x280, URZ ;  /* 0x000002800a067890 */ /* 0x000fe2000fffe03f */
[----:B------:R-:W-:-:S05]  /*6b30*/  UMOV UR7, 0x40000040 ;  /* 0x4000004000077882 */ /* 0x000fca0000000000 */
[----:B------:R-:W-:Y:S01]  /*6b40*/  MUFU.EX2 R136, R136 ;  /* 0x0000008800887308 */ /* 0x000fe20000000800 */
[----:B-1----:R-:W-:-:S05]  /*6b50*/  FMNMX.FTZ R9, R24, R9, !PT ;  /* 0x0000000918097209 */ /* 0x002fca0007810000 */
[----:B------:R-:W-:Y:S02]  /*6b60*/  FADD.FTZ R69, -R9, R6 ;  /* 0x0000000609457221 */ /* 0x000fe40000010100 */
[----:B------:R-:W-:Y:S02]  /*6b70*/  MUFU.EX2 R138, R138 ;  /* 0x0000008a008a7308 */ /* 0x000fe40000000800 */
[-C--:B------:R-:W-:Y:S01]  /*6b80*/  FMUL.FTZ R6, R69, R0.reuse ;  /* 0x0000000045067220 */ /* 0x080fe20000410000 */
[----:B------:R-:W-:-:S04]  /*6b90*/  FMUL.FTZ R69, R9, R0 ;  /* 0x0000000009457220 */ /* 0x000fc80000410000 */
[-CC-:B------:R-:W-:Y:S01]  /*6ba0*/  FFMA.FTZ R149, R26, R0.reuse, -R69.reuse ;  /* 0x000000001a957223 */ /* 0x180fe20000010845 */
[-CC-:B------:R-:W-:Y:S01]  /*6bb0*/  FFMA.FTZ R26, R27, R0.reuse, -R69.reuse ;  /* 0x000000001b1a7223 */ /* 0x180fe20000010845 */
[----:B------:R-:W-:Y:S01]  /*6bc0*/  MUFU.EX2 R6, R6 ;  /* 0x0000000600067308 */ /* 0x000fe20000000800 */
[-CC-:B------:R-:W-:Y:S01]  /*6bd0*/  FFMA.FTZ R151, R30, R0.reuse, -R69.reuse ;  /* 0x000000001e977223 */ /* 0x180fe20000010845 */
[-CC-:B------:R-:W-:Y:S01]  /*6be0*/  FFMA.FTZ R28, R31, R0.reuse, -R69.reuse ;  /* 0x000000001f1c7223 */ /* 0x180fe20000010845 */
[----:B------:R-:W-:Y:S02]  /*6bf0*/  IMAD.U32 R31, RZ, RZ, UR36 ;  /* 0x00000024ff1f7e24 */ /* 0x000fe4000f8e00ff */
[-CC-:B------:R-:W-:Y:S01]  /*6c00*/  FFMA.FTZ R145, R34, R0.reuse, -R69.reuse ;  /* 0x0000000022917223 */ /* 0x180fe20000010845 */
[-CC-:B------:R-:W-:Y:S01]  /*6c10*/  FFMA.FTZ R30, R35, R0.reuse, -R69.reuse ;  /* 0x00000000231e7223 */ /* 0x180fe20000010845 */
[----:B------:R-:W-:Y:S02]  /*6c20*/  VIADD R27, R16, 0x9 ;  /* 0x00000009101b7836 */ /* 0x000fe40000000000 */
[-CC-:B------:R-:W-:Y:S01]  /*6c30*/  FFMA.FTZ R147, R38, R0.reuse, -R69.reuse ;  /* 0x0000000026937223 */ /* 0x180fe20000010845 */
[----:B------:R-:W1:Y:S01]  /*6c40*/  MUFU.EX2 R149, R149 ;  /* 0x0000009500957308 */ /* 0x000e620000000800 */
[----:B------:R-:W-:Y:S01]  /*6c50*/  @!P1 LEA R31, R31, UR40, 0x3 ;  /* 0x000000281f1f9c11 */ /* 0x000fe2000f8e18ff */
[-CC-:B------:R-:W-:Y:S01]  /*6c60*/  FFMA.FTZ R32, R39, R0.reuse, -R69.reuse ;  /* 0x0000000027207223 */ /* 0x180fe20000010845 */
[-CC-:B------:R-:W-:Y:S01]  /*6c70*/  FFMA.FTZ R143, R46, R0.reuse, -R69.reuse ;  /* 0x000000002e8f7223 */ /* 0x180fe20000010845 */
[-CC-:B------:R-:W-:Y:S01]  /*6c80*/  FFMA.FTZ R141, R42, R0.reuse, -R69.reuse ;  /* 0x000000002a8d7223 */ /* 0x180fe20000010845 */
[-CC-:B------:R-:W-:Y:S01]  /*6c90*/  FFMA.FTZ R34, R43, R0.reuse, -R69.reuse ;  /* 0x000000002b227223 */ /* 0x180fe20000010845 */
[----:B------:R-:W-:Y:S01]  /*6ca0*/  @!P1 VIADD R35, R31, 0x16840 ;  /* 0x000168401f239836 */ /* 0x000fe20000000000 */
[----:B------:R-:W-:Y:S01]  /*6cb0*/  SEL R31, R27, 0x9, !P2 ;  /* 0x000000091b1f7807 */ /* 0x000fe20005000000 */
[----:B------:R-:W2:Y:S01]  /*6cc0*/  MUFU.EX2 R26, R26 ;  /* 0x0000001a001a7308 */ /* 0x000ea20000000800 */
[----:B------:R-:W-:Y:S01]  /*6cd0*/  FADD.FTZ R27, R13, R4 ;  /* 0x000000040d1b7221 */ /* 0x000fe20000010000 */
[-CC-:B------:R-:W-:Y:S01]  /*6ce0*/  FFMA.FTZ R36, R47, R0.reuse, -R69.reuse ;  /* 0x000000002f247223 */ /* 0x180fe20000010845 */
[-CC-:B------:R-:W-:Y:S01]  /*6cf0*/  FFMA.FTZ R137, R50, R0.reuse, -R69.reuse ;  /* 0x0000000032897223 */ /* 0x180fe20000010845 */
[-C--:B------:R-:W-:Y:S01]  /*6d00*/  FFMA.FTZ R38, R51, R0.reuse, -R69 ;  /* 0x0000000033267223 */ /* 0x080fe20000010845 */
[----:B---3--:R-:W-:Y:S01]  /*6d10*/  FADD.FTZ R46, R150, R27 ;  /* 0x0000001b962e7221 */ /* 0x008fe20000010000 */
[-CC-:B------:R-:W-:Y:S01]  /*6d20*/  FFMA.FTZ R139, R54, R0.reuse, -R69.reuse ;  /* 0x00000000368b7223 */ /* 0x180fe20000010845 */
[-C--:B------:R-:W-:Y:S01]  /*6d30*/  FFMA.FTZ R40, R55, R0.reuse, -R69 ;  /* 0x0000000037287223 */ /* 0x080fe20000010845 */
[----:B------:R-:W3:Y:S01]  /*6d40*/  MUFU.EX2 R151, R151 ;  /* 0x0000009700977308 */ /* 0x000ee20000000800 */
[----:B-1----:R-:W-:Y:S01]  /*6d50*/  FFMA.FTZ R3, R6, R3, R149 ;  /* 0x0000000306037223 */ /* 0x002fe20000010095 */
[----:B------:R-:W-:Y:S01]  /*6d60*/  FADD.FTZ R27, R15, R46 ;  /* 0x0000002e0f1b7221 */ /* 0x000fe20000010000 */
[-CC-:B------:R-:W-:Y:S01]  /*6d70*/  FFMA.FTZ R42, R59, R0.reuse, -R69.reuse ;  /* 0x000000003b2a7223 */ /* 0x180fe20000010845 */
[-CC-:B------:R-:W-:Y:S01]  /*6d80*/  FFMA.FTZ R4, R63, R0.reuse, -R69.reuse ;  /* 0x000000003f047223 */ /* 0x180fe20000010845 */
[-C--:B------:R-:W-:Y:S01]  /*6d90*/  FFMA.FTZ R75, R75, R0.reuse, -R69 ;  /* 0x000000004b4b7223 */ /* 0x080fe20000010845 */
[----:B------:R-:W-:Y:S01]  /*6da0*/  FADD.FTZ R46, R144, R27 ;  /* 0x0000001b902e7221 */ /* 0x000fe20000010000 */
[-C--:B------:R-:W-:Y:S01]  /*6db0*/  FFMA.FTZ R78, R78, R0.reuse, -R69 ;  /* 0x000000004e4e7223 */ /* 0x080fe20000010845 */
[----:B------:R-:W1:Y:S01]  /*6dc0*/  MUFU.EX2 R28, R28 ;  /* 0x0000001c001c7308 */ /* 0x000e620000000800 */
[C---:B--2---:R-:W-:Y:S01]  /*6dd0*/  FADD.FTZ R44, R26.reuse, R3 ;  /* 0x000000031a2c7221 */ /* 0x044fe20000010000 */
[----:B------:R-:W-:Y:S01]  /*6de0*/  FADD.FTZ R27, R19, R46 ;  /* 0x0000002e131b7221 */ /* 0x000fe20000010000 */
[----:B------:R-:W-:Y:S01]  /*6df0*/  F2FP.F16.F32.PACK_AB R149, R26, R149 ;  /* 0x000000951a95723e */ /* 0x000fe200000000ff */
[-CC-:B------:R-:W-:Y:S01]  /*6e00*/  FFMA.FTZ R46, R71, R0.reuse, -R69.reuse ;  /* 0x00000000472e7223 */ /* 0x180fe20000010845 */
[-C--:B------:R-:W-:Y:S01]  /*6e10*/  FFMA.FTZ R79, R79, R0.reuse, -R69 ;  /* 0x000000004f4f7223 */ /* 0x080fe20000010845 */
[----:B------:R-:W-:Y:S01]  /*6e20*/  FADD.FTZ R50, R146, R27 ;  /* 0x0000001b92327221 */ /* 0x000fe20000010000 */
[-CC-:B------:R-:W-:Y:S01]  /*6e30*/  FFMA.FTZ R82, R82, R0.reuse, -R69.reuse ;  /* 0x0000000052527223 */ /* 0x180fe20000010845 */
[----:B------:R-:W2:Y:S01]  /*6e40*/  MUFU.EX2 R145, R145 ;  /* 0x0000009100917308 */ /* 0x000ea20000000800 */
[----:B---3--:R-:W-:Y:S01]  /*6e50*/  FADD.FTZ R3, R151, R44 ;  /* 0x0000002c97037221 */ /* 0x008fe20000010000 */
[----:B------:R-:W-:Y:S01]  /*6e60*/  FADD.FTZ R27, R21, R50 ;  /* 0x00000032151b7221 */ /* 0x000fe20000010000 */
[-C--:B------:R-:W-:Y:S01]  /*6e70*/  FFMA.FTZ R83, R83, R0.reuse, -R69 ;  /* 0x0000000053537223 */ /* 0x080fe20000010845 */
[----:B------:R-:W-:Y:S01]  /*6e80*/  @!P1 PRMT R35, RZ, 0x654, R35 ;  /* 0x00000654ff239816 */ /* 0x000fe20000000023 */
[----:B------:R-:W-:Y:S01]  /*6e90*/  FFMA.FTZ R86, R86, R0, -R69 ;  /* 0x0000000056567223 */ /* 0x000fe20000010845 */
[----:B------:R-:W-:Y:S01]  /*6ea0*/  FADD.FTZ R50, R140, R27 ;  /* 0x0000001b8c327221 */ /* 0x000fe20000010000 */
[----:B------:R-:W-:Y:S01]  /*6eb0*/  ISETP.LT.AND P2, PT, RZ, UR28, PT ;  /* 0x0000001cff007c0c */ /* 0x000fe2000bf41270 */
[----:B------:R-:W3:Y:S01]  /*6ec0*/  MUFU.EX2 R30, R30 ;  /* 0x0000001e001e7308 */ /* 0x000ee20000000800 */
[C---:B-1----:R-:W-:Y:S01]  /*6ed0*/  FADD.FTZ R44, R28.reuse, R3 ;  /* 0x000000031c2c7221 */ /* 0x042fe20000010000 */
[----:B------:R-:W-:Y:S01]  /*6ee0*/  FADD.FTZ R27, R25, R50 ;  /* 0x00000032191b7221 */ /* 0x000fe20000010000 */
[----:B------:R-:W-:-:S02]  /*6ef0*/  F2FP.F16.F32.PACK_AB R151, R28, R151 ;  /* 0x000000971c97723e */ /* 0x000fc400000000ff */
[----:B------:R-:W-:Y:S01]  /*6f00*/  F2FP.F16.F32.PACK_AB R150, R15, R150 ;  /* 0x000000960f96723e */ /* 0x000fe200000000ff */
[----:B------:R-:W-:Y:S02]  /*6f10*/  WARPGROUP.DEPBAR.LE gsb0, 0x0 ;  /* 0x00008000000079c5 */ /* 0x000fe40000010000 */
[----:B------:R-:W-:Y:S01]  /*6f20*/  WARPGROUP.ARRIVE ;  /* 0x00000000000079c5 */ /* 0x000fe20000000000 */
[----:B------:R-:W1:Y:S01]  /*6f30*/  MUFU.EX2 R147, R147 ;  /* 0x0000009300937308 */ /* 0x000e620000000800 */
[----:B--2---:R-:W-:Y:S01]  /*6f40*/  FADD.FTZ R3, R145, R44 ;  /* 0x0000002c91037221 */ /* 0x004fe20000010000 */
[----:B------:R-:W-:Y:S01]  /*6f50*/  FADD.FTZ R50, R142, R27 ;  /* 0x0000001b8e327221 */ /* 0x000fe20000010000 */
[-C--:B------:R-:W-:Y:S01]  /*6f60*/  FFMA.FTZ R132, R56, R0.reuse, -R11 ;  /* 0x0000000038847223 */ /* 0x080fe2000001080b */
[-C--:B------:R-:W-:Y:S01]  /*6f70*/  FFMA.FTZ R133, R58, R0.reuse, -R69 ;  /* 0x000000003a857223 */ /* 0x080fe20000010845 */
[----:B------:R-:W-:Y:S01]  /*6f80*/  HGMMA.64x64x16.F32 R88, R128, gdesc[UR4].tnspB, R88, gsb0 ;  /* 0x40e0000480587df0 */ /* 0x000fe20008000858 */
[----:B------:R-:W-:Y:S01]  /*6f90*/  UIADD3 UR6, UR10, 0x300, URZ ;  /* 0x000003000a067890 */ /* 0x000fe2000fffe03f */
[----:B------:R-:W-:Y:S01]  /*6fa0*/  FADD.FTZ R27, R33, R50 ;  /* 0x00000032211b7221 */ /* 0x000fe20000010000 */
[----:B------:R-:W-:Y:S01]  /*6fb0*/  UMOV UR7, 0x40000040 ;  /* 0x4000004000077882 */ /* 0x000fe20000000000 */
[----:B------:R-:W2:Y:S01]  /*6fc0*/  MUFU.EX2 R32, R32 ;  /* 0x0000002000207308 */ /* 0x000ea20000000800 */
[----:B------:R-:W-:Y:S01]  /*6fd0*/  UIADD3 UR10, UR10, 0x380, URZ ;  /* 0x000003800a0a7890 */ /* 0x000fe2000fffe03f */
[----:B---3--:R-:W-:Y:S01]  /*6fe0*/  FADD.FTZ R48, R30, R3 ;  /* 0x000000031e307221 */ /* 0x008fe20000010000 */
[----:B------:R-:W-:Y:S01]  /*6ff0*/  FADD.FTZ R50, R136, R27 ;  /* 0x0000001b88327221 */ /* 0x000fe20000010000 */
[-C--:B------:R-:W-:Y:S01]  /*7000*/  FFMA.FTZ R134, R60, R0.reuse, -R11 ;  /* 0x000000003c867223 */ /* 0x080fe2000001080b */
[-CC-:B------:R-:W-:Y:S01]  /*7010*/  FFMA.FTZ R135, R62, R0.reuse, -R69.reuse ;  /* 0x000000003e877223 */ /* 0x180fe20000010845 */
[-C--:B------:R-:W-:Y:S01]  /*7020*/  FFMA.FTZ R44, R67, R0.reuse, -R69 ;  /* 0x00000000432c7223 */ /* 0x080fe20000010845 */
[----:B------:R-:W-:Y:S01]  /*7030*/  FADD.FTZ R13, R29, R50 ;  /* 0x000000321d0d7221 */ /* 0x000fe20000010000 */
[----:B------:R-:W3:Y:S01]  /*7040*/  MUFU.EX2 R141, R141 ;  /* 0x0000008d008d7308 */ /* 0x000ee20000000800 */
[----:B-1----:R-:W-:Y:S01]  /*7050*/  FADD.FTZ R3, R147, R48 ;  /* 0x0000003093037221 */ /* 0x002fe20000010000 */
[----:B------:R-:W-:Y:S01]  /*7060*/  FFMA.FTZ R11, R85, R0, -R11 ;  /* 0x00000000550b7223 */ /* 0x000fe2000001080b */
[----:B------:R-:W-:Y:S01]  /*7070*/  FADD.FTZ R50, R138, R13 ;  /* 0x0000000d8a327221 */ /* 0x000fe20000010000 */
[----:B------:R-:W-:-:S02]  /*7080*/  F2FP.F16.F32.PACK_AB R144, R19, R144 ;  /* 0x000000901390723e */ /* 0x000fc400000000ff */
[----:B------:R-:W-:Y:S01]  /*7090*/  F2FP.F16.F32.PACK_AB R145, R30, R145 ;  /* 0x000000911e91723e */ /* 0x000fe200000000ff */
[----:B------:R-:W-:Y:S01]  /*70a0*/  FADD.FTZ R13, R37, R50 ;  /* 0x00000032250d7221 */ /* 0x000fe20000010000 */
[----:B------:R-:W1:Y:S01]  /*70b0*/  MUFU.EX2 R34, R34 ;  /* 0x0000002200227308 */ /* 0x000e620000000800 */
[C---:B--2---:R-:W-:Y:S01]  /*70c0*/  FADD.FTZ R48, R32.reuse, R3 ;  /* 0x0000000320307221 */ /* 0x044fe20000010000 */
[----:B------:R-:W-:Y:S02]  /*70d0*/  F2FP.F16.F32.PACK_AB R146, R21, R146 ;  /* 0x000000921592723e */ /* 0x000fe400000000ff */
[----:B------:R-:W-:Y:S02]  /*70e0*/  F2FP.F16.F32.PACK_AB R147, R32, R147 ;  /* 0x000000932093723e */ /* 0x000fe400000000ff */
[----:B------:R-:W-:Y:S02]  /*70f0*/  F2FP.F16.F32.PACK_AB R140, R25, R140 ;  /* 0x0000008c198c723e */ /* 0x000fe400000000ff */
[----:B------:R-:W2:Y:S01]  /*7100*/  MUFU.EX2 R143, R143 ;  /* 0x0000008f008f7308 */ /* 0x000ea20000000800 */
[----:B---3--:R-:W-:Y:S01]  /*7110*/  FADD.FTZ R3, R141, R48 ;  /* 0x000000308d037221 */ /* 0x008fe20000010000 */
[----:B------:R-:W-:-:S02]  /*7120*/  F2FP.F16.F32.PACK_AB R142, R33, R142 ;  /* 0x0000008e218e723e */ /* 0x000fc400000000ff */
[----:B------:R-:W-:Y:S02]  /*7130*/  F2FP.F16.F32.PACK_AB R136, R29, R136 ;  /* 0x000000881d88723e */ /* 0x000fe400000000ff */
[----:B------:R-:W-:Y:S02]  /*7140*/  F2FP.F16.F32.PACK_AB R138, R37, R138 ;  /* 0x0000008a258a723e */ /* 0x000fe400000000ff */
        /* <DEDUP_REMOVED lines=15> */
[----:B------:R-:W-:Y:S02]  /*7240*/  WARPGROUP.DEPBAR.LE gsb0, 0x0 ;  /* 0x00008000000079c5 */ /* 0x000fe40000010000 */
[----:B------:R-:W-:Y:S01]  /*7250*/  WARPGROUP.ARRIVE ;  /* 0x00000000000079c5 */ /* 0x000fe20000000000 */
[-CC-:B------:R-:W-:Y:S01]  /*7260*/  FFMA.FTZ R129, R66, R0.reuse, -R69.reuse ;  /* 0x0000000042817223 */ /* 0x180fe20000010845 */
[----:B------:R-:W-:Y:S01]  /*7270*/  FFMA.FTZ R131, R70, R0, -R69 ;  /* 0x0000000046837223 */ /* 0x000fe20000010845 */
[----:B------:R-:W-:Y:S01]  /*7280*/  F2FP.F16.F32.PACK_AB R128, R45, R8 ;  /* 0x000000082d80723e */ /* 0x000fe200000000ff */
[----:B------:R-:W3:Y:S01]  /*7290*/  MUFU.EX2 R133, R133 ;  /* 0x0000008500857308 */ /* 0x000ee20000000800 */
[C---:B-1----:R-:W-:Y:S01]  /*72a0*/  FADD.FTZ R26, R40.reuse, R3 ;  /* 0x00000003281a7221 */ /* 0x042fe20000010000 */
[----:B------:R-:W-:Y:S01]  /*72b0*/  HGMMA.64x64x16.F32 R88, R124, gdesc[UR4].tnspB, R88, gsb0 ;  /* 0x40e000047c587df0 */ /* 0x000fe20008000858 */
[----:B------:R-:W-:Y:S01]  /*72c0*/  UIADD3 UR6, UR28, -0x1, URZ ;  /* 0xffffffff1c067890 */ /* 0x000fe2000fffe03f */
[----:B------:R-:W-:-:S04]  /*72d0*/  F2FP.F16.F32.PACK_AB R139, R40, R139 ;  /* 0x0000008b288b723e */ /* 0x000fc800000000ff */
[----:B------:R-:W1:Y:S01]  /*72e0*/  MUFU.EX2 R42, R42 ;  /* 0x0000002a002a7308 */ /* 0x000e620000000800 */
[----:B--2---:R-:W-:Y:S01]  /*72f0*/  FADD.FTZ R28, R132, R13 ;  /* 0x0000000d841c7221 */ /* 0x004fe20000010000 */
[----:B------:R-:W-:Y:S01]  /*7300*/  UMOV UR28, UR6 ;  /* 0x00000006001c7c82 */ /* 0x000fe20008000000 */
[C---:B------:R-:W-:Y:S02]  /*7310*/  F2FP.F16.F32.PACK_AB R132, R49.reuse, R132 ;  /* 0x000000843184723e */ /* 0x040fe400000000ff */
[----:B------:R-:W-:-:S03]  /*7320*/  FADD.FTZ R13, R49, R28 ;  /* 0x0000001c310d7221 */ /* 0x000fc60000010000 */
[----:B------:R-:W2:Y:S01]  /*7330*/  MUFU.EX2 R134, R134 ;  /* 0x0000008600867308 */ /* 0x000ea20000000800 */
[----:B---3--:R-:W-:-:S07]  /*7340*/  FADD.FTZ R3, R133, R26 ;  /* 0x0000001a85037221 */ /* 0x008fce0000010000 */
[----:B------:R-:W3:Y:S01]  /*7350*/  MUFU.EX2 R135, R135 ;  /* 0x0000008700877308 */ /* 0x000ee20000000800 */
[C---:B-1----:R-:W-:Y:S01]  /*7360*/  FADD.FTZ R26, R42.reuse, R3 ;  /* 0x000000032a1a7221 */ /* 0x042fe20000010000 */
[----:B------:R-:W-:-:S06]  /*7370*/  F2FP.F16.F32.PACK_AB R133, R42, R133 ;  /* 0x000000852a85723e */ /* 0x000fcc00000000ff */
[----:B------:R-:W1:Y:S01]  /*7380*/  MUFU.EX2 R4, R4 ;  /* 0x0000000400047308 */ /* 0x000e620000000800 */
[----:B--2---:R-:W-:Y:S01]  /*7390*/  FADD.FTZ R28, R134, R13 ;  /* 0x0000000d861c7221 */ /* 0x004fe20000010000 */
[----:B------:R-:W-:-:S03]  /*73a0*/  F2FP.F16.F32.PACK_AB R134, R41, R134 ;  /* 0x000000862986723e */ /* 0x000fc600000000ff */
[----:B------:R-:W-:-:S03]  /*73b0*/  FADD.FTZ R13, R41, R28 ;  /* 0x0000001c290d7221 */ /* 0x000fc60000010000 */
[----:B------:R-:W2:Y:S01]  /*73c0*/  MUFU.EX2 R129, R129 ;  /* 0x0000008100817308 */ /* 0x000ea20000000800 */
[----:B---3--:R-:W-:Y:S01]  /*73d0*/  FADD.FTZ R3, R135, R26 ;  /* 0x0000001a87037221 */ /* 0x008fe20000010000 */
[----:B------:R-:W-:-:S04]  /*73e0*/  FADD.FTZ R28, R8, R13 ;  /* 0x0000000d081c7221 */ /* 0x000fc80000010000 */
[----:B------:R-:W-:Y:S02]  /*73f0*/  FADD.FTZ R13, R45, R28 ;  /* 0x0000001c2d0d7221 */ /* 0x000fe40000010000 */
        /* <DEDUP_REMOVED lines=9> */
[----:B-1----:R-:W-:Y:S01]  /*7490*/  FADD.FTZ R28, R10, R13 ;  /* 0x0000000d0a1c7221 */ /* 0x002fe20000010000 */
[----:B------:R-:W-:Y:S02]  /*74a0*/  WARPGROUP.DEPBAR.LE gsb0, 0x0 ;  /* 0x00008000000079c5 */ /* 0x000fe40000010000 */
[----:B------:R-:W-:Y:S01]  /*74b0*/  WARPGROUP.ARRIVE ;  /* 0x00000000000079c5 */ /* 0x000fe20000000000 */
[----:B------:R-:W-:-:S03]  /*74c0*/  FFMA.FTZ R125, R74, R0, -R69 ;  /* 0x000000004a7d7223 */ /* 0x000fc60000010845 */
[----:B------:R-:W1:Y:S01]  /*74d0*/  MUFU.EX2 R46, R46 ;  /* 0x0000002e002e7308 */ /* 0x000e620000000800 */
[----:B--2---:R-:W-:Y:S01]  /*74e0*/  FADD.FTZ R3, R131, R26 ;  /* 0x0000001a83037221 */ /* 0x004fe20000010000 */
[----:B------:R-:W-:Y:S01]  /*74f0*/  FFMA.FTZ R69, R87, R0, -R69 ;  /* 0x0000000057457223 */ /* 0x000fe20000010845 */
[----:B------:R-:W-:Y:S01]  /*7500*/  HGMMA.64x64x16.F32 R88, R120, gdesc[UR8].tnspB, R88, gsb0 ;  /* 0x40e0000878587df0 */ /* 0x000fe20008000858 */
[C---:B---3--:R-:W-:Y:S01]  /*7510*/  FADD.FTZ R13, R53.reuse, R28 ;  /* 0x0000001c350d7221 */ /* 0x048fe20000010000 */
[----:B------:R-:W-:-:S03]  /*7520*/  F2FP.F16.F32.PACK_AB R130, R53, R10 ;  /* 0x0000000a3582723e */ /* 0x000fc600000000ff */
[----:B------:R-:W2:Y:S08]  /*7530*/  MUFU.EX2 R12, R12 ;  /* 0x0000000c000c7308 */ /* 0x000eb00000000800 */
        /* <DEDUP_REMOVED lines=23> */
[----:B------:R3:W-:Y:S06]  /*76b0*/  BAR.ARV R31, 0x100 ;  /* 0x0004001f0000751d */ /* 0x0007ec0000002000 */
[----:B------:R-:W4:Y:S01]  /*76c0*/  MUFU.EX2 R121, R82 ;  /* 0x0000005200797308 */ /* 0x000f220000000800 */
[----:B------:R5:W-:Y:S01]  /*76d0*/  @!P1 SYNCS.ARRIVE.TRANS64.RED.A1T0 RZ, [R35+URZ], RZ ;  /* 0x000000ff23ff99a7 */ /* 0x000be2000810043f */
[----:B-1----:R-:W-:Y:S01]  /*76e0*/  FADD.FTZ R4, R20, R3 ;  /* 0x0000000314047221 */ /* 0x002fe20000010000 */
[-C--:B------:R-:W-:Y:S01]  /*76f0*/  FMUL.FTZ R88, R88, R7.reuse ;  /* 0x0000000758587220 */ /* 0x080fe20000410000 */
[-C--:B------:R-:W-:Y:S01]  /*7700*/  FMUL.FTZ R89, R89, R7.reuse ;  /* 0x0000000759597220 */ /* 0x080fe20000410000 */
[-C--:B------:R-:W-:Y:S01]  /*7710*/  FMUL.FTZ R92, R92, R7.reuse ;  /* 0x000000075c5c7220 */ /* 0x080fe20000410000 */
[-C--:B------:R-:W-:Y:S01]  /*7720*/  FMUL.FTZ R93, R93, R7.reuse ;  /* 0x000000075d5d7220 */ /* 0x080fe20000410000 */
[----:B--2---:R-:W-:Y:S01]  /*7730*/  FADD.FTZ R3, R65, R4 ;  /* 0x0000000441037221 */ /* 0x004fe20000010000 */
[----:B------:R-:W1:Y:S01]  /*7740*/  MUFU.EX2 R83, R83 ;  /* 0x0000005300537308 */ /* 0x000e620000000800 */
[----:B-----5:R-:W-:Y:S01]  /*7750*/  IMAD.U32 R35, RZ, RZ, UR21 ;  /* 0x00000015ff237e24 */ /* 0x020fe2000f8e00ff */
[----:B------:R-:W-:Y:S01]  /*7760*/  UMOV UR21, UR36 ;  /* 0x0000002400157c82 */ /* 0x000fe20008000000 */
[-C--:B------:R-:W-:Y:S01]  /*7770*/  FMUL.FTZ R96, R96, R7.reuse ;  /* 0x0000000760607220 */ /* 0x080fe20000410000 */
[-C--:B------:R-:W-:Y:S01]  /*7780*/  FMUL.FTZ R97, R97, R7.reuse ;  /* 0x0000000761617220 */ /* 0x080fe20000410000 */
[-C--:B------:R-:W-:Y:S01]  /*7790*/  FMUL.FTZ R100, R100, R7.reuse ;  /* 0x0000000764647220 */ /* 0x080fe20000410000 */
[----:B------:R-:W-:Y:S01]  /*77a0*/  @!P1 LEA R35, R35, UR40, 0x3 ;  /* 0x0000002823239c11 */ /* 0x000fe2000f8e18ff */
[-C--:B------:R-:W-:Y:S01]  /*77b0*/  FMUL.FTZ R101, R101, R7.reuse ;  /* 0x0000000765657220 */ /* 0x080fe20000410000 */
[----:B------:R-:W2:Y:S01]  /*77c0*/  MUFU.EX2 R24, R84 ;  /* 0x0000005400187308 */ /* 0x000ea20000000800 */
[----:B----4-:R-:W-:Y:S01]  /*77d0*/  FADD.FTZ R26, R121, R26 ;  /* 0x0000001a791a7221 */ /* 0x010fe20000010000 */
[----:B------:R-:W-:Y:S01]  /*77e0*/  FMUL.FTZ R104, R104, R7 ;  /* 0x0000000768687220 */ /* 0x000fe20000410000 */
[----:B---3--:R-:W-:-:S02]  /*77f0*/  @!P1 VIADD R31, R35, 0x16860 ;  /* 0x00016860231f9836 */ /* 0x008fc40000000000 */
[-C--:B------:R-:W-:Y:S01]  /*7800*/  FMUL.FTZ R105, R105, R7.reuse ;  /* 0x0000000769697220 */ /* 0x080fe20000410000 */
[-C--:B------:R-:W-:Y:S01]  /*7810*/  FMUL.FTZ R108, R108, R7.reuse ;  /* 0x000000076c6c7220 */ /* 0x080fe20000410000 */
[-C--:B------:R-:W-:Y:S01]  /*7820*/  FMUL.FTZ R109, R109, R7.reuse ;  /* 0x000000076d6d7220 */ /* 0x080fe20000410000 */
[-C--:B------:R-:W-:Y:S01]  /*7830*/  FMUL.FTZ R112, R112, R7.reuse ;  /* 0x0000000770707220 */ /* 0x080fe20000410000 */
[----:B------:R-:W3:Y:S01]  /*7840*/  MUFU.EX2 R123, R86 ;  /* 0x00000056007b7308 */ /* 0x000ee20000000800 */
[----:B-1----:R-:W-:Y:S01]  /*7850*/  FADD.FTZ R26, R83, R26 ;  /* 0x0000001a531a7221 */ /* 0x002fe20000010000 */
[----:B------:R-:W-:Y:S01]  /*7860*/  @!P1 PRMT R31, RZ, 0x654, R31 ;  /* 0x00000654ff1f9816 */ /* 0x000fe2000000001f */
[-C--:B------:R-:W-:Y:S01]  /*7870*/  FMUL.FTZ R113, R113, R7.reuse ;  /* 0x0000000771717220 */ /* 0x080fe20000410000 */
[-C--:B------:R-:W-:Y:S01]  /*7880*/  FMUL.FTZ R116, R116, R7.reuse ;  /* 0x0000000774747220 */ /* 0x080fe20000410000 */
[----:B------:R-:W-:Y:S01]  /*7890*/  FMUL.FTZ R117, R117, R7 ;  /* 0x0000000775757220 */ /* 0x000fe20000410000 */
[----:B------:R1:W-:Y:S01]  /*78a0*/  @!P1 SYNCS.ARRIVE.TRANS64.RED.A1T0 RZ, [R31+URZ], RZ ;  /* 0x000000ff1fff99a7 */ /* 0x0003e2000810043f */
[-C--:B------:R-:W-:Y:S01]  /*78b0*/  FMUL.FTZ R90, R90, R6.reuse ;  /* 0x000000065a5a7220 */ /* 0x080fe20000410000 */
[----:B------:R-:W4:Y:S01]  /*78c0*/  MUFU.EX2 R11, R11 ;  /* 0x0000000b000b7308 */ /* 0x000f220000000800 */
        /* <DEDUP_REMOVED lines=8> */
[----:B---3--:R-:W-:Y:S01]  /*7950*/  FADD.FTZ R26, R123, R26 ;  /* 0x0000001a7b1a7221 */ /* 0x008fe20000010000 */
        /* <DEDUP_REMOVED lines=10> */
[----:B----4-:R-:W-:Y:S01]  /*7a00*/  FADD.FTZ R4, R11, R4 ;  /* 0x000000040b047221 */ /* 0x010fe20000010000 */
[----:B------:R-:W-:Y:S01]  /*7a10*/  F2FP.F16.F32.PACK_AB R120, R65, R20 ;  /* 0x000000144178723e */ /* 0x000fe200000000ff */
[----:B------:R-:W-:Y:S01]  /*7a20*/  IMAD.MOV.U32 R6, RZ, RZ, R9 ;  /* 0x000000ffff067224 */ /* 0x000fe200078e0009 */
[----:B------:R-:W-:Y:S01]  /*7a30*/  F2FP.F16.F32.PACK_AB R121, R83, R121 ;  /* 0x000000795379723e */ /* 0x000fe200000000ff */
[----:B------:R-:W-:Y:S01]  /*7a40*/  IMAD.MOV.U32 R7, RZ, RZ, R5 ;  /* 0x000000ffff077224 */ /* 0x000fe200078e0005 */
[----:B------:R-:W-:Y:S01]  /*7a50*/  F2FP.F16.F32.PACK_AB R122, R11, R24 ;  /* 0x000000180b7a723e */ /* 0x000fe200000000ff */
[C---:B--2---:R-:W-:Y:S01]  /*7a60*/  FADD.FTZ R3, R69.reuse, R26 ;  /* 0x0000001a45037221 */ /* 0x044fe20000010000 */
[----:B------:R-:W-:Y:S01]  /*7a70*/  F2FP.F16.F32.PACK_AB R123, R69, R123 ;  /* 0x0000007b457b723e */ /* 0x000fe200000000ff */
[----:B-1----:R-:W-:Y:S06]  /*7a80*/  @P2 BRA `(.L_x_1587) ;  /* 0xffffffe000e42947 */ /* 0x002fec000383ffff */
.L_x_1578:
[----:B------:R-:W-:Y:S06]  /*7a90*/  BAR.ARV 0x8, 0x1a0 ;  /* 0x0206800000007b1d */ /* 0x000fec0000002000 */
[----:B------:R-:W-:Y:S05]  /*7aa0*/  @!P0 BRA `(.L_x_1588) ;  /* 0x0000000000048947 */ /* 0x000fea0003800000 */
[----:B------:R-:W-:Y:S01]  /*7ab0*/  BPT.TRAP 0x1 ;  /* 0x000000040000795c */ /* 0x000fe20000300000 */
.L_x_1588:
[----:B------:R-:W-:Y:S01]  /*7ac0*/  ULEA UR5, UR36, UR40, 0x3 ;  /* 0x0000002824057291 */ /* 0x000fe2000f8e183f */
[----:B------:R-:W-:-:S05]  /*7ad0*/  IMAD.U32 R6, RZ, RZ, UR37 ;  /* 0x00000025ff067e24 */ /* 0x000fca000f8e00ff */
[----:B------:R-:W-:-:S04]  /*7ae0*/  SHF.L.U32 R6, R6, 0x1f, RZ ;  /* 0x0000001f06067819 */ /* 0x000fc800000006ff */
[----:B------:R1:W2:Y:S01]  /*7af0*/  SYNCS.PHASECHK.TRANS64.TRYWAIT P2, [UR5+0x16850], R6 ;  /* 0x01685006ff0075a7 */ /* 0x0002a20008040145 */
[----:B------:R-:W-:Y:S05]  /*7b00*/  @!P0 BRA `(.L_x_1589) ;  /* 0x0000000000048947 */ /* 0x000fea0003800000 */
[----:B------:R-:W-:Y:S01]  /*7b10*/  BPT.TRAP 0x1 ;  /* 0x000000040000795c */ /* 0x000fe20000300000 */
.L_x_1589:
[----:B--2---:R-:W-:Y:S05]  /*7b20*/  @P2 BRA `(.L_x_1590) ;  /* 0x0000000000082947 */ /* 0x004fea0003800000 */
[----:B------:R-:W2:Y:S02]  /*7b30*/  SYNCS.PHASECHK.TRANS64.TRYWAIT P0, [UR5+0x16850], R6 ;  /* 0x01685006ff0075a7 */ /* 0x000ea40008000145 */
[----:B--2---:R-:W-:Y:S05]  /*7b40*/  @!P0 BRA `(.L_x_1591) ;  /* 0x0000004000448947 */ /* 0x004fea0003800000 */
.L_x_1590:
        /* <DEDUP_REMOVED lines=9> */
[----:B------:R-:W-:Y:S02]  /*7be0*/  IMAD.MOV.U32 R12, RZ, RZ, RZ ;  /* 0x000000ffff0c7224 */ /* 0x000fe400078e00ff */
        /* <DEDUP_REMOVED lines=10> */
[----:B------:R-:W-:Y:S02]  /*7c90*/  IMAD.MOV.U32 R3, RZ, RZ, -0x800000 ;  /* 0xff800000ff037424 */ /* 0x000fe400078e00ff */
[----:B--2---:R-:W-:-:S02]  /*7ca0*/  FADD.FTZ R7, R7, R4 ;  /* 0x0000000407077221 */ /* 0x004fc40000010000 */
[----:B------:R-:W1:Y:S04]  /*7cb0*/  SHFL.BFLY PT, R11, R8, 0x1, 0x1f ;  /* 0x0c201f00080b7f89 */ /* 0x000e6800000e0000 */
[----:B------:R-:W2:Y:S01]  /*7cc0*/  SHFL.BFLY PT, R6, R7, 0x1, 0x1f ;  /* 0x0c201f0007067f89 */ /* 0x000ea200000e0000 */
[----:B-1----:R-:W-:Y:S01]  /*7cd0*/  FADD.FTZ R11, R8, R11 ;  /* 0x0000000b080b7221 */ /* 0x002fe20000010000 */
[----:B------:R-:W-:Y:S02]  /*7ce0*/  IMAD.U32 R8, RZ, RZ, UR5 ;  /* 0x00000005ff087e24 */ /* 0x000fe4000f8e00ff */
[----:B--2---:R-:W-:Y:S02]  /*7cf0*/  FADD.FTZ R13, R7, R6 ;  /* 0x00000006070d7221 */ /* 0x004fe40000010000 */
[----:B------:R-:W-:-:S03]  /*7d00*/  FSETP.NE.FTZ.AND P2, PT, R11, RZ, PT ;  /* 0x000000ff0b00720b */ /* 0x000fc60003f55000 */
[----:B------:R-:W-:-:S10]  /*7d10*/  FSETP.NE.FTZ.AND P0, PT, R13, RZ, PT ;  /* 0x000000ff0d00720b */ /* 0x000fd40003f15000 */
[----:B------:R-:W1:Y:S01]  /*7d20*/  @P2 MUFU.LG2 R10, R11 ;  /* 0x0000000b000a2308 */ /* 0x000e620000000c00 */
[C---:B------:R-:W-:Y:S02]  /*7d30*/  @P2 FMUL.FTZ R19, R0.reuse, 0.69314718246459960938 ;  /* 0x3f31721800132820 */ /* 0x040fe40000410000 */
[----:B------:R-:W-:Y:S01]  /*7d40*/  @P0 FMUL.FTZ R4, R0, 0.69314718246459960938 ;  /* 0x3f31721800040820 */ /* 0x000fe20000410000 */
[----:B------:R-:W-:-:S04]  /*7d50*/  @!P1 VIADD R0, R8, 0x16860 ;  /* 0x0001686008009836 */ /* 0x000fc80000000000 */
[----:B------:R-:W2:Y:S01]  /*7d60*/  @P0 MUFU.LG2 R6, R13 ;  /* 0x0000000d00060308 */ /* 0x000ea20000000c00 */
[----:B------:R-:W-:-:S07]  /*7d70*/  @!P1 PRMT R0, RZ, 0x654, R0 ;  /* 0x00000654ff009816 */ /* 0x000fce0000000000 */
[----:B------:R-:W3:Y:S01]  /*7d80*/  @P0 MUFU.RCP R14, R13 ;  /* 0x0000000d000e0308 */ /* 0x000ee20000001000 */
[----:B-1----:R-:W-:-:S04]  /*7d90*/  @P2 FMUL.FTZ R10, R10, 0.69314718246459960938 ;  /* 0x3f3172180a0a2820 */ /* 0x002fc80000410000 */
[----:B------:R-:W-:-:S03]  /*7da0*/  @P2 FFMA.FTZ R3, R19, R9, R10 ;  /* 0x0000000913032223 */ /* 0x000fc6000001000a */
[----:B------:R-:W1:Y:S01]  /*7db0*/  @P2 MUFU.RCP R12, R11 ;  /* 0x0000000b000c2308 */ /* 0x000e620000001000 */
[----:B--2---:R-:W-:Y:S01]  /*7dc0*/  @P0 FMUL.FTZ R7, R6, 0.69314718246459960938 ;  /* 0x3f31721806070820 */ /* 0x004fe20000410000 */
[----:B------:R-:W-:Y:S02]  /*7dd0*/  WARPGROUP.DEPBAR.LE gsb0, 0x0 ;  /* 0x00008000000079c5 */ /* 0x000fe40000010000 */
[----:B------:R-:W-:Y:S01]  /*7de0*/  WARPGROUP.ARRIVE ;  /* 0x00000000000079c5 */ /* 0x000fe20000000000 */
[----:B------:R-:W-:Y:S01]  /*7df0*/  @P0 FFMA.FTZ R15, R4, R5, R7 ;  /* 0x00000005040f0223 */ /* 0x000fe20000010007 */
[----:B------:R-:W-:-:S04]  /*7e00*/  PLOP3.LUT P0, PT, PT, PT, PT, 0x8, 0x0 ;  /* 0x000000000000781c */ /* 0x000fc80003f0e170 */
        /* <DEDUP_REMOVED lines=35> */
[-C--:B---3--:R-:W-:Y:S01]  /*8040*/  FMUL.FTZ R42, R88, R14.reuse ;  /* 0x0000000e582a7220 */ /* 0x088fe20000410000 */
        /* <DEDUP_REMOVED lines=14> */
[----:B------:R2:W-:Y:S01]  /*8130*/  @!P1 SYNCS.ARRIVE.TRANS64.RED.A1T0 RZ, [R0+URZ], RZ ;  /* 0x000000ff00ff99a7 */ /* 0x0005e2000810043f */
[----:B------:R-:W-:Y:S01]  /*8140*/  FMUL.FTZ R14, R117, R14 ;  /* 0x0000000e750e7220 */ /* 0x000fe20000410000 */
[-C--:B-1----:R-:W-:Y:S01]  /*8150*/  FMUL.FTZ R11, R90, R12.reuse ;  /* 0x0000000c5a0b7220 */ /* 0x082fe20000410000 */
        /* <DEDUP_REMOVED lines=13> */
[-C--:B--2---:R-:W-:Y:S01]  /*8230*/  FMUL.FTZ R0, R118, R12.reuse ;  /* 0x0000000c76007220 */ /* 0x084fe20000410000 */
[----:B------:R-:W-:-:S07]  /*8240*/  FMUL.FTZ R119, R119, R12 ;  /* 0x0000000c77777220 */ /* 0x000fce0000410000 */
.L_x_1561:
        /* <DEDUP_REMOVED lines=11> */
[C---:B------:R-:W-:Y:S01]  /*8300*/  LOP3.LUT R5, R22.reuse, 0x380, RZ, 0xc0, !PT ;  /* 0x0000038016057812 */ /* 0x040fe200078ec0ff */
[----:B------:R-:W-:Y:S01]  /*8310*/  USHF.R.S32.HI UR5, URZ, 0x1f, UR43 ;  /* 0x0000001f3f057899 */ /* 0x000fe2000801142b */
[----:B------:R-:W-:Y:S02]  /*8320*/  IADD3 R43, P3, R22, 0x20, RZ ;  /* 0x00000020162b7810 */ /* 0x000fe40007f7e0ff */
[-C--:B------:R-:W-:Y:S01]  /*8330*/  LEA.HI R4, R45, R44.reuse, RZ, 0x7 ;  /* 0x0000002c2d047211 */ /* 0x080fe200078f38ff */
[----:B------:R-:W-:Y:S01]  /*8340*/  ULDC.64 UR8, c[0x0][0xb70] ;  /* 0x0002dc0000087ab9 */ /* 0x000fe20000000a00 */
[----:B------:R-:W-:Y:S01]  /*8350*/  SHF.R.U64 R5, R5, 0x3, RZ ;  /* 0x0000000305057819 */ /* 0x000fe200000012ff */
[----:B------:R-:W-:Y:S01]  /*8360*/  UIMAD UR5, UR5, UR8, URZ ;  /* 0x00000008050572a4 */ /* 0x000fe2000f8e023f */
[----:B------:R-:W-:Y:S01]  /*8370*/  LOP3.LUT R12, R43, 0x380, RZ, 0xc0, !PT ;  /* 0x000003802b0c7812 */ /* 0x000fe200078ec0ff */
[----:B------:R-:W-:Y:S01]  /*8380*/  UIMAD.WIDE.U32 UR6, UR43, UR8, URZ ;  /* 0x000000082b0672a5 */ /* 0x000fe2000f8e003f */
[----:B------:R-:W-:Y:S01]  /*8390*/  LOP3.LUT R49, R4, 0xffffff80, RZ, 0xc0, !PT ;  /* 0xffffff8004317812 */ /* 0x000fe200078ec0ff */
[----:B------:R-:W-:Y:S01]  /*83a0*/  USHF.R.S32.HI UR8, URZ, 0x1f, UR44 ;  /* 0x0000001f3f087899 */ /* 0x000fe2000801142c */
[----:B------:R-:W-:Y:S01]  /*83b0*/  LEA.HI R47, R45, R44, RZ, 0x5 ;  /* 0x0000002c2d2f7211 */ /* 0x000fe200078f28ff */
[----:B------:R-:W-:Y:S01]  /*83c0*/  UIMAD UR5, UR43, UR9, UR5 ;  /* 0x000000092b0572a4 */ /* 0x000fe2000f8e0205 */
[----:B------:R-:W-:Y:S01]  /*83d0*/  LOP3.LUT R4, R5, R22, RZ, 0x3c, !PT ;  /* 0x0000001605047212 */ /* 0x000fe200078e3cff */
[----:B------:R-:W-:Y:S01]  /*83e0*/  IMAD.MOV.U32 R5, RZ, RZ, R23 ;  /* 0x000000ffff057224 */ /* 0x000fe200078e0017 */
[----:B------:R-:W-:Y:S01]  /*83f0*/  IADD3 R45, P2, R22, 0x40, RZ ;  /* 0x00000040162d7810 */ /* 0x000fe20007f5e0ff */
[----:B------:R-:W-:Y:S01]  /*8400*/  IMAD.IADD R49, R44, 0x1, -R49 ;  /* 0x000000012c317824 */ /* 0x000fe200078e0a31 */
[----:B------:R-:W-:Y:S01]  /*8410*/  SHF.R.U64 R12, R12, 0x3, RZ ;  /* 0x000000030c0c7819 */ /* 0x000fe200000012ff */
[----:B------:R-:W-:Y:S01]  /*8420*/  UIADD3 UR5, UR7, UR5, URZ ;  /* 0x0000000507057290 */ /* 0x000fe2000fffe03f */
[----:B------:R-:W-:-:S02]  /*8430*/  LOP3.LUT R44, R45, 0x380, RZ, 0xc0, !PT ;  /* 0x000003802d2c7812 */ /* 0x000fc400078ec0ff */
[----:B------:R-:W-:Y:S02]  /*8440*/  LOP3.LUT R12, R12, R43, RZ, 0x3c, !PT ;  /* 0x0000002b0c0c7212 */ /* 0x000fe400078e3cff */
[----:B------:R-:W-:Y:S02]  /*8450*/  MOV R43, R4 ;  /* 0x00000004002b7202 */ /* 0x000fe40000000f00 */
[----:B------:R-:W-:Y:S02]  /*8460*/  F2FP.F16.F32.PACK_AB R5, R10, R11 ;  /* 0x0000000b0a05723e */ /* 0x000fe400000000ff */
[----:B------:R-:W-:Y:S02]  /*8470*/  SHF.R.U64 R10, R44, 0x3, RZ ;  /* 0x000000032c0a7819 */ /* 0x000fe400000012ff */
[----:B------:R-:W-:Y:S02]  /*8480*/  IADD3 R48, P1, R22, 0x60, RZ ;  /* 0x0000006016307810 */ /* 0x000fe40007f3e0ff */
[----:B------:R-:W-:-:S02]  /*8490*/  LOP3.LUT R10, R10, R45, RZ, 0x3c, !PT ;  /* 0x0000002d0a0a7212 */ /* 0x000fc400078e3cff */
[----:B------:R-:W1:Y:S01]  /*84a0*/  LDC.64 R44, c[0x0][0xb78] ;  /* 0x0002de00ff2c7b82 */ /* 0x000e620000000a00 */
[----:B------:R-:W-:Y:S02]  /*84b0*/  LOP3.LUT R46, R48, 0x380, RZ, 0xc0, !PT ;  /* 0x00000380302e7812 */ /* 0x000fe400078ec0ff */
[----:B------:R-:W-:Y:S01]  /*84c0*/  F2FP.F16.F32.PACK_AB R4, R13, R42 ;  /* 0x0000002a0d04723e */ /* 0x000fe200000000ff */
[--C-:B------:R-:W-:Y:S01]  /*84d0*/  IMAD.X R13, RZ, RZ, R23.reuse, P3 ;  /* 0x000000ffff0d7224 */ /* 0x100fe200018e0617 */
[----:B------:R-:W-:Y:S01]  /*84e0*/  F2FP.F16.F32.PACK_AB R6, R6, R9 ;  /* 0x000000090606723e */ /* 0x000fe200000000ff */
[--C-:B------:R-:W-:Y:S01]  /*84f0*/  IMAD.X R9, RZ, RZ, R23.reuse, P1 ;  /* 0x000000ffff097224 */ /* 0x100fe200008e0617 */
[----:B------:R-:W-:Y:S02]  /*8500*/  F2FP.F16.F32.PACK_AB R7, R7, R8 ;  /* 0x000000080707723e */ /* 0x000fe400000000ff */
[----:B------:R-:W-:Y:S02]  /*8510*/  SHF.R.U64 R11, R46, 0x3, RZ ;  /* 0x000000032e0b7819 */ /* 0x000fe400000012ff */
[----:B------:R-:W-:Y:S01]  /*8520*/  MOV R12, R12 ;  /* 0x0000000c000c7202 */ /* 0x000fe20000000f00 */
[----:B------:R2:W-:Y:S01]  /*8530*/  STSM.16.M88.4 [R43], R4 ;  /* 0x000000042b007844 */ /* 0x0005e20000000200 */
[----:B------:R-:W-:Y:S01]  /*8540*/  LOP3.LUT R8, R11, R48, RZ, 0x3c, !PT ;  /* 0x000000300b087212 */ /* 0x000fe200078e3cff */
[----:B------:R-:W-:Y:S01]  /*8550*/  IMAD.X R11, RZ, RZ, R23, P2 ;  /* 0x000000ffff0b7224 */ /* 0x000fe200010e0617 */
[----:B------:R-:W-:-:S02]  /*8560*/  F2FP.F16.F32.PACK_AB R32, R32, R33 ;  /* 0x000000212020723e */ /* 0x000fc400000000ff */
[----:B------:R-:W-:Y:S02]  /*8570*/  F2FP.F16.F32.PACK_AB R33, R30, R31 ;  /* 0x0000001f1e21723e */ /* 0x000fe400000000ff */
[----:B------:R-:W-:Y:S02]  /*8580*/  MOV R11, R10 ;  /* 0x0000000a000b7202 */ /* 0x000fe40000000f00 */
[----:B------:R-:W-:Y:S02]  /*8590*/  F2FP.F16.F32.PACK_AB R24, R24, R25 ;  /* 0x000000191818723e */ /* 0x000fe400000000ff */
[----:B------:R-:W-:Y:S01]  /*85a0*/  MOV R10, R8 ;  /* 0x00000008000a7202 */ /* 0x000fe20000000f00 */
[----:B------:R-:W-:Y:S01]  /*85b0*/  IMAD.U32 R9, RZ, RZ, UR7 ;  /* 0x00000007ff097e24 */ /* 0x000fe2000f8e00ff */
[----:B------:R-:W-:Y:S01]  /*85c0*/  F2FP.F16.F32.PACK_AB R25, R20, R21 ;  /* 0x000000151419723e */ /* 0x000fe200000000ff */
[----:B------:R-:W-:Y:S01]  /*85d0*/  IMAD.U32 R8, RZ, RZ, UR6 ;  /* 0x00000006ff087e24 */ /* 0x000fe2000f8e00ff */
[----:B------:R-:W-:Y:S01]  /*85e0*/  SHF.R.S32.HI R47, RZ, 0x5, R47 ;  /* 0x00000005ff2f7819 */ /* 0x000fe2000001142f */
[----:B------:R-:W-:Y:S01]  /*85f0*/  IMAD.U32 R9, RZ, RZ, UR5 ;  /* 0x00000005ff097e24 */ /* 0x000fe2000f8e00ff */
[----:B--2---:R-:W-:Y:S01]  /*8600*/  F2FP.F16.F32.PACK_AB R7, R34, R35 ;  /* 0x000000232207723e */ /* 0x004fe200000000ff */
[----:B-1----:R-:W-:Y:S01]  /*8610*/  IMAD R34, R44, UR8, RZ ;  /* 0x000000082c227c24 */ /* 0x002fe2000f8e02ff */
[----:B------:R-:W-:Y:S01]  /*8620*/  F2FP.F16.F32.PACK_AB R6, R36, R37 ;  /* 0x000000252406723e */ /* 0x000fe200000000ff */
[----:B------:R-:W-:Y:S01]  /*8630*/  VIADD R37, R18, UR42 ;  /* 0x0000002a12257c36 */ /* 0x000fe20008000000 */
[----:B------:R-:W-:Y:S01]  /*8640*/  F2FP.F16.F32.PACK_AB R4, R40, R41 ;  /* 0x000000292804723e */ /* 0x000fe200000000ff */
[----:B------:R-:W-:Y:S01]  /*8650*/  IMAD R36, R45, UR44, R34 ;  /* 0x0000002c2d247c24 */ /* 0x000fe2000f8e0222 */
[----:B------:R-:W-:Y:S01]  /*8660*/  F2FP.F16.F32.PACK_AB R5, R38, R39 ;  /* 0x000000272605723e */ /* 0x000fe200000000ff */
[----:B------:R-:W-:Y:S01]  /*8670*/  VIADD R13, R37, 0x8 ;  /* 0x00000008250d7836 */ /* 0x000fe20000000000 */
[----:B------:R-:W-:Y:S01]  /*8680*/  F2FP.F16.F32.PACK_AB R34, R28, R29 ;  /* 0x0000001d1c22723e */ /* 0x000fe200000000ff */
[----:B------:R-:W-:Y:S01]  /*8690*/  IMAD.WIDE.U32 R8, R44, UR44, R8 ;  /* 0x0000002c2c087c25 */ /* 0x000fe2000f8e0008 */
[----:B------:R-:W-:Y:S01]  /*86a0*/  F2FP.F16.F32.PACK_AB R35, R26, R27 ;  /* 0x0000001b1a23723e */ /* 0x000fe200000000ff */
[----:B------:R1:W-:Y:S01]  /*86b0*/  STSM.16.M88.4 [R12], R4 ;  /* 0x000000040c007844 */ /* 0x0003e20000000200 */
[----:B------:R-:W-:Y:S01]  /*86c0*/  F2FP.F16.F32.PACK_AB R26, R14, R19 ;  /* 0x000000130e1a723e */ /* 0x000fe200000000ff */
[----:B------:R-:W-:Y:S01]  /*86d0*/  ULDC UR5, c[0x0][0xa88] ;  /* 0x0002a20000057ab9 */ /* 0x000fe20000000800 */
[----:B------:R-:W-:Y:S01]  /*86e0*/  F2FP.F16.F32.PACK_AB R27, R119, R0 ;  /* 0x00000000771b723e */ /* 0x000fe200000000ff */
[----:B------:R-:W-:Y:S01]  /*86f0*/  STSM.16.M88.4 [R11], R32 ;  /* 0x000000200b007844 */ /* 0x000fe20000000200 */
[----:B------:R-:W-:Y:S01]  /*8700*/  LOP3.LUT P0, RZ, R49, 0x3, RZ, 0xc0, !PT ;  /* 0x0000000331ff7812 */ /* 0x000fe2000780c0ff */
[----:B------:R-:W-:-:S02]  /*8710*/  ULDC.64 UR6, c[0x0][0xb40] ;  /* 0x0002d00000067ab9 */ /* 0x000fc40000000a00 */
[----:B------:R-:W-:Y:S01]  /*8720*/  STSM.16.M88.4 [R10], R24 ;  /* 0x000000180a007844 */ /* 0x000fe20000000200 */
[----:B------:R-:W-:Y:S02]  /*8730*/  ISETP.GE.OR P1, PT, R13, UR5, P0 ;  /* 0x000000050d007c0c */ /* 0x000fe40008726670 */
[----:B------:R-:W-:Y:S01]  /*8740*/  SHF.R.S32.HI R13, RZ, 0x1f, R37 ;  /* 0x0000001fff0d7819 */ /* 0x000fe20000011425 */
[----:B------:R-:W-:Y:S01]  /*8750*/  @!PT LDS RZ, [RZ] ;  /* 0x00000000fffff984 */ /* 0x000fe20000000800 */
[----:B------:R-:W-:Y:S01]  /*8760*/  @!PT LDS RZ, [RZ] ;  /* 0x00000000fffff984 */ /* 0x000fe20000000800 */
[----:B------:R-:W-:Y:S01]  /*8770*/  @!PT LDS RZ, [RZ] ;  /* 0x00000000fffff984 */ /* 0x000fe20000000800 */
[----:B------:R-:W-:Y:S01]  /*8780*/  @!PT LDS RZ, [RZ] ;  /* 0x00000000fffff984 */ /* 0x000fe20000000800 */
[----:B------:R2:W-:Y:S06]  /*8790*/  MEMBAR.ALL.CTA ;  /* 0x0000000000007992 */ /* 0x0005ec0000008000 */
[----:B--2---:R-:W2:Y:S02]  /*87a0*/  FENCE.VIEW.ASYNC.S ;  /* 0x00000000000073c6 */ /* 0x004ea40000000000 */
[----:B--2---:R-:W-:Y:S06]  /*87b0*/  BAR.ARV 0x1, 0x1a0 ;  /* 0x0046800000007b1d */ /* 0x004fec0000002000 */
[C---:B-1----:R-:W-:Y:S01]  /*87c0*/  IADD3 R5, P2, R37.reuse, R8, RZ ;  /* 0x0000000825057210 */ /* 0x042fe20007f5e0ff */
[----:B------:R-:W1:Y:S01]  /*87d0*/  SHFL.IDX PT, R0, R47, RZ, 0x1f ;  /* 0x00001fff2f007589 */ /* 0x000e6200000e0000 */
[----:B------:R-:W-:-:S02]  /*87e0*/  ISETP.GE.OR P0, PT, R37, UR5, P0 ;  /* 0x0000000525007c0c */ /* 0x000fc40008706670 */
[----:B------:R-:W-:Y:S02]  /*87f0*/  IADD3.X R8, R13, R9, R36, P2, !PT ;  /* 0x000000090d087210 */ /* 0x000fe400017fe424 */
        /* <DEDUP_REMOVED lines=20> */
.L_x_1595:
[----:B------:R-:W-:Y:S05]  /*8940*/  BSYNC B0 ;  /* 0x0000000000007941 */ /* 0x000fea0003800000 */
.L_x_1594:
[----:B------:R-:W-:Y:S05]  /*8950*/  BRA `(.L_x_1593) ;  /* 0x0000000400e47947 */ /* 0x000fea0003800000 */
.L_x_1592:
        /* <DEDUP_REMOVED lines=37> */
.L_x_1597:
[----:B------:R-:W-:Y:S05]  /*8bb0*/  BSYNC B0 ;  /* 0x0000000000007941 */ /* 0x000fea0003800000 */
.L_x_1596:
        /* <DEDUP_REMOVED lines=34> */
.L_x_1599:
[----:B------:R-:W-:Y:S05]  /*8de0*/  BSYNC B0 ;  /* 0x0000000000007941 */ /* 0x000fea0003800000 */
.L_x_1598:
        /* <DEDUP_REMOVED lines=15> */
.L_x_1601:
[----:B------:R-:W-:Y:S05]  /*8ee0*/  BSYNC B0 ;  /* 0x0000000000007941 */ /* 0x000fea0003800000 */
.L_x_1600:
        /* <DEDUP_REMOVED lines=15> */
.L_x_1603:
[----:B------:R-:W-:Y:S05]  /*8fe0*/  BSYNC B0 ;  /* 0x0000000000007941 */ /* 0x000fea0003800000 */
.L_x_1602:
        /* <DEDUP_REMOVED lines=15> */
.L_x_1604:
[----:B------:R-:W-:Y:S05]  /*90e0*/  BSYNC B0 ;  /* 0x0000000000007941 */ /* 0x000fea0003800000 */
.L_x_1593:
[----:B------:R-:W5:Y:S02]  /*90f0*/  LDC R0, c[0x0][0xda8] ;  /* 0x00036a00ff007b82 */ /* 0x000f640000000800 */
[----:B-----5:R-:W-:-:S13]  /*9100*/  ISETP.LE.AND P0, PT, R0, UR4, PT ;  /* 0x0000000400007c0c */ /* 0x020fda000bf03270 */
[----:B------:R-:W-:Y:S05]  /*9110*/  @!P0 BRA `(.L_x_1605) ;  /* 0xffffff7c00148947 */ /* 0x000fea000383ffff */
[----:B------:R-:W-:Y:S05]  /*9120*/  EXIT ;  /* 0x000000000000794d */ /* 0x000fea0003800000 */
.L_x_1557:
        /* <DEDUP_REMOVED lines=8> */
[----:B------:R-:W-:Y:S02]  /*91b0*/  IMAD.MOV.U32 R19, RZ, RZ, 0x1 ;  /* 0x00000001ff137424 */ /* 0x000fe400078e00ff */
[----:B------:R-:W-:-:S04]  /*91c0*/  IMAD.MOV.U32 R18, RZ, RZ, RZ ;  /* 0x000000ffff127224 */ /* 0x000fc800078e00ff */
[----:B------:R-:W1:Y:S02]  /*91d0*/  LDC R0, c[0x0][0xda8] ;  /* 0x00036a00ff007b82 */ /* 0x000e640000000800 */
[----:B-1----:R-:W-:-:S13]  /*91e0*/  ISETP.LE.AND P0, PT, R0, UR4, PT ;  /* 0x0000000400007c0c */ /* 0x002fda000bf03270 */
[----:B------:R-:W-:Y:S05]  /*91f0*/  @P0 BRA `(.L_x_1606) ;  /* 0x0000002400480947 */ /* 0x000fea0003800000 */
[----:B------:R-:W-:Y:S01]  /*9200*/  LOP3.LUT R23, R2, 0x1f, RZ, 0xc0, !PT ;  /* 0x0000001f02177812 */ /* 0x000fe200078ec0ff */
[----:B------:R-:W-:Y:S01]  /*9210*/  IMAD.U32 R22, RZ, RZ, UR4 ;  /* 0x00000004ff167e24 */ /* 0x000fe2000f8e00ff */
[----:B------:R-:W-:Y:S01]  /*9220*/  ULDC UR46, c[0x0][0xc] ;  /* 0x00000300002e7ab9 */ /* 0x000fe20000000800 */
[----:B------:R-:W-:Y:S01]  /*9230*/  IMAD.MOV.U32 R18, RZ, RZ, RZ ;  /* 0x000000ffff127224 */ /* 0x000fe200078e00ff */
[----:B------:R-:W-:Y:S01]  /*9240*/  ULDC.64 UR50, c[0x0][0x198] ;  /* 0x0000660000327ab9 */ /* 0x000fe20000000a00 */
[----:B------:R-:W-:Y:S01]  /*9250*/  IMAD.MOV.U32 R19, RZ, RZ, 0x1 ;  /* 0x00000001ff137424 */ /* 0x000fe200078e00ff */
[----:B------:R-:W-:-:S06]  /*9260*/  UMOV UR47, URZ ;  /* 0x0000003f002f7c82 */ /* 0x000fcc0008000000 */
.L_x_1654:
        /* <DEDUP_REMOVED lines=21> */
.L_x_1607:
[----:B------:R-:W-:Y:S01]  /*93c0*/  ULDC UR9, c[0x0][0xdc4] ;  /* 0x0003710000097ab9 */ /* 0x000fe20000000800 */
[----:B------:R-:W-:Y:S01]  /*93d0*/  UMOV UR7, UR8 ;  /* 0x0000000800077c82 */ /* 0x000fe20008000000 */
[----:B------:R-:W-:-:S11]  /*93e0*/  UISETP.NE.AND UP0, UPT, UR9, 0x1, UPT ;  /* 0x000000010900788c */ /* 0x000fd6000bf05270 */
[----:B------:R-:W-:Y:S02]  /*93f0*/  @UP0 ULDC.64 UR10, c[0x0][0xdc8] ;  /* 0x00037200000a0ab9 */ /* 0x000fe40000000a00 */
[----:B------:R-:W-:-:S04]  /*9400*/  UIMAD.WIDE.U32 UR4, UR8, UR10, URZ ;  /* 0x0000000a080472a5 */ /* 0x000fc8000f8e003f */
[----:B------:R-:W-:-:S04]  /*9410*/  @UP0 USHF.R.U32.HI UR7, URZ, UR11, UR5 ;  /* 0x0000000b3f070299 */ /* 0x000fc80008011605 */
[----:B------:R-:W-:-:S12]  /*9420*/  UIMAD UR4, UR7, UR9, URZ ;  /* 0x00000009070472a4 */ /* 0x000fd8000f8e023f */
.L_x_1608:
[----:B------:R-:W-:Y:S01]  /*9430*/  ULOP3.LUT UR5, URZ, UR7, URZ, 0x33, !UPT ;  /* 0x000000073f057292 */ /* 0x000fe2000f8e333f */
[----:B------:R-:W-:Y:S01]  /*9440*/  BSSY B6, `(.L_x_1609) ;  /* 0x000021e000067945 */ /* 0x000fe20003800000 */
[----:B------:R-:W-:Y:S01]  /*9450*/  ULDC.64 UR10, c[0x0][0x3f8] ;  /* 0x0000fe00000a7ab9 */ /* 0x000fe20000000a00 */
[----:B------:R-:W-:Y:S01]  /*9460*/  ULDC UR7, c[0x0][0xdac] ;  /* 0x00036b0000077ab9 */ /* 0x000fe20000000800 */
[----:B------:R-:W-:Y:S02]  /*9470*/  UISETP.NE.U32.AND UP0, UPT, UR10, URZ, UPT ;  /* 0x0000003f0a00728c */ /* 0x000fe4000bf05070 */
[----:B------:R-:W-:Y:S02]  /*9480*/  UIADD3 UR5, UR5, UR7, URZ ;  /* 0x0000000705057290 */ /* 0x000fe4000fffe03f */
[----:B------:R-:W-:Y:S02]  /*9490*/  UISETP.NE.AND.EX UP0, UPT, UR11, URZ, UPT, UP0 ;  /* 0x0000003f0b00728c */ /* 0x000fe4000bf05300 */
[----:B------:R-:W-:Y:S01]  /*94a0*/  UIMAD UR41, UR5, 0xc0, URZ ;  /* 0x000000c0052978a4 */ /* 0x000fe2000f8e023f */
[----:B------:R-:W-:Y:S01]  /*94b0*/  ULDC UR7, c[0x0][0x404] ;  /* 0x0001010000077ab9 */ /* 0x000fe20000000800 */
[----:B------:R-:W-:Y:S01]  /*94c0*/  ULDC UR10, c[0x0][0x288] ;  /* 0x0000a200000a7ab9 */ /* 0x000fe20000000800 */
[----:B------:R-:W-:-:S02]  /*94d0*/  USEL UR7, UR7, 0x1, UP0 ;  /* 0x0000000107077887 */ /* 0x000fc40008000000 */
[----:B------:R-:W-:Y:S01]  /*94e0*/  UIADD3 UR5, UR41, 0x13f, -UR10 ;  /* 0x0000013f29057890 */ /* 0x000fe2000fffe80a */
[----:B------:R-:W-:Y:S02]  /*94f0*/  ULDC UR9, c[0x0][0xdb8] ;  /* 0x00036e0000097ab9 */ /* 0x000fe40000000800 */
[----:B------:R-:W-:Y:S01]  /*9500*/  ULDC UR10, c[0x0][0x2e0] ;  /* 0x0000b800000a7ab9 */ /* 0x000fe20000000800 */
[----:B------:R-:W-:Y:S02]  /*9510*/  UISETP.NE.AND UP1, UPT, UR9, 0x1, UPT ;  /* 0x000000010900788c */ /* 0x000fe4000bf25270 */
[----:B------:R-:W-:Y:S02]  /*9520*/  UIMAD UR11, UR7, UR10, 0x7f ;  /* 0x0000007f070b74a4 */ /* 0x000fe4000f8e020a */
[----:B------:R-:W-:Y:S02]  /*9530*/  UIMAD UR5, UR7, UR10, UR5 ;  /* 0x0000000a070572a4 */ /* 0x000fe4000f8e0205 */
[----:B------:R-:W-:-:S02]  /*9540*/  USHF.R.S32.HI UR10, URZ, 0x1f, UR11 ;  /* 0x0000001f3f0a7899 */ /* 0x000fc4000801140b */
[----:B------:R-:W-:Y:S02]  /*9550*/  USHF.R.S32.HI UR7, URZ, 0x1f, UR5 ;  /* 0x0000001f3f077899 */ /* 0x000fe40008011405 */
[----:B------:R-:W-:Y:S02]  /*9560*/  ULEA.HI UR10, UR10, UR11, URZ, 0x7 ;  /* 0x0000000b0a0a7291 */ /* 0x000fe4000f8f383f */
[----:B------:R-:W-:Y:S02]  /*9570*/  ULEA.HI UR7, UR7, UR5, URZ, 0x7 ;  /* 0x0000000507077291 */ /* 0x000fe4000f8f383f */
[----:B------:R-:W-:Y:S02]  /*9580*/  USHF.R.S32.HI UR10, URZ, 0x7, UR10 ;  /* 0x000000073f0a7899 */ /* 0x000fe4000801140a */
[----:B------:R-:W-:Y:S02]  /*9590*/  USHF.R.S32.HI UR7, URZ, 0x7, UR7 ;  /* 0x000000073f077899 */ /* 0x000fe40008011407 */
[----:B------:R-:W-:-:S02]  /*95a0*/  UIADD3 UR4, UR8, -UR4, URZ ;  /* 0x8000000408047290 */ /* 0x000fc4000fffe03f */
[----:B------:R-:W-:Y:S01]  /*95b0*/  UISETP.LT.AND UP0, UPT, UR10, UR7, UPT ;  /* 0x000000070a00728c */ /* 0x000fe2000bf01270 */
[----:B------:R-:W-:-:S03]  /*95c0*/  ULDC UR8, c[0x0][0xdc4] ;  /* 0x0003710000087ab9 */ /* 0x000fc60000000800 */
[----:B------:R-:W-:Y:S02]  /*95d0*/  USEL UR45, UR10, UR7, UP0 ;  /* 0x000000070a2d7287 */ /* 0x000fe40008000000 */
[----:B------:R-:W-:-:S03]  /*95e0*/  UIMAD UR6, UR6, UR8, UR4 ;  /* 0x00000008060672a4 */ /* 0x000fc6000f8e0204 */
[----:B------:R-:W-:Y:S01]  /*95f0*/  @UP1 ULDC UR4, c[0x0][0xdbc] ;  /* 0x00036f0000041ab9 */ /* 0x000fe20000000800 */
[----:B------:R-:W-:Y:S01]  /*9600*/  ISETP.LT.AND P0, PT, RZ, UR45, PT ;  /* 0x0000002dff007c0c */ /* 0x000fe2000bf01270 */
[----:B------:R-:W-:Y:S01]  /*9610*/  UIMAD.WIDE.U32 UR4, UR6, UR4, URZ ;  /* 0x00000004060472a5 */ /* 0x000fe2000f8e003f */
[----:B------:R-:W-:Y:S01]  /*9620*/  @UP1 ULDC UR8, c[0x0][0xdc0] ;  /* 0x0003700000081ab9 */ /* 0x000fe20000000800 */
[----:B------:R-:W-:Y:S02]  /*9630*/  UMOV UR43, UR6 ;  /* 0x00000006002b7c82 */ /* 0x000fe40008000000 */
[----:B------:R-:W-:-:S04]  /*9640*/  @UP1 USHF.R.U32.HI UR43, URZ, UR8, UR5 ;  /* 0x000000083f2b1299 */ /* 0x000fc80008011605 */
[----:B------:R-:W-:-:S04]  /*9650*/  UIADD3 UR42, -UR43, URZ, URZ ;  /* 0x0000003f2b2a7290 */ /* 0x000fc8000fffe13f */
[----:B------:R-:W-:Y:S01]  /*9660*/  UIMAD UR42, UR9, UR42, UR6 ;  /* 0x0000002a092a72a4 */ /* 0x000fe2000f8e0206 */
[----:B------:R-:W-:Y:S11]  /*9670*/  @P0 BRA `(.L_x_1610) ;  /* 0x0000000000400947 */ /* 0x000ff60003800000 */
        /* <DEDUP_REMOVED lines=16> */
.L_x_1610:
        /* <DEDUP_REMOVED lines=23> */
.L_x_1612:
        /* <DEDUP_REMOVED lines=20> */
.L_x_1614:
        /* <DEDUP_REMOVED lines=15> */
.L_x_1613:
        /* <DEDUP_REMOVED lines=29> */
.L_x_1666:
[----:B------:R-:W-:Y:S01]  /*9cf0*/  UMOV UR4, 0xffffffff ;  /* 0xffffffff00047882 */ /* 0x000fe20000000000 */
[----:B------:R-:W-:Y:S02]  /*9d00*/  SHF.R.S32.HI R8, RZ, 0x1f, R0 ;  /* 0x0000001fff087819 */ /* 0x000fe40000011400 */
[----:B------:R-:W-:Y:S05]  /*9d10*/  BRA.DIV UR4, `(.L_x_1616) ;  /* 0x0000002204087947 */ /* 0x000fea000b800000 */
[----:B------:R-:W-:-:S13]  /*9d20*/  ELECT P0, URZ, PT ;  /* 0x00000000003f782f */ /* 0x000fda0003800000 */
.L_x_1669:
        /* <DEDUP_REMOVED lines=23> */
.L_x_1618:
[----:B------:R-:W2:Y:S01]  /*9ea0*/  SYNCS.PHASECHK.TRANS64.TRYWAIT P4, [R13+URZ+0x16840], R12 ;  /* 0x0168400c0d0075a7 */ /* 0x000ea2000808017f */
[----:B------:R-:W-:Y:S01]  /*9eb0*/  ISETP.NE.AND P3, PT, R17, RZ, PT ;  /* 0x000000ff1100720c */ /* 0x000fe20003f65270 */
[----:B--2---:R-:W-:-:S12]  /*9ec0*/  @!P4 BRA `(.L_x_1619) ;  /* 0x0000001c00c0c947 */ /* 0x004fd80003800000 */
.L_x_1670:
[----:B------:R-:W-:Y:S05]  /*9ed0*/  @P3 BRA `(.L_x_1620) ;  /* 0x0000000000143947 */ /* 0x000fea0003800000 */
[----:B------:R-:W-:Y:S01]  /*9ee0*/  ISETP.NE.AND P3, PT, R23, RZ, PT ;  /* 0x000000ff1700720c */ /* 0x000fe20003f65270 */
[----:B-1----:R-:W-:-:S04]  /*9ef0*/  IMAD.MOV.U32 R4, RZ, RZ, 0x4000 ;  /* 0x00004000ff047424 */ /* 0x002fc800078e00ff */
[----:B------:R3:W-:Y:S08]  /*9f00*/  SYNCS.ARRIVE.TRANS64 RZ, [R13+URZ+0x16830], R4 ;  /* 0x016830040dff79a7 */ /* 0x0007f0000800003f */
[----:B------:R-:W-:Y:S05]  /*9f10*/  @!P3 BRA `(.L_x_1620) ;  /* 0x000000000004b947 */ /* 0x000fea0003800000 */
[----:B------:R-:W-:Y:S01]  /*9f20*/  BPT.TRAP 0x1 ;  /* 0x000000040000795c */ /* 0x000fe20000300000 */
.L_x_1620:
        /* <DEDUP_REMOVED lines=16> */
.L_x_1617:
        /* <DEDUP_REMOVED lines=24> */
.L_x_1671:
[----:B------:R-:W-:-:S06]  /*a1b0*/  UISETP.GE.AND UP0, UPT, UR45, 0x2, UPT ;  /* 0x000000022d00788c */ /* 0x000fcc000bf06270 */
[----:B------:R-:W-:-:S13]  /*a1c0*/  PLOP3.LUT P3, PT, PT, PT, UP0, 0x80, 0x0 ;  /* 0x000000000000781c */ /* 0x000fda0003f6f008 */
[----:B------:R-:W-:Y:S05]  /*a1d0*/  @!P3 BRA `(.L_x_1622) ;  /* 0x000000100044b947 */ /* 0x000fea0003800000 */
[----:B------:R-:W-:Y:S02]  /*a1e0*/  ULOP3.LUT UR4, UR45, 0x1, URZ, 0xc0, !UPT ;  /* 0x000000012d047892 */ /* 0x000fe4000f8ec03f */
[----:B------:R-:W-:Y:S02]  /*a1f0*/  UIADD3 UR44, UR45, -0x2, URZ ;  /* 0xfffffffe2d2c7890 */ /* 0x000fe4000fffe03f */
[----:B------:R-:W-:Y:S01]  /*a200*/  UISETP.NE.U32.AND UP0, UPT, UR4, 0x1, UPT ;  /* 0x000000010400788c */ /* 0x000fe2000bf05070 */
[----:B------:R-:W-:-:S03]  /*a210*/  ULDC.64 UR36, c[0x0][0x408] ;  /* 0x0001020000247ab9 */ /* 0x000fc60000000a00 */
[----:B------:R-:W-:Y:S02]  /*a220*/  IMAD.U32 R11, RZ, RZ, UR44 ;  /* 0x0000002cff0b7e24 */ /* 0x000fe4000f8e00ff */
[----:B------:R-:W-:-:S13]  /*a230*/  PLOP3.LUT P3, PT, PT, PT, UP0, 0x80, 0x0 ;  /* 0x000000000000781c */ /* 0x000fda0003f6f008 */
[----:B------:R-:W-:Y:S05]  /*a240*/  @!P3 BRA `(.L_x_1623) ;  /* 0x00000004006cb947 */ /* 0x000fea0003800000 */
[----:B------:R-:W-:Y:S01]  /*a250*/  VIADD R10, R18, 0x1 ;  /* 0x00000001120a7836 */ /* 0x000fe20000000000 */
[----:B------:R-:W-:Y:S04]  /*a260*/  BSSY B0, `(.L_x_1624) ;  /* 0x0000055000007945 */ /* 0x000fe80003800000 */
[----:B------:R-:W-:-:S04]  /*a270*/  ISETP.NE.AND P3, PT, R10, 0x2, PT ;  /* 0x000000020a00780c */ /* 0x000fc80003f65270 */
[----:B-1----:R-:W-:Y:S02]  /*a280*/  SEL R4, RZ, 0x1, P3 ;  /* 0x00000001ff047807 */ /* 0x002fe40001800000 */
[----:B------:R-:W-:Y:S02]  /*a290*/  SEL R10, R10, RZ, P3 ;  /* 0x000000ff0a0a7207 */ /* 0x000fe40001800000 */
[----:B------:R-:W-:Y:S01]  /*a2a0*/  LOP3.LUT R11, R19, R4, RZ, 0x3c, !PT ;  /* 0x00000004130b7212 */ /* 0x000fe200078e3cff */
[----:B------:R-:W-:Y:S06]  /*a2b0*/  @!P0 BRA `(.L_x_1625) ;  /* 0x00000004003c8947 */ /* 0x000fec0003800000 */
[----:B------:R-:W-:Y:S02]  /*a2c0*/  IMAD.MOV.U32 R4, RZ, RZ, R9 ;  /* 0x000000ffff047224 */ /* 0x000fe400078e0009 */
[----:B------:R-:W-:Y:S01]  /*a2d0*/  IMAD.U32 R5, RZ, RZ, UR44 ;  /* 0x0000002cff057e24 */ /* 0x000fe2000f8e00ff */
[----:B------:R-:W-:Y:S06]  /*a2e0*/  @!P1 BRA `(.L_x_1626) ;  /* 0x0000000000509947 */ /* 0x000fec0003800000 */
[----:B------:R-:W-:Y:S01]  /*a2f0*/  ULDC UR7, c[0x0][0x41c] ;  /* 0x0001070000077ab9 */ /* 0x000fe20000000800 */
[----:B------:R-:W-:Y:S01]  /*a300*/  UMOV UR6, UR44 ;  /* 0x0000002c00067c82 */ /* 0x000fe20008000000 */
[----:B------:R-:W-:-:S11]  /*a310*/  UISETP.NE.AND UP0, UPT, UR7, 0x1, UPT ;  /* 0x000000010700788c */ /* 0x000fd6000bf05270 */
[----:B------:R-:W-:Y:S02]  /*a320*/  @UP0 ULDC.64 UR8, c[0x0][0x420] ;  /* 0x0001080000080ab9 */ /* 0x000fe40000000a00 */
[----:B------:R-:W-:-:S04]  /*a330*/  UIMAD.WIDE.U32 UR4, UR44, UR8, URZ ;  /* 0x000000082c0472a5 */ /* 0x000fc8000f8e003f */
[----:B------:R-:W-:-:S04]  /*a340*/  @UP0 USHF.R.U32.HI UR6, URZ, UR9, UR5 ;  /* 0x000000093f060299 */ /* 0x000fc80008011605 */
[----:B------:R-:W-:Y:S02]  /*a350*/  USHF.R.S32.HI UR4, URZ, 0x1f, UR6 ;  /* 0x0000001f3f047899 */ /* 0x000fe40008011406 */
[----:B------:R-:W-:-:S04]  /*a360*/  IMAD.U32 R4, RZ, RZ, UR6 ;  /* 0x00000006ff047e24 */ /* 0x000fc8000f8e00ff */
[----:B------:R-:W-:Y:S01]  /*a370*/  IMAD.U32 R5, RZ, RZ, UR4 ;  /* 0x00000004ff057e24 */ /* 0x000fe2000f8e00ff */
[----:B------:R-:W-:Y:S02]  /*a380*/  ULDC.64 UR4, c[0x0][0x408] ;  /* 0x0001020000047ab9 */ /* 0x000fe40000000a00 */
[----:B--2---:R-:W-:Y:S02]  /*a390*/  IMAD R13, R8, UR4, RZ ;  /* 0x00000004080d7c24 */ /* 0x004fe4000f8e02ff */
[----:B------:R-:W-:-:S04]  /*a3a0*/  IMAD.WIDE.U32 R4, R0, UR4, R4 ;  /* 0x0000000400047c25 */ /* 0x000fc8000f8e0004 */
[----:B------:R-:W-:Y:S01]  /*a3b0*/  IMAD R13, R0, UR5, R13 ;  /* 0x00000005000d7c24 */ /* 0x000fe2000f8e020d */
[----:B------:R-:W-:-:S03]  /*a3c0*/  LEA R2, P3, R4, R2, 0x2 ;  /* 0x0000000204027211 */ /* 0x000fc600078610ff */
[----:B------:R-:W-:-:S05]  /*a3d0*/  IMAD.IADD R5, R13, 0x1, R5 ;  /* 0x000000010d057824 */ /* 0x000fca00078e0205 */
[----:B------:R-:W-:-:S05]  /*a3e0*/  LEA.HI.X R3, R4, R3, R5, 0x2, P3 ;  /* 0x0000000304037211 */ /* 0x000fca00018f1405 */
[----:B------:R1:W5:Y:S01]  /*a3f0*/  LDG.E R4, desc[UR48][R2.64] ;  /* 0x0000003002047981 */ /* 0x000362000c1e1900 */
[----:B------:R-:W-:-:S04]  /*a400*/  UIADD3 UR4, -UR6, URZ, URZ ;  /* 0x0000003f06047290 */ /* 0x000fc8000fffe13f */
[----:B------:R-:W-:-:S06]  /*a410*/  UIMAD UR4, UR7, UR4, UR44 ;  /* 0x00000004070472a4 */ /* 0x000fcc000f8e022c */
[----:B-1----:R-:W-:-:S07]  /*a420*/  IMAD.U32 R5, RZ, RZ, UR4 ;  /* 0x00000004ff057e24 */ /* 0x002fce000f8e00ff */
.L_x_1626:
[----:B------:R-:W-:Y:S02]  /*a430*/  LEA R3, R10, UR39, 0x3 ;  /* 0x000000270a037c11 */ /* 0x000fe4000f8e18ff */
[----:B------:R-:W-:Y:S02]  /*a440*/  SHF.L.U32 R2, R11, 0x1f, RZ ;  /* 0x0000001f0b027819 */ /* 0x000fe400000006ff */
[----:B------:R-:W-:Y:S02]  /*a450*/  ISETP.NE.AND P3, PT, R17, RZ, PT ;  /* 0x000000ff1100720c */ /* 0x000fe40003f65270 */
[----:B------:R-:W1:Y:S02]  /*a460*/  SYNCS.PHASECHK.TRANS64.TRYWAIT P4, [R3+URZ+0x16840], R2 ;  /* 0x01684002030075a7 */ /* 0x000e64000808017f */
[----:B-1----:R-:W-:Y:S09]  /*a470*/  @!P4 BRA `(.L_x_1627) ;  /* 0x000000180080c947 */ /* 0x002ff20003800000 */
.L_x_1672:
[----:B------:R-:W-:Y:S05]  /*a480*/  @P3 BRA `(.L_x_1628) ;  /* 0x0000000000143947 */ /* 0x000fea0003800000 */
[----:B------:R-:W-:Y:S01]  /*a490*/  ISETP.NE.AND P4, PT, R23, RZ, PT ;  /* 0x000000ff1700720c */ /* 0x000fe20003f85270 */
[----:B-1----:R-:W-:-:S04]  /*a4a0*/  IMAD.MOV.U32 R2, RZ, RZ, 0x4000 ;  /* 0x00004000ff027424 */ /* 0x002fc800078e00ff */
[----:B------:R3:W-:Y:S08]  /*a4b0*/  SYNCS.ARRIVE.TRANS64 RZ, [R3+URZ+0x16830], R2 ;  /* 0x0168300203ff79a7 */ /* 0x0007f0000800003f */
[----:B------:R-:W-:Y:S05]  /*a4c0*/  @!P4 BRA `(.L_x_1628) ;  /* 0x000000000004c947 */ /* 0x000fea0003800000 */
[----:B------:R-:W-:Y:S01]  /*a4d0*/  BPT.TRAP 0x1 ;  /* 0x000000040000795c */ /* 0x000fe20000300000 */
.L_x_1628:
        /* <DEDUP_REMOVED lines=10> */
[----:B-1-3--:R-:W-:Y:S01]  /*a580*/  SHF.L.U32 R3, R19, 0x1f, RZ ;  /* 0x0000001f13037819 */ /* 0x00afe200000006ff */
[----:B------:R-:W-:Y:S01]  /*a590*/  UMOV UR10, URZ ;  /* 0x0000003f000a7c82 */ /* 0x000fe20008000000 */
[----:B------:R-:W-:Y:S01]  /*a5a0*/  LEA R2, R18, UR4, 0x3 ;  /* 0x0000000412027c11 */ /* 0x000fe2000f8e18ff */
[----:B------:R-:W-:-:S02]  /*a5b0*/  ULEA UR8, UR8, UR39, 0xe ;  /* 0x0000002708087291 */ /* 0x000fc4000f8e703f */
[----:B------:R-:W-:Y:S02]  /*a5c0*/  USHF.L.U32 UR11, UR11, 0x7, URZ ;  /* 0x000000070b0b7899 */ /* 0x000fe4000800063f */
[----:B------:R-:W-:Y:S02]  /*a5d0*/  UIADD3 UR9, UR9, 0x16830, URZ ;  /* 0x0001683009097890 */ /* 0x000fe4000fffe03f */
[----:B------:R-:W-:-:S09]  /*a5e0*/  UIADD3 UR8, UR8, 0xe400, URZ ;  /* 0x0000e40008087890 */ /* 0x000fd2000fffe03f */
[----:B------:R1:W-:Y:S01]  /*a5f0*/  UTMALDG.4D [UR8], [UR6], desc[UR14] ;  /* 0x00000e08060075b4 */ /* 0x0003e20008019000 */
[----:B------:R-:W3:Y:S02]  /*a600*/  SYNCS.PHASECHK.TRANS64.TRYWAIT P4, [R2+URZ+0x60], R3 ;  /* 0x00006003020075a7 */ /* 0x000ee4000808017f */
[----:B-1-3--:R-:W-:Y:S05]  /*a610*/  @!P4 BRA `(.L_x_1629) ;  /* 0x00000018002cc947 */ /* 0x00afea0003800000 */
.L_x_1673:
[----:B------:R-:W-:Y:S05]  /*a620*/  @P3 BRA `(.L_x_1630) ;  /* 0x0000000000183947 */ /* 0x000fea0003800000 */
[----:B------:R-:W-:Y:S01]  /*a630*/  ISETP.NE.AND P3, PT, R23, RZ, PT ;  /* 0x000000ff1700720c */ /* 0x000fe20003f65270 */
[----:B-1----:R-:W-:Y:S01]  /*a640*/  IMAD.MOV.U32 R3, RZ, RZ, 0x4000 ;  /* 0x00004000ff037424 */ /* 0x002fe200078e00ff */
[----:B------:R-:W-:-:S04]  /*a650*/  LEA R2, R18, UR39, 0x3 ;  /* 0x0000002712027c11 */ /* 0x000fc8000f8e18ff */
[----:B------:R3:W-:Y:S07]  /*a660*/  SYNCS.ARRIVE.TRANS64 RZ, [R2+URZ+0x16850], R3 ;  /* 0x0168500302ff79a7 */ /* 0x0007ee000800003f */
[----:B------:R-:W-:Y:S05]  /*a670*/  @!P3 BRA `(.L_x_1630) ;  /* 0x000000000004b947 */ /* 0x000fea0003800000 */
[----:B------:R-:W-:Y:S01]  /*a680*/  BPT.TRAP 0x1 ;  /* 0x000000040000795c */ /* 0x000fe20000300000 */
.L_x_1630:
        /* <DEDUP_REMOVED lines=17> */
[----:B----4-:R-:W-:Y:S01]  /*a7a0*/  NOP ;  /* 0x0000000000007918 */ /* 0x010fe20000000000 */
.L_x_1625:
[----:B------:R-:W-:Y:S05]  /*a7b0*/  BSYNC B0 ;  /* 0x0000000000007941 */ /* 0x000fea0003800000 */
.L_x_1624:
[----:B------:R-:W-:Y:S01]  /*a7c0*/  UIADD3 UR4, UR45, -0x3, URZ ;  /* 0xfffffffd2d047890 */ /* 0x000fe2000fffe03f */
[----:B------:R-:W-:Y:S02]  /*a7d0*/  IMAD.MOV.U32 R19, RZ, RZ, R11 ;  /* 0x000000ffff137224 */ /* 0x000fe400078e000b */
[----:B------:R-:W-:-:S03]  /*a7e0*/  IMAD.MOV.U32 R18, RZ, RZ, R10 ;  /* 0x000000ffff127224 */ /* 0x000fc600078e000a */
[----:B------:R-:W-:-:S07]  /*a7f0*/  IMAD.U32 R11, RZ, RZ, UR4 ;  /* 0x00000004ff0b7e24 */ /* 0x000fce000f8e00ff */
.L_x_1623:
[----:B------:R-:W-:Y:S01]  /*a800*/  ISETP.NE.AND P3, PT, RZ, UR44, PT ;  /* 0x0000002cff007c0c */ /* 0x000fe2000bf65270 */
[----:B------:R-:W-:-:S12]  /*a810*/  BSSY B0, `(.L_x_1622) ;  /* 0x00000ad000007945 */ /* 0x000fd80003800000 */
[----:B------:R-:W-:Y:S05]  /*a820*/  @!P3 BRA `(.L_x_1631) ;  /* 0x0000000800acb947 */ /* 0x000fea0003800000 */
[----:B-1-3--:R-:W-:-:S07]  /*a830*/  IMAD.MOV.U32 R2, RZ, RZ, R9 ;  /* 0x000000ffff027224 */ /* 0x00afce00078e0009 */
.L_x_1646:
        /* <DEDUP_REMOVED lines=28> */
.L_x_1634:
[----:B------:R-:W-:Y:S02]  /*aa00*/  LEA R4, R10, UR39, 0x3 ;  /* 0x000000270a047c11 */ /* 0x000fe4000f8e18ff */
[----:B-1----:R-:W-:Y:S02]  /*aa10*/  SHF.L.U32 R3, R12, 0x1f, RZ ;  /* 0x0000001f0c037819 */ /* 0x002fe400000006ff */
[----:B------:R-:W-:Y:S02]  /*aa20*/  ISETP.NE.AND P3, PT, R17, RZ, PT ;  /* 0x000000ff1100720c */ /* 0x000fe40003f65270 */
[----:B------:R-:W1:Y:S02]  /*aa30*/  SYNCS.PHASECHK.TRANS64.TRYWAIT P4, [R4+URZ+0x16840], R3 ;  /* 0x01684003040075a7 */ /* 0x000e64000808017f */
[----:B-1----:R-:W-:Y:S09]  /*aa40*/  @!P4 BRA `(.L_x_1635) ;  /* 0x000000140034c947 */ /* 0x002ff20003800000 */
.L_x_1674:
[----:B------:R-:W-:Y:S05]  /*aa50*/  @P3 BRA `(.L_x_1636) ;  /* 0x0000000000143947 */ /* 0x000fea0003800000 */
[----:B------:R-:W-:Y:S01]  /*aa60*/  ISETP.NE.AND P4, PT, R23, RZ, PT ;  /* 0x000000ff1700720c */ /* 0x000fe20003f85270 */
[----:B-1----:R-:W-:-:S04]  /*aa70*/  IMAD.MOV.U32 R3, RZ, RZ, 0x4000 ;  /* 0x00004000ff037424 */ /* 0x002fc800078e00ff */
[----:B------:R2:W-:Y:S08]  /*aa80*/  SYNCS.ARRIVE.TRANS64 RZ, [R4+URZ+0x16830], R3 ;  /* 0x0168300304ff79a7 */ /* 0x0005f0000800003f */
[----:B------:R-:W-:Y:S05]  /*aa90*/  @!P4 BRA `(.L_x_1636) ;  /* 0x000000000004c947 */ /* 0x000fea0003800000 */
[----:B------:R-:W-:Y:S01]  /*aaa0*/  BPT.TRAP 0x1 ;  /* 0x000000040000795c */ /* 0x000fe20000300000 */
.L_x_1636:
        /* <DEDUP_REMOVED lines=20> */
.L_x_1675:
[----:B------:R-:W-:Y:S05]  /*abf0*/  @P3 BRA `(.L_x_1638) ;  /* 0x0000000000143947 */ /* 0x000fea0003800000 */
[----:B------:R-:W-:Y:S01]  /*ac00*/  ISETP.NE.AND P3, PT, R23, RZ, PT ;  /* 0x000000ff1700720c */ /* 0x000fe20003f65270 */
[----:B------:R-:W-:-:S04]  /*ac10*/  IMAD.MOV.U32 R3, RZ, RZ, 0x4000 ;  /* 0x00004000ff037424 */ /* 0x000fc800078e00ff */
[----:B------:R2:W-:Y:S08]  /*ac20*/  SYNCS.ARRIVE.TRANS64 RZ, [R4+URZ+0x50], R3 ;  /* 0x0000500304ff79a7 */ /* 0x0005f0000800003f */
[----:B------:R-:W-:Y:S05]  /*ac30*/  @!P3 BRA `(.L_x_1638) ;  /* 0x000000000004b947 */ /* 0x000fea0003800000 */
[----:B------:R-:W-:Y:S01]  /*ac40*/  BPT.TRAP 0x1 ;  /* 0x000000040000795c */ /* 0x000fe20000300000 */
.L_x_1638:
        /* <DEDUP_REMOVED lines=18> */
.L_x_1633:
[----:B------:R-:W-:Y:S05]  /*ad70*/  BSYNC B1 ;  /* 0x0000000000017941 */ /* 0x000fea0003800000 */
.L_x_1632:
[----:B------:R-:W-:Y:S01]  /*ad80*/  VIADD R18, R10, 0x1 ;  /* 0x000000010a127836 */ /* 0x000fe20000000000 */
[----:B------:R-:W-:Y:S04]  /*ad90*/  BSSY B1, `(.L_x_1639) ;  /* 0x0000051000017945 */ /* 0x000fe80003800000 */
[----:B------:R-:W-:-:S04]  /*ada0*/  ISETP.NE.AND P3, PT, R18, 0x2, PT ;  /* 0x000000021200780c */ /* 0x000fc80003f65270 */
[----:B-1----:R-:W-:Y:S02]  /*adb0*/  SEL R19, RZ, 0x1, P3 ;  /* 0x00000001ff137807 */ /* 0x002fe40001800000 */
[----:B------:R-:W-:Y:S02]  /*adc0*/  SEL R18, R18, RZ, P3 ;  /* 0x000000ff12127207 */ /* 0x000fe40001800000 */
[----:B------:R-:W-:Y:S01]  /*add0*/  LOP3.LUT R19, R12, R19, RZ, 0x3c, !PT ;  /* 0x000000130c137212 */ /* 0x000fe200078e3cff */
[----:B------:R-:W-:Y:S06]  /*ade0*/  @!P0 BRA `(.L_x_1640) ;  /* 0x00000004002c8947 */ /* 0x000fec0003800000 */
[----:B------:R-:W-:Y:S01]  /*adf0*/  VIADD R14, R11, 0xffffffff ;  /* 0xffffffff0b0e7836 */ /* 0x000fe20000000000 */
[----:B------:R-:W-:Y:S06]  /*ae00*/  @!P1 BRA `(.L_x_1641) ;  /* 0x0000000000489947 */ /* 0x000fec0003800000 */
[----:B------:R-:W1:Y:S01]  /*ae10*/  LDC R13, c[0x0][0x41c] ;  /* 0x00010700ff0d7b82 */ /* 0x000e620000000800 */
[----:B------:R-:W-:Y:S02]  /*ae20*/  IMAD.MOV.U32 R15, RZ, RZ, R14 ;  /* 0x000000ffff0f7224 */ /* 0x000fe400078e000e */
[----:B------:R-:W-:-:S04]  /*ae30*/  IMAD R21, R8, UR36, RZ ;  /* 0x0000002408157c24 */ /* 0x000fc8000f8e02ff */
[----:B------:R-:W-:Y:S01]  /*ae40*/  IMAD R21, R0, UR37, R21 ;  /* 0x0000002500157c24 */ /* 0x000fe2000f8e0215 */
[----:B-1----:R-:W-:-:S13]  /*ae50*/  ISETP.NE.AND P3, PT, R13, 0x1, PT ;  /* 0x000000010d00780c */ /* 0x002fda0003f65270 */
[----:B--2---:R-:W1:Y:S02]  /*ae60*/  @P3 LDC.64 R2, c[0x0][0x420] ;  /* 0x00010800ff023b82 */ /* 0x004e640000000a00 */
        /* <DEDUP_REMOVED lines=12> */
.L_x_1641:
[----:B-12---:R-:W-:Y:S02]  /*af30*/  LEA R3, R18, UR39, 0x3 ;  /* 0x0000002712037c11 */ /* 0x006fe4000f8e18ff */
[----:B------:R-:W-:Y:S02]  /*af40*/  SHF.L.U32 R4, R19, 0x1f, RZ ;  /* 0x0000001f13047819 */ /* 0x000fe400000006ff */
[----:B------:R-:W-:Y:S02]  /*af50*/  ISETP.NE.AND P3, PT, R17, RZ, PT ;  /* 0x000000ff1100720c */ /* 0x000fe40003f65270 */
[----:B------:R-:W1:Y:S02]  /*af60*/  SYNCS.PHASECHK.TRANS64.TRYWAIT P4, [R3+URZ+0x16840], R4 ;  /* 0x01684004030075a7 */ /* 0x000e64000808017f */
[----:B-1----:R-:W-:Y:S09]  /*af70*/  @!P4 BRA `(.L_x_1642) ;  /* 0x000000100010c947 */ /* 0x002ff20003800000 */
.L_x_1676:
[----:B------:R-:W-:Y:S05]  /*af80*/  @P3 BRA `(.L_x_1643) ;  /* 0x0000000000143947 */ /* 0x000fea0003800000 */
[----:B------:R-:W-:Y:S01]  /*af90*/  ISETP.NE.AND P4, PT, R23, RZ, PT ;  /* 0x000000ff1700720c */ /* 0x000fe20003f85270 */
[----:B-1----:R-:W-:-:S04]  /*afa0*/  IMAD.MOV.U32 R4, RZ, RZ, 0x4000 ;  /* 0x00004000ff047424 */ /* 0x002fc800078e00ff */
[----:B------:R2:W-:Y:S08]  /*afb0*/  SYNCS.ARRIVE.TRANS64 RZ, [R3+URZ+0x16830], R4 ;  /* 0x0168300403ff79a7 */ /* 0x0005f0000800003f */
[----:B------:R-:W-:Y:S05]  /*afc0*/  @!P4 BRA `(.L_x_1643) ;  /* 0x000000000004c947 */ /* 0x000fea0003800000 */
[----:B------:R-:W-:Y:S01]  /*afd0*/  BPT.TRAP 0x1 ;  /* 0x000000040000795c */ /* 0x000fe20000300000 */
.L_x_1643:
        /* <DEDUP_REMOVED lines=20> */
.L_x_1677:
[----:B------:R-:W-:Y:S05]  /*b120*/  @P3 BRA `(.L_x_1645) ;  /* 0x0000000000143947 */ /* 0x000fea0003800000 */
[----:B------:R-:W-:Y:S01]  /*b130*/  ISETP.NE.AND P3, PT, R23, RZ, PT ;  /* 0x000000ff1700720c */ /* 0x000fe20003f65270 */
[----:B------:R-:W-:-:S04]  /*b140*/  IMAD.MOV.U32 R4, RZ, RZ, 0x4000 ;  /* 0x00004000ff047424 */ /* 0x000fc800078e00ff */
[----:B------:R2:W-:Y:S08]  /*b150*/  SYNCS.ARRIVE.TRANS64 RZ, [R3+URZ+0x50], R4 ;  /* 0x0000500403ff79a7 */ /* 0x0005f0000800003f */
[----:B------:R-:W-:Y:S05]  /*b160*/  @!P3 BRA `(.L_x_1645) ;  /* 0x000000000004b947 */ /* 0x000fea0003800000 */
[----:B------:R-:W-:Y:S01]  /*b170*/  BPT.TRAP 0x1 ;  /* 0x000000040000795c */ /* 0x000fe20000300000 */
.L_x_1645:
        /* <DEDUP_REMOVED lines=18> */
.L_x_1640:
[----:B------:R-:W-:Y:S05]  /*b2a0*/  BSYNC B1 ;  /* 0x0000000000017941 */ /* 0x000fea0003800000 */
.L_x_1639:
[C---:B------:R-:W-:Y:S01]  /*b2b0*/  ISETP.GT.AND P3, PT, R11.reuse, 0x1, PT ;  /* 0x000000010b00780c */ /* 0x040fe20003f64270 */
[----:B------:R-:W-:-:S12]  /*b2c0*/  VIADD R11, R11, 0xfffffffe ;  /* 0xfffffffe0b0b7836 */ /* 0x000fd80000000000 */
[----:B------:R-:W-:Y:S05]  /*b2d0*/  @P3 BRA `(.L_x_1646) ;  /* 0xfffffff400583947 */ /* 0x000fea000383ffff */
.L_x_1631:
[----:B------:R-:W-:Y:S05]  /*b2e0*/  BSYNC B0 ;  /* 0x0000000000007941 */ /* 0x000fea0003800000 */
.L_x_1622:
[----:B------:R-:W-:Y:S04]  /*b2f0*/  BSSY B0, `(.L_x_1647) ;  /* 0x000000e000007945 */ /* 0x000fe80003800000 */
[----:B------:R-:W-:Y:S05]  /*b300*/  @P2 BRA `(.L_x_1648) ;  /* 0x0000000000302947 */ /* 0x000fea0003800000 */
[----:B------:R-:W4:Y:S01]  /*b310*/  S2R R11, SR_LANEID ;  /* 0x00000000000b7919 */ /* 0x000f220000000000 */
[----:B------:R-:W-:Y:S01]  /*b320*/  VOTEU.ANY UR4, UPT, PT ;  /* 0x0000000000047886 */ /* 0x000fe200038e0100 */
[----:B-123--:R-:W1:Y:S01]  /*b330*/  LDC.64 R2, c[0x0][0xdf0] ;  /* 0x00037c00ff027b82 */ /* 0x00ee620000000a00 */
[----:B------:R-:W4:Y:S08]  /*b340*/  FLO.U32 R0, UR4 ;  /* 0x0000000400007d00 */ /* 0x000f3000080e0000 */
[----:B------:R-:W1:Y:S01]  /*b350*/  POPC R5, UR4 ;  /* 0x0000000400057d09 */ /* 0x000e620008000000 */
[----:B----4-:R-:W-:-:S13]  /*b360*/  ISETP.EQ.U32.AND P1, PT, R0, R11, PT ;  /* 0x0000000b0000720c */ /* 0x010fda0003f22070 */
[----:B-1----:R-:W2:Y:S01]  /*b370*/  @P1 ATOMG.E.ADD.STRONG.GPU PT, R3, desc[UR48][R2.64], R5 ;  /* 0x00000005020319a8 */ /* 0x002ea200081ee1f0 */
[----:B------:R-:W1:Y:S02]  /*b380*/  S2R R4, SR_LTMASK ;  /* 0x0000000000047919 */ /* 0x000e640000003900 */
[----:B-1----:R-:W-:-:S04]  /*b390*/  LOP3.LUT R4, R4, UR4, RZ, 0xc0, !PT ;  /* 0x0000000404047c12 */ /* 0x002fc8000f8ec0ff */
[----:B------:R-:W1:Y:S01]  /*b3a0*/  POPC R11, R4 ;  /* 0x00000004000b7309 */ /* 0x000e620000000000 */
[----:B--2---:R-:W1:Y:S02]  /*b3b0*/  SHFL.IDX PT, R0, R3, R0, 0x1f ;  /* 0x00001f0003007589 */ /* 0x004e6400000e0000 */
[----:B-1----:R-:W-:-:S07]  /*b3c0*/  IADD3 R22, R0, UR46, R11 ;  /* 0x0000002e00167c10 */ /* 0x002fce000fffe00b */
.L_x_1648:
[----:B------:R-:W-:Y:S05]  /*b3d0*/  BSYNC B0 ;  /* 0x0000000000007941 */ /* 0x000fea0003800000 */
.L_x_1647:
[----:B------:R-:W-:Y:S04]  /*b3e0*/  BSSY B0, `(.L_x_1649) ;  /* 0x000001d000007945 */ /* 0x000fe80003800000 */
[----:B------:R-:W-:Y:S05]  /*b3f0*/  @!P0 BRA `(.L_x_1650) ;  /* 0x00000000006c8947 */ /* 0x000fea0003800000 */
[----:B-123--:R-:W-:Y:S02]  /*b400*/  LEA R3, R18, UR39, 0x3 ;  /* 0x0000002712037c11 */ /* 0x00efe4000f8e18ff */
[----:B------:R-:W-:Y:S02]  /*b410*/  SHF.L.U32 R0, R19, 0x1f, RZ ;  /* 0x0000001f13007819 */ /* 0x000fe400000006ff */
[----:B------:R-:W-:Y:S02]  /*b420*/  ISETP.NE.AND P1, PT, R17, RZ, PT ;  /* 0x000000ff1100720c */ /* 0x000fe40003f25270 */
[----:B------:R-:W1:Y:S02]  /*b430*/  SYNCS.PHASECHK.TRANS64.TRYWAIT P0, [R3+URZ+0x16860], R0 ;  /* 0x01686000030075a7 */ /* 0x000e64000800017f */
[----:B-1----:R-:W-:Y:S09]  /*b440*/  @!P0 BRA `(.L_x_1651) ;  /* 0x0000000c00048947 */ /* 0x002ff20003800000 */
.L_x_1678:
[----:B------:R-:W-:Y:S05]  /*b450*/  @P1 BRA `(.L_x_1652) ;  /* 0x0000000000141947 */ /* 0x000fea0003800000 */
[----:B------:R-:W-:Y:S01]  /*b460*/  ISETP.NE.AND P0, PT, R23, RZ, PT ;  /* 0x000000ff1700720c */ /* 0x000fe20003f05270 */
[----:B-1----:R-:W-:-:S04]  /*b470*/  IMAD.MOV.U32 R0, RZ, RZ, 0x4000 ;  /* 0x00004000ff007424 */ /* 0x002fc800078e00ff */
[----:B------:R2:W-:Y:S08]  /*b480*/  SYNCS.ARRIVE.TRANS64 RZ, [R3+URZ+0x16850], R0 ;  /* 0x0168500003ff79a7 */ /* 0x0005f0000800003f */
[----:B------:R-:W-:Y:S05]  /*b490*/  @!P0 BRA `(.L_x_1652) ;  /* 0x0000000000048947 */ /* 0x000fea0003800000 */
[----:B------:R-:W-:Y:S01]  /*b4a0*/  BPT.TRAP 0x1 ;  /* 0x000000040000795c */ /* 0x000fe20000300000 */
.L_x_1652:
        /* <DEDUP_REMOVED lines=15> */
[----:B----4-:R-:W-:Y:S01]  /*b5a0*/  NOP ;  /* 0x0000000000007918 */ /* 0x010fe20000000000 */
.L_x_1650:
[----:B------:R-:W-:Y:S05]  /*b5b0*/  BSYNC B0 ;  /* 0x0000000000007941 */ /* 0x000fea0003800000 */
.L_x_1649:
[----:B------:R-:W-:Y:S02]  /*b5c0*/  VIADD R18, R18, 0x1 ;  /* 0x0000000112127836 */ /* 0x000fe40000000000 */
[----:B--2---:R-:W-:-:S03]  /*b5d0*/  IMAD.MOV.U32 R13, RZ, RZ, R22 ;  /* 0x000000ffff0d7224 */ /* 0x004fc600078e0016 */
[----:B------:R-:W-:-:S04]  /*b5e0*/  ISETP.NE.AND P0, PT, R18, 0x2, PT ;  /* 0x000000021200780c */ /* 0x000fc80003f05270 */
[----:B-1----:R-:W-:Y:S02]  /*b5f0*/  SEL R0, RZ, 0x1, P0 ;  /* 0x00000001ff007807 */ /* 0x002fe40000000000 */
[----:B------:R-:W-:Y:S02]  /*b600*/  SEL R18, R18, RZ, P0 ;  /* 0x000000ff12127207 */ /* 0x000fe40000000000 */
[----:B------:R-:W-:-:S07]  /*b610*/  LOP3.LUT R19, R19, R0, RZ, 0x3c, !PT ;  /* 0x0000000013137212 */ /* 0x000fce00078e3cff */
.L_x_1611:
[----:B------:R-:W-:Y:S05]  /*b620*/  BSYNC B6 ;  /* 0x0000000000067941 */ /* 0x000fea0003800000 */
.L_x_1609:
[----:B------:R-:W-:-:S03]  /*b630*/  UMOV UR4, 0xffffffff ;  /* 0xffffffff00047882 */ /* 0x000fc60000000000 */
[----:B------:R-:W-:Y:S05]  /*b640*/  BRA.DIV UR4, `(.L_x_1653) ;  /* 0x0000000a04987947 */ /* 0x000fea000b800000 */
[----:B------:R1:W2:Y:S02]  /*b650*/  SHFL.IDX PT, R14, R13, RZ, 0x1f ;  /* 0x00001fff0d0e7589 */ /* 0x0002a400000e0000 */
.L_x_1681:
[----:B------:R-:W-:Y:S01]  /*b660*/  ISETP.NE.AND P0, PT, R23, RZ, PT ;  /* 0x000000ff1700720c */ /* 0x000fe20003f05270 */
[----:B------:R-:W-:Y:S05]  /*b670*/  WARPSYNC.ALL ;  /* 0x0000000000007948 */ /* 0x000fea0003800000 */
[----:B------:R-:W-:Y:S01]  /*b680*/  BAR.SYNC.DEFER_BLOCKING 0x4, 0x1a0 ;  /* 0x0106800000007b1d */ /* 0x000fe20000010000 */
[----:B--2---:R-:W-:-:S05]  /*b690*/  IMAD.MOV.U32 R22, RZ, RZ, R14 ;  /* 0x000000ffff167224 */ /* 0x004fca00078e000e */
[----:B------:R-:W-:Y:S01]  /*b6a0*/  ULDC UR4, c[0x0][0xda8] ;  /* 0x00036a0000047ab9 */ /* 0x000fe20000000800 */
[----:B------:R-:W-:Y:S01]  /*b6b0*/  @!P0 MOV R0, 0x400 ;  /* 0x0000040000008802 */ /* 0x000fe20000000f00 */
[----:B---3--:R-:W2:Y:S03]  /*b6c0*/  @!P0 S2R R3, SR_CgaCtaId ;  /* 0x0000000000038919 */ /* 0x008ea60000008800 */
[----:B--2---:R-:W-:-:S05]  /*b6d0*/  @!P0 LEA R0, R3, R0, 0x18 ;  /* 0x0000000003008211 */ /* 0x004fca00078ec0ff */
[----:B------:R2:W-:Y:S01]  /*b6e0*/  @!P0 STS [R0+0x168d0], R13 ;  /* 0x0168d00d00008388 */ /* 0x0005e20000000800 */
[----:B------:R-:W-:Y:S06]  /*b6f0*/  BAR.ARV 0x5, 0x1a0 ;  /* 0x0146800000007b1d */ /* 0x000fec0000002000 */
[----:B------:R-:W-:-:S13]  /*b700*/  ISETP.GE.AND P0, PT, R22, UR4, PT ;  /* 0x0000000416007c0c */ /* 0x000fda000bf06270 */
[----:B--2---:R-:W-:Y:S05]  /*b710*/  @!P0 BRA `(.L_x_1654) ;  /* 0xffffffd800d48947 */ /* 0x004fea000383ffff */
.L_x_1606:
        /* <DEDUP_REMOVED lines=11> */
.L_x_1682:
        /* <DEDUP_REMOVED lines=11> */
.L_x_1658:
        /* <DEDUP_REMOVED lines=12> */
.L_x_1683:
[----:B------:R-:W3:Y:S02]  /*b940*/  SYNCS.PHASECHK.TRANS64.TRYWAIT P1, [R3+URZ], R0 ;  /* 0x00000000030075a7 */ /* 0x000ee4000802017f */
[----:B---3--:R-:W-:Y:S05]  /*b950*/  @!P1 BRA `(.L_x_1660) ;  /* 0x0000000800209947 */ /* 0x008fea0003800000 */
.L_x_1684:
[----:B------:R-:W-:Y:S05]  /*b960*/  @!P0 BRA `(.L_x_1661) ;  /* 0x0000000000048947 */ /* 0x000fea0003800000 */
[----:B------:R-:W-:Y:S01]  /*b970*/  BPT.TRAP 0x1 ;  /* 0x000000040000795c */ /* 0x000fe20000300000 */
.L_x_1661:
[----:B---3--:R-:W-:-:S04]  /*b980*/  VIADD R3, R7, 0x16860 ;  /* 0x0001686007037836 */ /* 0x008fc80000000000 */
[----:B--2---:R-:W-:-:S04]  /*b990*/  IMAD R5, R18, 0x8, R3 ;  /* 0x0000000812057824 */ /* 0x004fc800078e0203 */
[----:B------:R-:W2:Y:S02]  /*b9a0*/  SYNCS.PHASECHK.TRANS64.TRYWAIT P0, [R5+URZ], R4 ;  /* 0x00000004050075a7 */ /* 0x000ea4000800017f */
[----:B--2---:R-:W-:Y:S05]  /*b9b0*/  @!P0 BRA `(.L_x_1662) ;  /* 0x00000008001c8947 */ /* 0x004fea0003800000 */
.L_x_1685:
[----:B------:R-:W-:-:S07]  /*b9c0*/  IMAD R3, R6, 0x8, R3 ;  /* 0x0000000806037824 */ /* 0x000fce00078e0203 */
.L_x_1663:
[----:B---3--:R3:W4:Y:S02]  /*b9d0*/  SYNCS.PHASECHK.TRANS64.TRYWAIT P0, [R3+URZ], R0 ;  /* 0x00000000030075a7 */ /* 0x008724000800017f */
[----:B----4-:R-:W-:Y:S05]  /*b9e0*/  @!P0 NANOSLEEP.SYNCS 0x989680 ;  /* 0x009896800000895d */ /* 0x010fea0003900000 */
[----:B------:R-:W4:Y:S02]  /*b9f0*/  @!P0 SYNCS.PHASECHK.TRANS64 P0, [R3+URZ], R0 ;  /* 0x00000000030085a7 */ /* 0x000f24000800007f */
[----:B----4-:R-:W-:Y:S05]  /*ba00*/  @!P0 BRA `(.L_x_1663) ;  /* 0xfffffffc00f08947 */ /* 0x010fea000383ffff */
.L_x_1657:
[----:B------:R-:W-:Y:S05]  /*ba10*/  BSYNC B0 ;  /* 0x0000000000007941 */ /* 0x000fea0003800000 */
.L_x_1656:
[----:B------:R-:W-:Y:S05]  /*ba20*/  EXIT ;  /* 0x000000000000794d */ /* 0x000fea0003800000 */
.L_x_1563:
[----:B-1----:R-:W-:-:S04]  /*ba30*/  IMAD.U32 R3, RZ, RZ, UR40 ;  /* 0x00000028ff037e24 */ /* 0x002fc8000f8e00ff */
[----:B------:R1:W2:Y:S03]  /*ba40*/  SYNCS.PHASECHK.TRANS64.TRYWAIT P1, [R3+URZ+0x16800], R0 ;  /* 0x01680000030075a7 */ /* 0x0002a6000802017f */
[----:B--2---:R-:W-:Y:S05]  /*ba50*/  @!P1 NANOSLEEP.SYNCS 0x989680 ;  /* 0x009896800000995d */ /* 0x004fea0003900000 */
[----:B------:R-:W2:Y:S02]  /*ba60*/  @!P1 SYNCS.PHASECHK.TRANS64 P1, [R3+URZ+0x16800], R0 ;  /* 0x01680000030095a7 */ /* 0x000ea4000802007f */
[----:B--2---:R-:W-:Y:S05]  /*ba70*/  @!P1 BRA `(.L_x_1563) ;  /* 0xfffffffc00ec9947 */ /* 0x004fea000383ffff */
[----:B------:R-:W-:Y:S05]  /*ba80*/  BRA `(.L_x_1664) ;  /* 0xffffff5800b07947 */ /* 0x000fea000383ffff */
.L_x_1567:
[----:B--2---:R2:W3:Y:S02]  /*ba90*/  SYNCS.PHASECHK.TRANS64.TRYWAIT P2, [R3+URZ+0x16830], R0 ;  /* 0x01683000030075a7 */ /* 0x0044e4000804017f */
[----:B---3--:R-:W-:Y:S05]  /*baa0*/  @!P2 NANOSLEEP.SYNCS 0x989680 ;  /* 0x009896800000a95d */ /* 0x008fea0003900000 */
[----:B------:R-:W3:Y:S02]  /*bab0*/  @!P2 SYNCS.PHASECHK.TRANS64 P2, [R3+URZ+0x16830], R0 ;  /* 0x016830000300a5a7 */ /* 0x000ee4000804007f */
[----:B---3--:R-:W-:Y:S05]  /*bac0*/  @!P2 BRA `(.L_x_1567) ;  /* 0xfffffffc00f0a947 */ /* 0x008fea000383ffff */
[----:B------:R-:W-:Y:S05]  /*bad0*/  BRA `(.L_x_1566) ;  /* 0xffffff5800d47947 */ /* 0x000fea000383ffff */
.L_x_1572:
[----:B--2---:R-:W-:-:S04]  /*bae0*/  IMAD.U32 R5, RZ, RZ, UR6 ;  /* 0x00000006ff057e24 */ /* 0x004fc8000f8e00ff */
[----:B------:R2:W3:Y:S03]  /*baf0*/  SYNCS.PHASECHK.TRANS64.TRYWAIT P3, [R5+URZ+0x16830], R0 ;  /* 0x01683000050075a7 */ /* 0x0004e6000806017f */
[----:B---3--:R-:W-:Y:S05]  /*bb00*/  @!P3 NANOSLEEP.SYNCS 0x989680 ;  /* 0x009896800000b95d */ /* 0x008fea0003900000 */
[----:B------:R-:W3:Y:S02]  /*bb10*/  @!P3 SYNCS.PHASECHK.TRANS64 P3, [R5+URZ+0x16830], R0 ;  /* 0x016830000500b5a7 */ /* 0x000ee4000806007f */
[----:B---3--:R-:W-:Y:S05]  /*bb20*/  @!P3 BRA `(.L_x_1572) ;  /* 0xfffffffc00ecb947 */ /* 0x008fea000383ffff */
[----:B------:R-:W-:Y:S05]  /*bb30*/  BRA `(.L_x_1569) ;  /* 0xffffff7c00847947 */ /* 0x000fea000383ffff */
.L_x_1576:
[----:B--2---:R-:W-:-:S04]  /*bb40*/  IMAD.U32 R5, RZ, RZ, UR6 ;  /* 0x00000006ff057e24 */ /* 0x004fc8000f8e00ff */
[----:B------:R2:W3:Y:S03]  /*bb50*/  SYNCS.PHASECHK.TRANS64.TRYWAIT P2, [R5+URZ+0x16850], R0 ;  /* 0x01685000050075a7 */ /* 0x0004e6000804017f */
[----:B---3--:R-:W-:Y:S05]  /*bb60*/  @!P2 NANOSLEEP.SYNCS 0x989680 ;  /* 0x009896800000a95d */ /* 0x008fea0003900000 */
[----:B------:R-:W3:Y:S02]  /*bb70*/  @!P2 SYNCS.PHASECHK.TRANS64 P2, [R5+URZ+0x16850], R0 ;  /* 0x016850000500a5a7 */ /* 0x000ee4000804007f */
[----:B---3--:R-:W-:Y:S05]  /*bb80*/  @!P2 BRA `(.L_x_1576) ;  /* 0xfffffffc00eca947 */ /* 0x008fea000383ffff */
[----:B------:R-:W-:Y:S05]  /*bb90*/  BRA `(.L_x_1573) ;  /* 0xffffff7c00f47947 */ /* 0x000fea000383ffff */
.L_x_1582:
[----:B--2---:R-:W-:-:S04]  /*bba0*/  IMAD.U32 R5, RZ, RZ, UR6 ;  /* 0x00000006ff057e24 */ /* 0x004fc8000f8e00ff */
[----:B------:R2:W3:Y:S03]  /*bbb0*/  SYNCS.PHASECHK.TRANS64.TRYWAIT P3, [R5+URZ+0x16830], R0 ;  /* 0x01683000050075a7 */ /* 0x0004e6000806017f */
[----:B---3--:R-:W-:Y:S05]  /*bbc0*/  @!P3 NANOSLEEP.SYNCS 0x989680 ;  /* 0x009896800000b95d */ /* 0x008fea0003900000 */
[----:B------:R-:W3:Y:S02]  /*bbd0*/  @!P3 SYNCS.PHASECHK.TRANS64 P3, [R5+URZ+0x16830], R0 ;  /* 0x016830000500b5a7 */ /* 0x000ee4000806007f */
[----:B---3--:R-:W-:Y:S05]  /*bbe0*/  @!P3 BRA `(.L_x_1582) ;  /* 0xfffffffc00ecb947 */ /* 0x008fea000383ffff */
[----:B------:R-:W-:Y:S05]  /*bbf0*/  BRA `(.L_x_1579) ;  /* 0xffffffa000d07947 */ /* 0x000fea000383ffff */
.L_x_1586:
[----:B--2---:R-:W-:-:S04]  /*bc00*/  IMAD.U32 R5, RZ, RZ, UR6 ;  /* 0x00000006ff057e24 */ /* 0x004fc8000f8e00ff */
[----:B------:R2:W3:Y:S03]  /*bc10*/  SYNCS.PHASECHK.TRANS64.TRYWAIT P2, [R5+URZ+0x16850], R0 ;  /* 0x01685000050075a7 */ /* 0x0004e6000804017f */
[----:B---3--:R-:W-:Y:S05]  /*bc20*/  @!P2 NANOSLEEP.SYNCS 0x989680 ;  /* 0x009896800000a95d */ /* 0x008fea0003900000 */
[----:B------:R-:W3:Y:S02]  /*bc30*/  @!P2 SYNCS.PHASECHK.TRANS64 P2, [R5+URZ+0x16850], R0 ;  /* 0x016850000500a5a7 */ /* 0x000ee4000804007f */
[----:B---3--:R-:W-:Y:S05]  /*bc40*/  @!P2 BRA `(.L_x_1586) ;  /* 0xfffffffc00eca947 */ /* 0x008fea000383ffff */
[----:B------:R-:W-:Y:S05]  /*bc50*/  BRA `(.L_x_1583) ;  /* 0xffffffa400407947 */ /* 0x000fea000383ffff */
.L_x_1591:
[----:B--2---:R-:W-:-:S04]  /*bc60*/  IMAD.U32 R7, RZ, RZ, UR5 ;  /* 0x00000005ff077e24 */ /* 0x004fc8000f8e00ff */
[----:B------:R2:W3:Y:S03]  /*bc70*/  SYNCS.PHASECHK.TRANS64.TRYWAIT P0, [R7+URZ+0x16850], R6 ;  /* 0x01685006070075a7 */ /* 0x0004e6000800017f */
[----:B---3--:R-:W-:Y:S05]  /*bc80*/  @!P0 NANOSLEEP.SYNCS 0x989680 ;  /* 0x009896800000895d */ /* 0x008fea0003900000 */
[----:B------:R-:W3:Y:S02]  /*bc90*/  @!P0 SYNCS.PHASECHK.TRANS64 P0, [R7+URZ+0x16850], R6 ;  /* 0x01685006070085a7 */ /* 0x000ee4000800007f */
[----:B---3--:R-:W-:Y:S05]  /*bca0*/  @!P0 BRA `(.L_x_1591) ;  /* 0xfffffffc00ec8947 */ /* 0x008fea000383ffff */
[----:B------:R-:W-:Y:S05]  /*bcb0*/  BRA `(.L_x_1590) ;  /* 0xffffffbc00a47947 */ /* 0x000fea000383ffff */
.L_x_1615:
[----:B------:R-:W-:Y:S02]  /*bcc0*/  IMAD.MOV.U32 R13, RZ, RZ, R16 ;  /* 0x000000ffff0d7224 */ /* 0x000fe400078e0010 */
[----:B------:R-:W-:Y:S02]  /*bcd0*/  IMAD.MOV.U32 R12, RZ, RZ, RZ ;  /* 0x000000ffff0c7224 */ /* 0x000fe400078e00ff */
[----:B------:R-:W-:Y:S02]  /*bce0*/  IMAD.MOV.U32 R11, RZ, RZ, 0x1f ;  /* 0x0000001fff0b7424 */ /* 0x000fe400078e00ff */
[----:B------:R-:W-:-:S07]  /*bcf0*/  IMAD.MOV.U32 R15, RZ, RZ, -0x1 ;  /* 0xffffffffff0f7424 */ /* 0x000fce00078e00ff */
[----:B------:R-:W-:Y:S05]  /*bd00*/  WARPSYNC.COLLECTIVE R15, `(.L_x_1665) ;  /* 0x000000000f087348 */ /* 0x000fea0003c00000 */
[----:B------:R1:W2:Y:S02]  /*bd10*/  SHFL.IDX P6, R14, R13, R12, R11 ;  /* 0x0000000c0d0e7389 */ /* 0x0002a400000c000b */
[----:B-12---:R-:W-:Y:S01]  /*bd20*/  ENDCOLLECTIVE ;  /* 0x000000000000791b */ /* 0x006fe20003800000 */
.L_x_1665:
[----:B------:R-:W-:Y:S05]  /*bd30*/  BRA `(.L_x_1666) ;  /* 0xffffffdc00ec7947 */ /* 0x000fea000383ffff */
.L_x_1616:
[----:B------:R-:W-:Y:S01]  /*bd40*/  BSSY B0, `(.L_x_1667) ;  /* 0x0000006000007945 */ /* 0x000fe20003800000 */
[----:B------:R-:W-:-:S07]  /*bd50*/  IMAD.MOV.U32 R15, RZ, RZ, -0x1 ;  /* 0xffffffffff0f7424 */ /* 0x000fce00078e00ff */
[----:B------:R-:W-:Y:S05]  /*bd60*/  WARPSYNC.COLLECTIVE R15, `(.L_x_1668) ;  /* 0x000000000f0c7348 */ /* 0x000fea0003c00000 */
[----:B------:R-:W-:Y:S02]  /*bd70*/  ELECT P6, UR62, PT ;  /* 0x00000000003e782f */ /* 0x000fe400038c0000 */
[----:B------:R-:W-:Y:S01]  /*bd80*/  MOV R14, UR62 ;  /* 0x0000003e000e7c02 */ /* 0x000fe20008000f00 */
[----:B------:R-:W-:Y:S10]  /*bd90*/  ENDCOLLECTIVE ;  /* 0x000000000000791b */ /* 0x000ff40003800000 */
.L_x_1668:
[----:B------:R-:W-:Y:S05]  /*bda0*/  BSYNC B0 ;  /* 0x0000000000007941 */ /* 0x000fea0003800000 */
.L_x_1667:
[----:B------:R-:W-:Y:S01]  /*bdb0*/  PLOP3.LUT P0, PT, P6, PT, PT, 0x80, 0x0 ;  /* 0x000000000000781c */ /* 0x000fe2000370f070 */
[----:B------:R-:W-:-:S12]  /*bdc0*/  BRA `(.L_x_1669) ;  /* 0xffffffdc00d87947 */ /* 0x000fd8000383ffff */
.L_x_1619:
[----:B--2---:R2:W3:Y:S02]  /*bdd0*/  SYNCS.PHASECHK.TRANS64.TRYWAIT P4, [R13+URZ+0x16840], R12 ;  /* 0x0168400c0d0075a7 */ /* 0x0044e4000808017f */
[----:B---3--:R-:W-:Y:S05]  /*bde0*/  @!P4 NANOSLEEP.SYNCS 0x989680 ;  /* 0x009896800000c95d */ /* 0x008fea0003900000 */
[----:B------:R-:W3:Y:S02]  /*bdf0*/  @!P4 SYNCS.PHASECHK.TRANS64 P4, [R13+URZ+0x16840], R12 ;  /* 0x0168400c0d00c5a7 */ /* 0x000ee4000808007f */
[----:B---3--:R-:W-:Y:S05]  /*be00*/  @!P4 BRA `(.L_x_1619) ;  /* 0xfffffffc00f0c947 */ /* 0x008fea000383ffff */
[----:B------:R-:W-:Y:S05]  /*be10*/  BRA `(.L_x_1670) ;  /* 0xffffffe0002c7947 */ /* 0x000fea000383ffff */
.L_x_1621:
[----:B-1----:R-:W-:-:S04]  /*be20*/  IMAD.U32 R5, RZ, RZ, UR39 ;  /* 0x00000027ff057e24 */ /* 0x002fc8000f8e00ff */
[----:B------:R1:W3:Y:S03]  /*be30*/  SYNCS.PHASECHK.TRANS64.TRYWAIT P3, [R5+URZ+0x16820], R4 ;  /* 0x01682004050075a7 */ /* 0x0002e6000806017f */
[----:B---3--:R-:W-:Y:S05]  /*be40*/  @!P3 NANOSLEEP.SYNCS 0x989680 ;  /* 0x009896800000b95d */ /* 0x008fea0003900000 */
[----:B------:R-:W3:Y:S02]  /*be50*/  @!P3 SYNCS.PHASECHK.TRANS64 P3, [R5+URZ+0x16820], R4 ;  /* 0x016820040500b5a7 */ /* 0x000ee4000806007f */
[----:B---3--:R-:W-:Y:S05]  /*be60*/  @!P3 BRA `(.L_x_1621) ;  /* 0xfffffffc00ecb947 */ /* 0x008fea000383ffff */
[----:B------:R-:W-:Y:S05]  /*be70*/  BRA `(.L_x_1671) ;  /* 0xffffffe000cc7947 */ /* 0x000fea000383ffff */
.L_x_1627:
[----:B-1----:R1:W3:Y:S02]  /*be80*/  SYNCS.PHASECHK.TRANS64.TRYWAIT P4, [R3+URZ+0x16840], R2 ;  /* 0x01684002030075a7 */ /* 0x0022e4000808017f */
[----:B---3--:R-:W-:Y:S05]  /*be90*/  @!P4 NANOSLEEP.SYNCS 0x989680 ;  /* 0x009896800000c95d */ /* 0x008fea0003900000 */
[----:B------:R-:W3:Y:S02]  /*bea0*/  @!P4 SYNCS.PHASECHK.TRANS64 P4, [R3+URZ+0x16840], R2 ;  /* 0x016840020300c5a7 */ /* 0x000ee4000808007f */
[----:B---3--:R-:W-:Y:S05]  /*beb0*/  @!P4 BRA `(.L_x_1627) ;  /* 0xfffffffc00f0c947 */ /* 0x008fea000383ffff */
[----:B------:R-:W-:Y:S05]  /*bec0*/  BRA `(.L_x_1672) ;  /* 0xffffffe4006c7947 */ /* 0x000fea000383ffff */
.L_x_1629:
[----:B-1----:R1:W3:Y:S02]  /*bed0*/  SYNCS.PHASECHK.TRANS64.TRYWAIT P4, [R2+URZ+0x60], R3 ;  /* 0x00006003020075a7 */ /* 0x0022e4000808017f */
[----:B---3--:R-:W-:Y:S05]  /*bee0*/  @!P4 NANOSLEEP.SYNCS 0x989680 ;  /* 0x009896800000c95d */ /* 0x008fea0003900000 */
[----:B------:R-:W3:Y:S02]  /*bef0*/  @!P4 SYNCS.PHASECHK.TRANS64 P4, [R2+URZ+0x60], R3 ;  /* 0x000060030200c5a7 */ /* 0x000ee4000808007f */
[----:B---3--:R-:W-:Y:S05]  /*bf00*/  @!P4 BRA `(.L_x_1629) ;  /* 0xfffffffc00f0c947 */ /* 0x008fea000383ffff */
[----:B------:R-:W-:Y:S05]  /*bf10*/  BRA `(.L_x_1673) ;  /* 0xffffffe400c07947 */ /* 0x000fea000383ffff */
.L_x_1635:
[----:B-1----:R1:W2:Y:S02]  /*bf20*/  SYNCS.PHASECHK.TRANS64.TRYWAIT P4, [R4+URZ+0x16840], R3 ;  /* 0x01684003040075a7 */ /* 0x0022a4000808017f */
[----:B--2---:R-:W-:Y:S05]  /*bf30*/  @!P4 NANOSLEEP.SYNCS 0x989680 ;  /* 0x009896800000c95d */ /* 0x004fea0003900000 */
[----:B------:R-:W2:Y:S02]  /*bf40*/  @!P4 SYNCS.PHASECHK.TRANS64 P4, [R4+URZ+0x16840], R3 ;  /* 0x016840030400c5a7 */ /* 0x000ea4000808007f */
[----:B--2---:R-:W-:Y:S05]  /*bf50*/  @!P4 BRA `(.L_x_1635) ;  /* 0xfffffffc00f0c947 */ /* 0x004fea000383ffff */
[----:B------:R-:W-:Y:S05]  /*bf60*/  BRA `(.L_x_1674) ;  /* 0xffffffe800b87947 */ /* 0x000fea000383ffff */
.L_x_1637:
[----:B-1----:R1:W2:Y:S02]  /*bf70*/  SYNCS.PHASECHK.TRANS64.TRYWAIT P4, [R4+URZ+0x60], R19 ;  /* 0x00006013040075a7 */ /* 0x0022a4000808017f */
[----:B--2---:R-:W-:Y:S05]  /*bf80*/  @!P4 NANOSLEEP.SYNCS 0x989680 ;  /* 0x009896800000c95d */ /* 0x004fea0003900000 */
[----:B------:R-:W2:Y:S02]  /*bf90*/  @!P4 SYNCS.PHASECHK.TRANS64 P4, [R4+URZ+0x60], R19 ;  /* 0x000060130400c5a7 */ /* 0x000ea4000808007f */
[----:B--2---:R-:W-:Y:S05]  /*bfa0*/  @!P4 BRA `(.L_x_1637) ;  /* 0xfffffffc00f0c947 */ /* 0x004fea000383ffff */
[----:B------:R-:W-:Y:S05]  /*bfb0*/  BRA `(.L_x_1675) ;  /* 0xffffffec000c7947 */ /* 0x000fea000383ffff */
.L_x_1642:
[----:B-1----:R1:W2:Y:S02]  /*bfc0*/  SYNCS.PHASECHK.TRANS64.TRYWAIT P4, [R3+URZ+0x16840], R4 ;  /* 0x01684004030075a7 */ /* 0x0022a4000808017f */
[----:B--2---:R-:W-:Y:S05]  /*bfd0*/  @!P4 NANOSLEEP.SYNCS 0x989680 ;  /* 0x009896800000c95d */ /* 0x004fea0003900000 */
[----:B------:R-:W2:Y:S02]  /*bfe0*/  @!P4 SYNCS.PHASECHK.TRANS64 P4, [R3+URZ+0x16840], R4 ;  /* 0x016840040300c5a7 */ /* 0x000ea4000808007f */
[----:B--2---:R-:W-:Y:S05]  /*bff0*/  @!P4 BRA `(.L_x_1642) ;  /* 0xfffffffc00f0c947 */ /* 0x004fea000383ffff */
[----:B------:R-:W-:Y:S05]  /*c000*/  BRA `(.L_x_1676) ;  /* 0xffffffec00dc7947 */ /* 0x000fea000383ffff */
.L_x_1644:
[----:B-1----:R1:W2:Y:S02]  /*c010*/  SYNCS.PHASECHK.TRANS64.TRYWAIT P4, [R3+URZ+0x60], R12 ;  /* 0x0000600c030075a7 */ /* 0x0022a4000808017f */
[----:B--2---:R-:W-:Y:S05]  /*c020*/  @!P4 NANOSLEEP.SYNCS 0x989680 ;  /* 0x009896800000c95d */ /* 0x004fea0003900000 */
[----:B------:R-:W2:Y:S02]  /*c030*/  @!P4 SYNCS.PHASECHK.TRANS64 P4, [R3+URZ+0x60], R12 ;  /* 0x0000600c0300c5a7 */ /* 0x000ea4000808007f */
[----:B--2---:R-:W-:Y:S05]  /*c040*/  @!P4 BRA `(.L_x_1644) ;  /* 0xfffffffc00f0c947 */ /* 0x004fea000383ffff */
[----:B------:R-:W-:Y:S05]  /*c050*/  BRA `(.L_x_1677) ;  /* 0xfffffff000307947 */ /* 0x000fea000383ffff */
.L_x_1651:
[----:B-1----:R1:W2:Y:S02]  /*c060*/  SYNCS.PHASECHK.TRANS64.TRYWAIT P0, [R3+URZ+0x16860], R0 ;  /* 0x01686000030075a7 */ /* 0x0022a4000800017f */
[----:B--2---:R-:W-:Y:S05]  /*c070*/  @!P0 NANOSLEEP.SYNCS 0x989680 ;  /* 0x009896800000895d */ /* 0x004fea0003900000 */
[----:B------:R-:W2:Y:S02]  /*c080*/  @!P0 SYNCS.PHASECHK.TRANS64 P0, [R3+URZ+0x16860], R0 ;  /* 0x01686000030085a7 */ /* 0x000ea4000800007f */
[----:B--2---:R-:W-:Y:S05]  /*c090*/  @!P0 BRA `(.L_x_1651) ;  /* 0xfffffffc00f08947 */ /* 0x004fea000383ffff */
[----:B------:R-:W-:Y:S05]  /*c0a0*/  BRA `(.L_x_1678) ;  /* 0xfffffff000e87947 */ /* 0x000fea000383ffff */
.L_x_1653:
[----:B------:R-:W-:Y:S01]  /*c0b0*/  BSSY B0, `(.L_x_1679) ;  /* 0x0000007000007945 */ /* 0x000fe20003800000 */
[----:B------:R-:W-:Y:S02]  /*c0c0*/  IMAD.MOV.U32 R12, RZ, RZ, RZ ;  /* 0x000000ffff0c7224 */ /* 0x000fe400078e00ff */
[----:B------:R-:W-:Y:S02]  /*c0d0*/  IMAD.MOV.U32 R11, RZ, RZ, 0x1f ;  /* 0x0000001fff0b7424 */ /* 0x000fe400078e00ff */
[----:B------:R-:W-:-:S07]  /*c0e0*/  IMAD.MOV.U32 R15, RZ, RZ, -0x1 ;  /* 0xffffffffff0f7424 */ /* 0x000fce00078e00ff */
[----:B---3--:R-:W-:Y:S05]  /*c0f0*/  WARPSYNC.COLLECTIVE R15, `(.L_x_1680) ;  /* 0x000000000f087348 */ /* 0x008fea0003c00000 */
[----:B------:R1:W2:Y:S02]  /*c100*/  SHFL.IDX P6, R14, R13, R12, R11 ;  /* 0x0000000c0d0e7389 */ /* 0x0002a400000c000b */
[----:B-123--:R-:W-:Y:S01]  /*c110*/  ENDCOLLECTIVE ;  /* 0x000000000000791b */ /* 0x00efe20003800000 */
.L_x_1680:
[----:B------:R-:W-:Y:S05]  /*c120*/  BSYNC B0 ;  /* 0x0000000000007941 */ /* 0x000fea0003800000 */
.L_x_1679:
[----:B------:R-:W-:Y:S05]  /*c130*/  BRA `(.L_x_1681) ;  /* 0xfffffff400487947 */ /* 0x000fea000383ffff */
.L_x_1655:
[----:B--2---:R2:W3:Y:S02]  /*c140*/  SYNCS.PHASECHK.TRANS64.TRYWAIT P0, [R7+URZ+0x16820], R0 ;  /* 0x01682000070075a7 */ /* 0x0044e4000800017f */
[----:B---3--:R-:W-:Y:S05]  /*c150*/  @!P0 NANOSLEEP.SYNCS 0x989680 ;  /* 0x009896800000895d */ /* 0x008fea0003900000 */
[----:B------:R-:W3:Y:S02]  /*c160*/  @!P0 SYNCS.PHASECHK.TRANS64 P0, [R7+URZ+0x16820], R0 ;  /* 0x01682000070085a7 */ /* 0x000ee4000800007f */
[----:B---3--:R-:W-:Y:S05]  /*c170*/  @!P0 BRA `(.L_x_1655) ;  /* 0xfffffffc00f08947 */ /* 0x008fea000383ffff */
[----:B------:R-:W-:Y:S05]  /*c180*/  BRA `(.L_x_1682) ;  /* 0xfffffff400907947 */ /* 0x000fea000383ffff */
.L_x_1659:
[----:B--2---:R2:W3:Y:S02]  /*c190*/  SYNCS.PHASECHK.TRANS64.TRYWAIT P1, [R5+URZ], R4 ;  /* 0x00000004050075a7 */ /* 0x0044e4000802017f */
[----:B---3--:R-:W-:Y:S05]  /*c1a0*/  @!P1 NANOSLEEP.SYNCS 0x989680 ;  /* 0x009896800000995d */ /* 0x008fea0003900000 */
[----:B------:R-:W3:Y:S02]  /*c1b0*/  @!P1 SYNCS.PHASECHK.TRANS64 P1, [R5+URZ], R4 ;  /* 0x00000004050095a7 */ /* 0x000ee4000802007f */
[----:B---3--:R-:W-:Y:S05]  /*c1c0*/  @!P1 BRA `(.L_x_1659) ;  /* 0xfffffffc00f09947 */ /* 0x008fea000383ffff */
[----:B------:R-:W-:Y:S05]  /*c1d0*/  BRA `(.L_x_1683) ;  /* 0xfffffff400d87947 */ /* 0x000fea000383ffff */
.L_x_1660:
[----:B---3--:R3:W4:Y:S02]  /*c1e0*/  SYNCS.PHASECHK.TRANS64.TRYWAIT P1, [R3+URZ], R0 ;  /* 0x00000000030075a7 */ /* 0x008724000802017f */
[----:B----4-:R-:W-:Y:S05]  /*c1f0*/  @!P1 NANOSLEEP.SYNCS 0x989680 ;  /* 0x009896800000995d */ /* 0x010fea0003900000 */
[----:B------:R-:W4:Y:S02]  /*c200*/  @!P1 SYNCS.PHASECHK.TRANS64 P1, [R3+URZ], R0 ;  /* 0x00000000030095a7 */ /* 0x000f24000802007f */
[----:B----4-:R-:W-:Y:S05]  /*c210*/  @!P1 BRA `(.L_x_1660) ;  /* 0xfffffffc00f09947 */ /* 0x010fea000383ffff */
[----:B------:R-:W-:Y:S05]  /*c220*/  BRA `(.L_x_1684) ;  /* 0xfffffff400cc7947 */ /* 0x000fea000383ffff */
.L_x_1662:
[----:B--2---:R2:W3:Y:S02]  /*c230*/  SYNCS.PHASECHK.TRANS64.TRYWAIT P0, [R5+URZ], R4 ;  /* 0x00000004050075a7 */ /* 0x0044e4000800017f */
[----:B---3--:R-:W-:Y:S05]  /*c240*/  @!P0 NANOSLEEP.SYNCS 0x989680 ;  /* 0x009896800000895d */ /* 0x008fea0003900000 */
[----:B------:R-:W3:Y:S02]  /*c250*/  @!P0 SYNCS.PHASECHK.TRANS64 P0, [R5+URZ], R4 ;  /* 0x00000004050085a7 */ /* 0x000ee4000800007f */
[----:B---3--:R-:W-:Y:S05]  /*c260*/  @!P0 BRA `(.L_x_1662) ;  /* 0xfffffffc00f08947 */ /* 0x008fea000383ffff */
[----:B------:R-:W-:Y:S05]  /*c270*/  BRA `(.L_x_1685) ;  /* 0xfffffff400d07947 */ /* 0x000fea000383ffff */
.L_x_1686:
        /* <DEDUP_REMOVED lines=16> */
.L_x_2282:


//--------------------- .text._ZN7cutlass13device_kernelIN5flash11enable_sm90INS1_16FlashAttnFwdSm90INS1_25CollectiveMainloopFwdSm90ILi2EN4cute5tupleIJNS5_1CILi1EEES8_S8_EEENS6_IJNS7_ILi192EEENS7_ILi128EEENS7_ILi64EEEEEELi64ENS_6half_tEfNS_4arch4Sm90ELb1ELb0ELb0ELb1ELb0ELb0ELb0ELb1ELb1ELb0ELb0ELb0EEENS1_21CollectiveEpilogueFwdINS6_IJSA_SC_SB_EEES9_SE_SG_Li384ELb1ELb0ELb0ELb0EEENS1_36VarlenDynamicPersistentTileSchedulerILi192ELi128ELi384ELi32ELb0ELb0ELb1ELb1ELb1ELb1EEEEEEEEEvNT_6ParamsE --------------------------
	.section	.text._ZN7cutlass13device_kernelIN5flash11enable_sm90INS1_16FlashAttnFwdSm90INS1_25CollectiveMainloopFwdSm90ILi2EN4cute5tupleIJNS5_1CILi1EEES8_S8_EEENS6_IJNS7_ILi192EEENS7_ILi128EEENS7_ILi64EEEEEELi64ENS_6half_tEfNS_4arch4Sm90ELb1ELb0ELb0ELb1ELb0ELb0ELb0ELb1ELb1ELb0ELb0ELb0EEENS1_21CollectiveEpilogueFwdINS6_IJSA_SC_SB_EEES9_SE_SG_Li384ELb1ELb0ELb0ELb0EEENS1_36VarlenDynamicPersistentTileSchedulerILi192ELi128ELi384ELi32ELb0ELb0ELb1ELb1ELb1ELb1EEEEEEEEEvNT_6ParamsE,"ax",@progbits
	.align	128
.text._ZN7cutlass13device_kernelIN5flash11enable_sm90INS1_16FlashAttnFwdSm90INS1_25CollectiveMainloopFwdSm90ILi2EN4cute5tupleIJNS5_1CILi1EEES8_S8_EEENS6_IJNS7_ILi192EEENS7_ILi128EEENS7_ILi64EEEEEELi64ENS_6half_tEfNS_4arch4Sm90ELb1ELb0ELb0ELb1ELb0ELb0ELb0ELb1ELb1ELb0ELb0ELb0EEENS1_21CollectiveEpilogueFwdINS6_IJSA_SC_SB_EEES9_SE_SG_Li384ELb1ELb0ELb0ELb0EEENS1_36VarlenDynamicPersistentTileSchedulerILi192ELi128ELi384ELi32ELb0ELb0ELb1ELb1ELb1ELb1EEEEEEEEEvNT_6ParamsE:
        .type           _ZN7cutlass13device_kernelIN5flash11enable_sm90INS1_16FlashAttnFwdSm90INS1_25CollectiveMainloopFwdSm90ILi2EN4cute5tupleIJNS5_1CILi1EEES8_S8_EEENS6_IJNS7_ILi192EEENS7_ILi128EEENS7_ILi64EEEEEELi64ENS_6half_tEfNS_4arch4Sm90ELb1ELb0ELb0ELb1ELb0ELb0ELb0ELb1ELb1ELb0ELb0ELb0EEENS1_21CollectiveEpilogueFwdINS6_IJSA_SC_SB_EEES9_SE_SG_Li384ELb1ELb0ELb0ELb0EEENS1_36VarlenDynamicPersistentTileSchedulerILi192ELi128ELi384ELi32ELb0ELb0ELb1ELb1ELb1ELb1EEEEEEEEEvNT_6ParamsE,@function
        .size           _ZN7cutlass13device_kernelIN5flash11enable_sm90INS1_16FlashAttnFwdSm90INS1_25CollectiveMainloopFwdSm90ILi2EN4cute5tupleIJNS5_1CILi1EEES8_S8_EEENS6_IJNS7_ILi192EEENS7_ILi128EEENS7_ILi64EEEEEELi64ENS_6half_tEfNS_4arch4Sm90ELb1ELb0ELb0ELb1ELb0ELb0ELb0ELb1ELb1ELb0ELb0ELb0EEENS1_21CollectiveEpilogueFwdINS6_IJSA_SC_SB_EEES9_SE_SG_Li384ELb1ELb0ELb0ELb0EEENS1_36VarlenDynamicPersistentTileSchedulerILi192ELi128ELi384ELi32ELb0ELb0ELb1ELb1ELb1ELb1EEEEEEEEEvNT_6ParamsE,(.L_x_2283 - _ZN7cutlass13device_kernelIN5flash11enable_sm90INS1_16FlashAttnFwdSm90INS1_25CollectiveMainloopFwdSm90ILi2EN4cute5tupleIJNS5_1CILi1EEES8_S8_EEENS6_IJNS7_ILi192EEENS7_ILi128EEENS7_ILi64EEEEEELi64ENS_6half_tEfNS_4arch4Sm90ELb1ELb0ELb0ELb1ELb0ELb0ELb0ELb1ELb1ELb0ELb0ELb0EEENS1_21CollectiveEpilogueFwdINS6_IJSA_SC_SB_EEES9_SE_SG_Li384ELb1ELb0ELb0ELb0EEENS1_36VarlenDynamicPersistentTileSchedulerILi192ELi128ELi384ELi32ELb0ELb0ELb1ELb1ELb1ELb1EEEEEEEEEvNT_6ParamsE)
        .other          _ZN7cutlass13device_kernelIN5flash11enable_sm90INS1_16FlashAttnFwdSm90INS1_25CollectiveMainloopFwdSm90ILi2EN4cute5tupleIJNS5_1CILi1EEES8_S8_EEENS6_IJNS7_ILi192EEENS7_ILi128EEENS7_ILi64EEEEEELi64ENS_6half_tEfNS_4arch4Sm90ELb1ELb0ELb0ELb1ELb0ELb0ELb0ELb1ELb1ELb0ELb0ELb0EEENS1_21CollectiveEpilogueFwdINS6_IJSA_SC_SB_EEES9_SE_SG_Li384ELb1ELb0ELb0ELb0EEENS1_36VarlenDynamicPersistentTileSchedulerILi192ELi128ELi384ELi32ELb0ELb0ELb1ELb1ELb1ELb1EEEEEEEEEvNT_6ParamsE,@"STO_CUDA_ENTRY STV_DEFAULT"
_ZN7cutlass13device_kernelIN5flash11enable_sm90INS1_16FlashAttnFwdSm90INS1_25CollectiveMainloopFwdSm90ILi2EN4cute5tupleIJNS5_1CILi1EEES8_S8_EEENS6_IJNS7_ILi192EEENS7_ILi128EEENS7_ILi64EEEEEELi64ENS_6half_tEfNS_4arch4Sm90ELb1ELb0ELb0ELb1ELb0ELb0ELb0ELb1ELb1ELb0ELb0ELb0EEENS1_21CollectiveEpilogueFwdINS6_IJSA_SC_SB_EEES9_SE_SG_Li384ELb1ELb0ELb0ELb0EEENS1_36VarlenDynamicPersistentTileSchedulerILi192ELi128ELi384ELi32ELb0ELb0ELb1ELb1ELb1ELb1EEEEEEEEEvNT_6ParamsE:
        /* <DEDUP_REMOVED lines=21> */
.L_x_1688:
[----:B------:R-:W-:Y:S05]  /*0150*/  BSYNC B0 ;  /* 0x0000000000007941 */ /* 0x000fea0003800000 */
.L_x_1687:
        /* <DEDUP_REMOVED lines=41> */
.L_x_1689:
        /* <DEDUP_REMOVED lines=22> */
.L_x_1690:
        /* <DEDUP_REMOVED lines=18> */
.L_x_1691:
        /* <DEDUP_REMOVED lines=22> */
.L_x_1692:
        /* <DEDUP_REMOVED lines=22> */
.L_x_1693:
[----:B------:R-:W-:Y:S01]  /*0930*/  PLOP3.LUT P0, PT, PT, PT, UP0, 0x80, 0x0 ;  /* 0x000000000000781c */ /* 0x000fe20003f0f008 */
[----:B------:R-:W-:Y:S01]  /*0940*/  UMOV UR36, 0x1 ;  /* 0x0000000100247882 */ /* 0x000fe20000000000 */
[----:B------:R-:W-:Y:S01]  /*0950*/  NOP ;  /* 0x0000000000007918 */ /* 0x000fe20000000000 */
[----:B------:R-:W-:Y:S01]  /*0960*/  USEL UR36, UR36, 0x2, !UP0 ;  /* 0x0000000224247887 */ /* 0x000fe2000c000000 */
[----:B------:R-:W-:Y:S01]  /*0970*/  ULDC.64 UR38, c[0x0][0x208] ;  /* 0x0000820000267ab9 */ /* 0x000fe20000000a00 */
[----:B012-4-:R-:W-:Y:S08]  /*0980*/  BAR.SYNC.DEFER_BLOCKING 0x0 ;  /* 0x0000000000007b1d */ /* 0x017ff00000010000 */
[----:B------:R-:W-:Y:S05]  /*0990*/  @!P0 BRA `(.L_x_1694) ;  /* 0x0000009000dc8947 */ /* 0x000fea0003800000 */
.L_x_1695:
        /* <DEDUP_REMOVED lines=29> */
[----:B------:R-:W-:Y:S01]  /*0b70*/  LEA.HI R2, R0, R155, RZ, 0x4 ;  /* 0x0000009b00027211 */ /* 0x000fe200078f20ff */
[----:B------:R-:W-:Y:S01]  /*0b80*/  IMAD.SHL.U32 R5, R3, 0x20, RZ ;  /* 0x0000002003057824 */ /* 0x000fe200078e00ff */
[----:B------:R-:W-:Y:S01]  /*0b90*/  SHF.R.S32.HI R153, RZ, 0x7, R153 ;  /* 0x00000007ff997819 */ /* 0x000fe20000011499 */
[----:B------:R-:W-:Y:S01]  /*0ba0*/  IMAD.IADD R152, R155, 0x1, -R152 ;  /* 0x000000019b987824 */ /* 0x000fe200078e0a98 */
[----:B------:R-:W-:Y:S02]  /*0bb0*/  SHF.R.S32.HI R3, RZ, 0x4, R2 ;  /* 0x00000004ff037819 */ /* 0x000fe40000011402 */
[----:B------:R-:W-:Y:S02]  /*0bc0*/  LOP3.LUT R4, R2, 0x3fffff0, RZ, 0xc0, !PT ;  /* 0x03fffff002047812 */ /* 0x000fe400078ec0ff */
[----:B------:R-:W-:-:S02]  /*0bd0*/  SHF.R.S32.HI R7, RZ, 0x1f, R152 ;  /* 0x0000001fff077819 */ /* 0x000fc40000011498 */
[----:B------:R-:W-:Y:S01]  /*0be0*/  LEA.HI R2, R2, R3, RZ, 0x1 ;  /* 0x0000000302027211 */ /* 0x000fe200078f08ff */
[----:B------:R-:W-:Y:S01]  /*0bf0*/  IMAD.IADD R4, R155, 0x1, -R4 ;  /* 0x000000019b047824 */ /* 0x000fe200078e0a04 */
[----:B------:R-:W-:Y:S02]  /*0c00*/  LEA.HI R8, R7, R152, RZ, 0x2 ;  /* 0x0000009807087211 */ /* 0x000fe400078f10ff */
[----:B------:R-:W-:Y:S02]  /*0c10*/  LOP3.LUT R5, R5, 0xfffffc00, RZ, 0xc0, !PT ;  /* 0xfffffc0005057812 */ /* 0x000fe400078ec0ff */
[--C-:B------:R-:W-:Y:S02]  /*0c20*/  SHF.R.S32.HI R9, RZ, 0x2, R8.reuse ;  /* 0x00000002ff097819 */ /* 0x100fe40000011408 */
[----:B------:R-:W-:Y:S01]  /*0c30*/  SHF.R.S32.HI R6, RZ, 0x1f, R8 ;  /* 0x0000001fff067819 */ /* 0x000fe20000011408 */
[----:B------:R-:W-:Y:S01]  /*0c40*/  IMAD R5, R4, 0x40, R5 ;  /* 0x0000004004057824 */ /* 0x000fe200078e0205 */
[----:B------:R-:W-:-:S02]  /*0c50*/  LOP3.LUT R2, R2, 0x1ffffffe, RZ, 0xc0, !PT ;  /* 0x1ffffffe02027812 */ /* 0x000fc400078ec0ff */
[----:B------:R-:W-:Y:S01]  /*0c60*/  LEA.HI R10, R6, R9, RZ, 0x3 ;  /* 0x00000009060a7211 */ /* 0x000fe200078f18ff */
[----:B------:R-:W-:Y:S01]  /*0c70*/  IMAD.HI R6, R153, 0x55555556, RZ ;  /* 0x5555555699067827 */ /* 0x000fe200078e02ff */
[----:B------:R-:W-:Y:S02]  /*0c80*/  LEA.HI R7, R7, R152, RZ, 0x5 ;  /* 0x0000009807077211 */ /* 0x000fe400078f28ff */
[----:B------:R-:W-:Y:S01]  /*0c90*/  LOP3.LUT R10, R10, 0xfffffff8, RZ, 0xc0, !PT ;  /* 0xfffffff80a0a7812 */ /* 0x000fe200078ec0ff */
[----:B------:R-:W-:Y:S01]  /*0ca0*/  IMAD.IADD R2, R3, 0x1, -R2 ;  /* 0x0000000103027824 */ /* 0x000fe200078e0a02 */
[----:B------:R-:W-:Y:S02]  /*0cb0*/  LEA.HI R0, R0, R155, RZ, 0x3 ;  /* 0x0000009b00007211 */ /* 0x000fe400078f18ff */
[----:B------:R-:W-:Y:S01]  /*0cc0*/  LEA.HI R6, R6, R6, RZ, 0x1 ;  /* 0x0000000606067211 */ /* 0x000fe200078f08ff */
[----:B------:R-:W-:Y:S01]  /*0cd0*/  IMAD R154, R2, 0x8, R5 ;  /* 0x00000008029a7824 */ /* 0x000fe200078e0205 */
[----:B------:R-:W-:Y:S01]  /*0ce0*/  SHF.R.S32.HI R7, RZ, 0x5, R7 ;  /* 0x00000005ff077819 */ /* 0x000fe20000011407 */
[----:B------:R-:W-:Y:S01]  /*0cf0*/  IMAD.IADD R10, R9, 0x1, -R10 ;  /* 0x00000001090a7824 */ /* 0x000fe200078e0a0a */
[----:B------:R-:W-:Y:S01]  /*0d00*/  LOP3.LUT R2, R0, 0x1ffffff8, RZ, 0xc0, !PT ;  /* 0x1ffffff800027812 */ /* 0x000fe200078ec0ff */
[----:B------:R-:W-:Y:S01]  /*0d10*/  IMAD R6, R6, -0x3, R153 ;  /* 0xfffffffd06067824 */ /* 0x000fe200078e0299 */
[----:B------:R-:W-:Y:S01]  /*0d20*/  LOP3.LUT R3, R8, 0x7ffffffc, RZ, 0xc0, !PT ;  /* 0x7ffffffc08037812 */ /* 0x000fe200078ec0ff */
[----:B------:R-:W-:Y:S01]  /*0d30*/  IMAD R7, R7, 0x10, R10 ;  /* 0x0000001007077824 */ /* 0x000fe200078e020a */
[----:B------:R-:W-:Y:S01]  /*0d40*/  SHF.R.S32.HI R16, RZ, 0x3, R0 ;  /* 0x00000003ff107819 */ /* 0x000fe20000011400 */
[----:B------:R-:W-:-:S02]  /*0d50*/  IMAD.IADD R2, R155, 0x1, -R2 ;  /* 0x000000019b027824 */ /* 0x000fc400078e0a02 */
[----:B------:R-:W-:Y:S02]  /*0d60*/  IMAD R19, R6, 0x40, R7 ;  /* 0x0000004006137824 */ /* 0x000fe400078e0207 */
[----:B------:R-:W-:Y:S02]  /*0d70*/  IMAD.SHL.U32 R22, R2, 0x8, RZ ;  /* 0x0000000802167824 */ /* 0x000fe400078e00ff */
[----:B------:R-:W-:-:S07]  /*0d80*/  IMAD.IADD R18, R152, 0x1, -R3 ;  /* 0x0000000198127824 */ /* 0x000fce00078e0a03 */
.L_x_1749:
[----:B0-----:R-:W0:Y:S01]  /*0d90*/  LDC.64 R2, c[0x0][0xc60] ;  /* 0x00031800ff027b82 */ /* 0x001e220000000a00 */
        /* <DEDUP_REMOVED lines=13> */
[----:B------:R-:W-:-:S04]  /*0e70*/  @UP0 ULEA UR6, UP2, UR46, UR6, 0x2 ;  /* 0x000000062e060291 */ /* 0x000fc8000f84103f */
[----:B------:R-:W-:Y:S02]  /*0e80*/  @UP0 ULEA.HI.X UR7, UR46, UR7, UR45, 0x2, UP2 ;  /* 0x000000072e070291 */ /* 0x000fe400090f142d */
[----:B------:R-:W-:Y:S01]  /*0e90*/  @UP1 ULEA UR8, UP0, UR46, UR8, 0x2 ;  /* 0x000000082e081291 */ /* 0x000fe2000f80103f */
[----:B------:R-:W-:-:S03]  /*0ea0*/  IMAD.U32 R2, RZ, RZ, UR6 ;  /* 0x00000006ff027e24 */ /* 0x000fc6000f8e00ff */
[----:B------:R-:W-:Y:S01]  /*0eb0*/  @UP1 ULEA.HI.X UR9, UR46, UR9, UR45, 0x2, UP0 ;  /* 0x000000092e091291 */ /* 0x000fe200080f142d */
[----:B------:R-:W-:Y:S01]  /*0ec0*/  IMAD.U32 R3, RZ, RZ, UR7 ;  /* 0x00000007ff037e24 */ /* 0x000fe2000f8e00ff */
[----:B------:R-:W-:Y:S01]  /*0ed0*/  ULDC.64 UR6, c[0x0][0x3f8] ;  /* 0x0000fe0000067ab9 */ /* 0x000fe20000000a00 */
[----:B---345:R-:W-:-:S03]  /*0ee0*/  IMAD.U32 R4, RZ, RZ, UR8 ;  /* 0x00000008ff047e24 */ /* 0x038fc6000f8e00ff */
[----:B------:R-:W-:Y:S01]  /*0ef0*/  IMAD.U32 R5, RZ, RZ, UR9 ;  /* 0x00000009ff057e24 */ /* 0x000fe2000f8e00ff */
[----:B------:R-:W2:Y:S01]  /*0f00*/  @P0 LDG.E R2, desc[UR38][R2.64] ;  /* 0x0000002602020981 */ /* 0x000ea2000c1e1900 */
[----:B------:R-:W-:Y:S01]  /*0f10*/  UISETP.NE.U32.AND UP0, UPT, UR6, URZ, UPT ;  /* 0x0000003f0600728c */ /* 0x000fe2000bf05070 */
[----:B------:R-:W-:Y:S02]  /*0f20*/  ULDC.64 UR8, c[0x0][0xa20] ;  /* 0x0002880000087ab9 */ /* 0x000fe40000000a00 */
[----:B------:R-:W3:Y:S01]  /*0f30*/  @P2 LDG.E R4, desc[UR38][R4.64] ;  /* 0x0000002604042981 */ /* 0x000ee2000c1e1900 */
[----:B------:R-:W-:Y:S01]  /*0f40*/  UISETP.NE.AND.EX UP0, UPT, UR7, URZ, UPT, UP0 ;  /* 0x0000003f0700728c */ /* 0x000fe2000bf05300 */
[----:B------:R-:W-:Y:S01]  /*0f50*/  ISETP.NE.U32.AND P1, PT, RZ, UR8, PT ;  /* 0x00000008ff007c0c */ /* 0x000fe2000bf25070 */
[----:B------:R-:W-:Y:S01]  /*0f60*/  ULDC UR6, c[0x0][0x2e0] ;  /* 0x0000b80000067ab9 */ /* 0x000fe20000000800 */
[----:B------:R-:W-:Y:S01]  /*0f70*/  UMOV UR49, URZ ;  /* 0x0000003f00317c82 */ /* 0x000fe20008000000 */
[----:B------:R-:W-:Y:S01]  /*0f80*/  USEL UR4, UR4, 0x1, UP0 ;  /* 0x0000000104047887 */ /* 0x000fe20008000000 */
[----:B------:R-:W-:Y:S01]  /*0f90*/  ISETP.NE.AND.EX P1, PT, RZ, UR9, PT, P1 ;  /* 0x00000009ff007c0c */ /* 0x000fe2000bf25310 */
[----:B------:R-:W-:Y:S01]  /*0fa0*/  ULDC UR50, c[0x0][0x288] ;  /* 0x0000a20000327ab9 */ /* 0x000fe20000000800 */
[----:B------:R-:W-:Y:S01]  /*0fb0*/  UMOV UR44, UR5 ;  /* 0x00000005002c7c82 */ /* 0x000fe20008000000 */
[----:B------:R-:W-:Y:S01]  /*0fc0*/  UIMAD UR6, UR4, UR6, URZ ;  /* 0x00000006040672a4 */ /* 0x000fe2000f8e023f */
[----:B--2---:R-:W-:-:S02]  /*0fd0*/  @P0 R2UR UR49, R2 ;  /* 0x00000000023102ca */ /* 0x004fc400000e0000 */
[----:B---3--:R-:W-:Y:S01]  /*0fe0*/  @P2 R2UR UR50, R4 ;  /* 0x00000000043222ca */ /* 0x008fe200000e0000 */
[----:B-1----:R-:W-:-:S14]  /*0ff0*/  @P2 BRA `(.L_x_1696) ;  /* 0x0000000000342947 */ /* 0x002fdc0003800000 */
        /* <DEDUP_REMOVED lines=13> */
.L_x_1696:
[----:B------:R-:W-:Y:S01]  /*10d0*/  UMOV UR43, UR51 ;  /* 0x00000033002b7c82 */ /* 0x000fe20008000000 */
[----:B------:R-:W-:Y:S05]  /*10e0*/  @!P1 BRA `(.L_x_1697) ;  /* 0x00000000001c9947 */ /* 0x000fea0003800000 */
[----:B------:R-:W-:-:S04]  /*10f0*/  ULEA UR4, UP0, UR46, UR8, 0x2 ;  /* 0x000000082e047291 */ /* 0x000fc8000f80103f */
[----:B------:R-:W-:Y:S02]  /*1100*/  ULEA.HI.X UR5, UR46, UR9, UR45, 0x2, UP0 ;  /* 0x000000092e057291 */ /* 0x000fe400080f142d */
[----:B------:R-:W-:-:S04]  /*1110*/  IMAD.U32 R2, RZ, RZ, UR4 ;  /* 0x00000004ff027e24 */ /* 0x000fc8000f8e00ff */
[----:B------:R-:W-:-:S05]  /*1120*/  IMAD.U32 R3, RZ, RZ, UR5 ;  /* 0x00000005ff037e24 */ /* 0x000fca000f8e00ff */
[----:B------:R-:W2:Y:S02]  /*1130*/  LDG.E R2, desc[UR38][R2.64] ;  /* 0x0000002602027981 */ /* 0x000ea4000c1e1900 */
[----:B--2---:R-:W-:Y:S01]  /*1140*/  R2UR UR6, R2 ;  /* 0x00000000020672ca */ /* 0x004fe200000e0000 */
[----:B------:R-:W-:-:S14]  /*1150*/  BRA `(.L_x_1698) ;  /* 0x0000000000347947 */ /* 0x000fdc0003800000 */
.L_x_1697:
        /* <DEDUP_REMOVED lines=13> */
.L_x_1698:
[----:B------:R-:W-:Y:S01]  /*1230*/  UMOV UR5, 0xc0 ;  /* 0x000000c000057882 */ /* 0x000fe20000000000 */
[----:B------:R-:W-:Y:S01]  /*1240*/  UIADD3 UR49, -UR49, UR6, URZ ;  /* 0x0000000631317290 */ /* 0x000fe2000fffe13f */
[----:B------:R-:W-:Y:S01]  /*1250*/  PLOP3.LUT P0, PT, PT, PT, PT, 0x80, 0x0 ;  /* 0x000000000000781c */ /* 0x000fe20003f0f070 */
[----:B------:R-:W-:Y:S01]  /*1260*/  UIMAD UR5, UR51, UR5, 0x13f ;  /* 0x0000013f330574a4 */ /* 0x000fe2000f8e0205 */
[----:B------:R-:W-:Y:S01]  /*1270*/  CS2R R2, SRZ ;  /* 0x0000000000027805 */ /* 0x000fe2000001ff00 */
[----:B------:R-:W-:Y:S01]  /*1280*/  UIADD3 UR4, UR49, 0x7f, URZ ;  /* 0x0000007f31047890 */ /* 0x000fe2000fffe03f */
[----:B------:R-:W-:Y:S01]  /*1290*/  IMAD.MOV.U32 R119, RZ, RZ, RZ ;  /* 0x000000ffff777224 */ /* 0x000fe200078e00ff */
[----:B------:R-:W-:Y:S01]  /*12a0*/  UIADD3 UR6, UR49, UR5, -UR50 ;  /* 0x0000000531067290 */ /* 0x000fe2000fffe832 */
        /* <DEDUP_REMOVED lines=19> */
[----:B------:R-:W-:Y:S01]  /*13e0*/  USEL UR52, UR5, UR7, UP0 ;  /* 0x0000000705347287 */ /* 0x000fe20008000000 */
[----:B------:R-:W-:Y:S01]  /*13f0*/  CS2R R6, SRZ ;  /* 0x0000000000067805 */ /* 0x000fe2000001ff00 */
[----:B------:R-:W-:Y:S01]  /*1400*/  IMAD.MOV.U32 R14, RZ, RZ, RZ ;  /* 0x000000ffff0e7224 */ /* 0x000fe200078e00ff */
[----:B------:R-:W-:Y:S01]  /*1410*/  CS2R R50, SRZ ;  /* 0x0000000000327805 */ /* 0x000fe2000001ff00 */
[----:B------:R-:W-:Y:S01]  /*1420*/  UISETP.GE.AND UP0, UPT, UR52, 0x1, UPT ;  /* 0x000000013400788c */ /* 0x000fe2000bf06270 */
[----:B------:R-:W-:-:S05]  /*1430*/  CS2R R52, SRZ ;  /* 0x0000000000347805 */ /* 0x000fca000001ff00 */
[----:B------:R-:W-:-:S13]  /*1440*/  PLOP3.LUT P1, PT, PT, PT, UP0, 0x80, 0x0 ;  /* 0x000000000000781c */ /* 0x000fda0003f2f008 */
[----:B------:R-:W-:Y:S05]  /*1450*/  @!P1 BRA `(.L_x_1699) ;  /* 0x0000006c00cc9947 */ /* 0x000fea0003800000 */
[----:B------:R-:W0:Y:S01]  /*1460*/  SHFL.IDX PT, R0, R153, RZ, 0x1f ;  /* 0x00001fff99007589 */ /* 0x000e2200000e0000 */
[----:B------:R-:W1:Y:S01]  /*1470*/  S2UR UR6, SR_CgaCtaId ;  /* 0x00000000000679c3 */ /* 0x000e620000008800 */
[----:B------:R-:W-:Y:S01]  /*1480*/  UMOV UR41, 0x400 ;  /* 0x0000040000297882 */ /* 0x000fe20000000000 */
[----:B0-----:R-:W-:Y:S01]  /*1490*/  R2UR UR42, R0 ;  /* 0x00000000002a72ca */ /* 0x001fe200000e0000 */
[----:B-1----:R-:W-:-:S12]  /*14a0*/  ULEA UR41, UR6, UR41, 0x18 ;  /* 0x0000002906297291 */ /* 0x002fd8000f8ec03f */
        /* <DEDUP_REMOVED lines=26> */
.L_x_1700:
        /* <DEDUP_REMOVED lines=9> */
.L_x_1835:
[----:B------:R-:W-:Y:S05]  /*16e0*/  @!P0 BRA `(.L_x_1702) ;  /* 0x0000000000048947 */ /* 0x000fea0003800000 */
[----:B------:R-:W-:Y:S01]  /*16f0*/  BPT.TRAP 0x1 ;  /* 0x000000040000795c */ /* 0x000fe20000300000 */
.L_x_1702:
[----:B------:R-:W-:Y:S02]  /*1700*/  IMAD.U32 R2, RZ, RZ, UR37 ;  /* 0x00000025ff027e24 */ /* 0x000fe4000f8e00ff */
[----:B0-----:R-:W-:-:S03]  /*1710*/  IMAD.U32 R3, RZ, RZ, UR40 ;  /* 0x00000028ff037e24 */ /* 0x001fc6000f8e00ff */
[----:B------:R-:W-:Y:S02]  /*1720*/  LEA R2, R2, UR41, 0x3 ;  /* 0x0000002902027c11 */ /* 0x000fe4000f8e18ff */
[----:B------:R-:W-:-:S04]  /*1730*/  SHF.L.U32 R3, R3, 0x1f, RZ ;  /* 0x0000001f03037819 */ /* 0x000fc800000006ff */
[----:B------:R0:W1:Y:S01]  /*1740*/  SYNCS.PHASECHK.TRANS64.TRYWAIT P2, [R2+URZ+0x16830], R3 ;  /* 0x01683003020075a7 */ /* 0x000062000804017f */
[----:B------:R-:W-:Y:S05]  /*1750*/  @!P0 BRA `(.L_x_1703) ;  /* 0x0000000000048947 */ /* 0x000fea0003800000 */
[----:B------:R-:W-:Y:S01]  /*1760*/  BPT.TRAP 0x1 ;  /* 0x000000040000795c */ /* 0x000fe20000300000 */
.L_x_1703:
[----:B------:R-:W2:Y:S01]  /*1770*/  S2R R0, SR_TID.X ;  /* 0x0000000000007919 */ /* 0x000ea20000002100 */
[----:B------:R-:W-:Y:S01]  /*1780*/  IMAD.MOV.U32 R119, RZ, RZ, RZ ;  /* 0x000000ffff777224 */ /* 0x000fe200078e00ff */
[----:B--2---:R-:W-:Y:S01]  /*1790*/  LOP3.LUT P1, RZ, R0, 0x7f, RZ, 0xc0, !PT ;  /* 0x0000007f00ff7812 */ /* 0x004fe2000782c0ff */
[----:B-1----:R-:W-:-:S12]  /*17a0*/  @P2 BRA `(.L_x_1704) ;  /* 0x0000000000082947 */ /* 0x002fd80003800000 */
[----:B------:R-:W1:Y:S02]  /*17b0*/  SYNCS.PHASECHK.TRANS64.TRYWAIT P2, [R2+URZ+0x16830], R3 ;  /* 0x01683003020075a7 */ /* 0x000e64000804017f */
[----:B-1----:R-:W-:Y:S05]  /*17c0*/  @!P2 BRA `(.L_x_1705) ;  /* 0x000000c8002ca947 */ /* 0x002fea0003800000 */
.L_x_1704:
[----:B------:R-:W-:Y:S05]  /*17d0*/  WARPSYNC.ALL ;  /* 0x0000000000007948 */ /* 0x000fea0003800000 */
[----:B------:R-:W-:Y:S01]  /*17e0*/  UIADD3 UR4, UR41, 0xe400, URZ ;  /* 0x0000e40029047890 */ /* 0x000fe2000fffe03f */
[----:B------:R-:W-:Y:S01]  /*17f0*/  WARPGROUP.ARRIVE ;  /* 0x00000000000079c5 */ /* 0x000fe20000000000 */
[----:B------:R-:W-:Y:S01]  /*1800*/  ULOP3.LUT UR16, UR53, 0x10000, URZ, 0xfc, !UPT ;  /* 0x0001000035107892 */ /* 0x000fe2000f8efc3f */
[----:B------:R-:W-:Y:S01]  /*1810*/  IMAD.U32 R0, RZ, RZ, UR51 ;  /* 0x00000033ff007e24 */ /* 0x000fe2000f8e00ff */
[----:B------:R-:W-:Y:S01]  /*1820*/  USHF.R.U32.HI UR4, URZ, 0x4, UR4 ;  /* 0x000000043f047899 */ /* 0x000fe20008011604 */
[----:B01----:R-:W-:Y:S01]  /*1830*/  @!P1 VIADD R2, R2, 0x16840 ;  /* 0x0001684002029836 */ /* 0x003fe20000000000 */
[----:B------:R-:W-:Y:S01]  /*1840*/  UMOV UR17, 0x40000040 ;  /* 0x4000004000117882 */ /* 0x000fe20000000000 */
[----:B------:R-:W-:Y:S01]  /*1850*/  UMOV UR19, 0x40000040 ;  /* 0x4000004000137882 */ /* 0x000fe20000000000 */
[----:B------:R-:W-:Y:S01]  /*1860*/  ULOP3.LUT UR4, UR4, 0x3fff, URZ, 0xc0, !UPT ;  /* 0x00003fff04047892 */ /* 0x000fe2000f8ec03f */
[----:B------:R-:W-:Y:S01]  /*1870*/  IMAD R5, R0, 0xc0, R19 ;  /* 0x000000c000057824 */ /* 0x000fe200078e0213 */
        /* <DEDUP_REMOVED lines=40> */
[----:B------:R-:W-:Y:S02]  /*1b00*/  WARPGROUP.DEPBAR.LE gsb0, 0x0 ;  /* 0x00008000000079c5 */ /* 0x000fe40000010000 */
[----:B------:R-:W-:-:S06]  /*1b10*/  WARPGROUP.ARRIVE ;  /* 0x00000000000079c5 */ /* 0x000fcc0000000000 */
[----:B------:R-:W-:Y:S01]  /*1b20*/  HGMMA.64x128x16.F32 R24, gdesc[UR4], R24, gsb0 ;  /* 0x01e00000041879f0 */ /* 0x000fe20008000818 */
[----:B------:R-:W-:Y:S02]  /*1b30*/  UMOV UR6, 0xffffff80 ;  /* 0xffffff8000067882 */ /* 0x000fe40000000000 */
[----:B------:R-:W-:-:S04]  /*1b40*/  UIMAD UR6, UR52, UR6, 0x80 ;  /* 0x00000080340674a4 */ /* 0x000fc8000f8e0206 */
[----:B------:R-:W-:-:S04]  /*1b50*/  UIADD3 UR6, UR49, UR6, URZ ;  /* 0x0000000631067290 */ /* 0x000fc8000fffe03f */
[----:B------:R-:W-:Y:S02]  /*1b60*/  UIADD3 UR7, -UR50, 0x1, UR6 ;  /* 0x0000000132077890 */ /* 0x000fe4000fffe106 */
[----:B------:R-:W-:Y:S01]  /*1b70*/  IMAD.U32 R9, RZ, RZ, UR6 ;  /* 0x00000006ff097e24 */ /* 0x000fe2000f8e00ff */
[----:B------:R-:W-:-:S03]  /*1b80*/  UIADD3 UR6, UR49, -UR50, URZ ;  /* 0x8000003231067290 */ /* 0x000fc6000fffe03f */
[----:B------:R-:W-:Y:S01]  /*1b90*/  IMAD.U32 R3, RZ, RZ, UR7 ;  /* 0x00000007ff037e24 */ /* 0x000fe2000f8e00ff */
[----:B------:R-:W-:Y:S01]  /*1ba0*/  UIMAD UR6, UR51, 0xc0, UR6 ;  /* 0x000000c0330678a4 */ /* 0x000fe2000f8e0206 */
[C---:B------:R-:W-:Y:S02]  /*1bb0*/  IMAD R9, R18.reuse, -0x2, R9 ;  /* 0xfffffffe12097824 */ /* 0x040fe400078e0209 */
[----:B------:R-:W-:Y:S01]  /*1bc0*/  IMAD R8, R18, -0x2, R3 ;  /* 0xfffffffe12087824 */ /* 0x000fe200078e0203 */
[----:B------:R-:W-:-:S04]  /*1bd0*/  USHF.R.S32.HI UR7, URZ, 0x1f, UR6 ;  /* 0x0000001f3f077899 */ /* 0x000fc80008011406 */
[----:B------:R-:W-:Y:S01]  /*1be0*/  IADD3 R0, R8, 0x8, R5 ;  /* 0x0000000808007810 */ /* 0x000fe20007ffe005 */
[----:B------:R-:W-:-:S03]  /*1bf0*/  ULEA.HI UR7, UR7, UR6, URZ, 0x7 ;  /* 0x0000000607077291 */ /* 0x000fc6000f8f383f */
[----:B------:R-:W-:Y:S01]  /*1c00*/  VIMNMX R3, R9, R0, PT ;  /* 0x0000000009037248 */ /* 0x000fe20003fe0100 */
[----:B------:R-:W-:Y:S01]  /*1c10*/  USHF.R.S32.HI UR7, URZ, 0x7, UR7 ;  /* 0x000000073f077899 */ /* 0x000fe20008011407 */
[----:B------:R-:W-:Y:S02]  /*1c20*/  VIADDMNMX R9, R5, R8, R9, PT ;  /* 0x0000000805097246 */ /* 0x000fe40003800109 */
[C---:B------:R-:W-:Y:S01]  /*1c30*/  ISETP.GT.AND P2, PT, R3.reuse, RZ, PT ;  /* 0x000000ff0300720c */ /* 0x040fe20003f44270 */
[----:B------:R-:W-:Y:S01]  /*1c40*/  UISETP.LT.AND UP0, UPT, URZ, UR7, UPT ;  /* 0x000000073f00728c */ /* 0x000fe2000bf01270 */
[C---:B------:R-:W-:Y:S02]  /*1c50*/  ISETP.GT.AND P3, PT, R3.reuse, 0x1, PT ;  /* 0x000000010300780c */ /* 0x040fe40003f64270 */
[----:B------:R-:W-:Y:S01]  /*1c60*/  ISETP.GT.AND P4, PT, R3, 0x8, PT ;  /* 0x000000080300780c */ /* 0x000fe20003f84270 */
[----:B------:R-:W-:-:S04]  /*1c70*/  USEL UR22, URZ, UR7, !UP0 ;  /* 0x000000073f167287 */ /* 0x000fc8000c000000 */
[----:B------:R-:W-:Y:S01]  /*1c80*/  UISETP.GE.AND UP0, UPT, UR24, UR22, UPT ;  /* 0x000000161800728c */ /* 0x000fe2000bf06270 */
[----:B------:R-:W-:Y:S02]  /*1c90*/  WARPGROUP.DEPBAR.LE gsb0, 0x0 ;  /* 0x00008000000079c5 */ /* 0x000fe40000010000 */
[----:B------:R-:W-:-:S06]  /*1ca0*/  WARPGROUP.ARRIVE ;  /* 0x00000000000079c5 */ /* 0x000fcc0000000000 */
[----:B------:R-:W-:Y:S03]  /*1cb0*/  HGMMA.64x128x16.F32 R24, gdesc[UR8], R24, gsb0 ;  /* 0x01e00000081879f0 */ /* 0x000fe60008000818 */
[----:B------:R-:W-:Y:S02]  /*1cc0*/  WARPGROUP.DEPBAR.LE gsb0, 0x0 ;  /* 0x00008000000079c5 */ /* 0x000fe40000010000 */
[----:B------:R-:W-:-:S07]  /*1cd0*/  WARPGROUP.ARRIVE ;  /* 0x00000000000079c5 */ /* 0x000fce0000000000 */
        /* <DEDUP_REMOVED lines=92> */
[----:B------:R-:W-:Y:S02]  /*22a0*/  FSEL R87, R87, -INF , P2 ;  /* 0xff80000057577808 */ /* 0x000fe40001000000 */
[----:B------:R-:W-:Y:S02]  /*22b0*/  FMNMX.FTZ R6, R86, R7, !PT ;  /* 0x0000000756067209 */ /* 0x000fe40007810000 */
[----:B------:R-:W-:Y:S02]  /*22c0*/  ISETP.GT.AND P3, PT, R9, 0x1, PT ;  /* 0x000000010900780c */ /* 0x000fe40003f64270 */
[----:B------:R-:W-:Y:S02]  /*22d0*/  FMNMX.FTZ R7, R87, R6, !PT ;  /* 0x0000000657077209 */ /* 0x000fe40007810000 */
[----:B------:R-:W-:-:S02]  /*22e0*/  ISETP.GT.AND P4, PT, R9, 0x8, PT ;  /* 0x000000080900780c */ /* 0x000fc40003f84270 */
[----:B------:R-:W-:Y:S01]  /*22f0*/  FSEL R42, R25, -INF , P3 ;  /* 0xff800000192a7808 */ /* 0x000fe20001800000 */
[----:B------:R-:W1:Y:S01]  /*2300*/  SHFL.BFLY PT, R6, R7, 0x2, 0x1f ;  /* 0x0c401f0007067f89 */ /* 0x000e6200000e0000 */
[----:B------:R-:W-:Y:S02]  /*2310*/  FSEL R28, R28, -INF , P4 ;  /* 0xff8000001c1c7808 */ /* 0x000fe40002000000 */
[----:B------:R-:W-:-:S04]  /*2320*/  ISETP.GT.AND P3, PT, R9, 0x10, PT ;  /* 0x000000100900780c */ /* 0x000fc80003f64270 */
[----:B------:R-:W-:Y:S02]  /*2330*/  FSEL R32, R32, -INF , P3 ;  /* 0xff80000020207808 */ /* 0x000fe40001800000 */
[----:B------:R-:W-:Y:S02]  /*2340*/  ISETP.GT.AND P3, PT, R9, 0x18, PT ;  /* 0x000000180900780c */ /* 0x000fe40003f64270 */
[----:B-1----:R-:W-:-:S05]  /*2350*/  FMNMX.FTZ R11, R7, R6, !PT ;  /* 0x00000006070b7209 */ /* 0x002fca0007810000 */
[----:B------:R-:W1:Y:S02]  /*2360*/  SHFL.BFLY PT, R6, R11, 0x1, 0x1f ;  /* 0x0c201f000b067f89 */ /* 0x000e6400000e0000 */
[----:B-1----:R-:W-:-:S04]  /*2370*/  FMNMX.FTZ R6, R11, R6, !PT ;  /* 0x000000060b067209 */ /* 0x002fc80007810000 */
[C---:B------:R-:W-:Y:S01]  /*2380*/  FSETP.NEU.FTZ.AND P2, PT, R6.reuse, -INF , PT ;  /* 0xff8000000600780b */ /* 0x040fe20003f5d000 */
[----:B------:R-:W-:-:S05]  /*2390*/  FMUL.FTZ R3, R6, UR21 ;  /* 0x0000001506037c20 */ /* 0x000fca0008410000 */
[----:B------:R-:W-:Y:S02]  /*23a0*/  FSEL R3, R3, RZ, P2 ;  /* 0x000000ff03037208 */ /* 0x000fe40001000000 */
[----:B------:R-:W-:-:S03]  /*23b0*/  ISETP.GT.AND P2, PT, R9, RZ, PT ;  /* 0x000000ff0900720c */ /* 0x000fc60003f44270 */
[--C-:B------:R-:W-:Y:S01]  /*23c0*/  FFMA.FTZ R13, R90, UR21, -R3.reuse ;  /* 0x000000155a0d7c23 */ /* 0x100fe20008010803 */
[----:B------:R-:W-:Y:S01]  /*23d0*/  FSEL R5, R24, -INF , P2 ;  /* 0xff80000018057808 */ /* 0x000fe20001000000 */
[--C-:B------:R-:W-:Y:S01]  /*23e0*/  FFMA.FTZ R143, R88, UR21, -R3.reuse ;  /* 0x00000015588f7c23 */ /* 0x100fe20008010803 */
[----:B------:R-:W-:Y:S01]  /*23f0*/  ISETP.GT.AND P2, PT, R9, 0x9, PT ;  /* 0x000000090900780c */ /* 0x000fe20003f44270 */
[--C-:B------:R-:W-:Y:S01]  /*2400*/  FFMA.FTZ R137, R50, UR21, -R3.reuse ;  /* 0x0000001532897c23 */ /* 0x100fe20008010803 */
[----:B------:R-:W-:Y:S01]  /*2410*/  FMNMX.FTZ R7, R5, R42, !PT ;  /* 0x0000002a05077209 */ /* 0x000fe20007810000 */
[--C-:B------:R-:W-:Y:S01]  /*2420*/  FFMA.FTZ R139, R54, UR21, -R3.reuse ;  /* 0x00000015368b7c23 */ /* 0x100fe20008010803 */
[----:B------:R-:W-:Y:S01]  /*2430*/  FSEL R29, R29, -INF , P2 ;  /* 0xff8000001d1d7808 */ /* 0x000fe20001000000 */
[--C-:B------:R-:W-:Y:S01]  /*2440*/  FFMA.FTZ R4, R4, UR21, -R3.reuse ;  /* 0x0000001504047c23 */ /* 0x100fe20008010803 */
[----:B------:R-:W-:Y:S01]  /*2450*/  FMNMX.FTZ R24, R28, R7, !PT ;  /* 0x000000071c187209 */ /* 0x000fe20007810000 */
[--C-:B------:R-:W-:Y:S01]  /*2460*/  FFMA.FTZ R149, R100, UR21, -R3.reuse ;  /* 0x0000001564957c23 */ /* 0x100fe20008010803 */
[----:B------:R-:W-:Y:S01]  /*2470*/  ISETP.GT.AND P2, PT, R9, 0x11, PT ;  /* 0x000000110900780c */ /* 0x000fe20003f44270 */
[--C-:B------:R-:W-:Y:S01]  /*2480*/  FFMA.FTZ R151, R102, UR21, -R3.reuse ;  /* 0x0000001566977c23 */ /* 0x100fe20008010803 */
[----:B------:R-:W-:Y:S01]  /*2490*/  FMNMX.FTZ R7, R29, R24, !PT ;  /* 0x000000181d077209 */ /* 0x000fe20007810000 */
[----:B------:R-:W-:Y:S01]  /*24a0*/  MUFU.EX2 R4, R4 ;  /* 0x0000000400047308 */ /* 0x000fe20000000800 */
[----:B------:R-:W-:Y:S01]  /*24b0*/  FSEL R33, R33, -INF , P2 ;  /* 0xff80000021217808 */ /* 0x000fe20001000000 */
[--C-:B------:R-:W-:Y:S01]  /*24c0*/  FFMA.FTZ R135, R62, UR21, -R3.reuse ;  /* 0x000000153e877c23 */ /* 0x100fe20008010803 */
[----:B------:R-:W-:Y:S01]  /*24d0*/  FMNMX.FTZ R24, R32, R7, !PT ;  /* 0x0000000720187209 */ /* 0x000fe20007810000 */
[--C-:B------:R-:W-:Y:S01]  /*24e0*/  FFMA.FTZ R8, R104, UR21, -R3.reuse ;  /* 0x0000001568087c23 */ /* 0x100fe20008010803 */
[----:B------:R-:W-:Y:S01]  /*24f0*/  ISETP.GT.AND P2, PT, R9, 0x19, PT ;  /* 0x000000190900780c */ /* 0x000fe20003f44270 */
[--C-:B------:R-:W-:Y:S01]  /*2500*/  FFMA.FTZ R145, R98, UR21, -R3.reuse ;  /* 0x0000001562917c23 */ /* 0x100fe20008010803 */
[----:B------:R-:W-:Y:S01]  /*2510*/  FSEL R7, R36, -INF , P3 ;  /* 0xff80000024077808 */ /* 0x000fe20001800000 */
[----:B------:R-:W1:Y:S01]  /*2520*/  MUFU.EX2 R149, R149 ;  /* 0x0000009500957308 */ /* 0x000e620000000800 */
[----:B------:R-:W-:Y:S01]  /*2530*/  FMNMX.FTZ R24, R33, R24, !PT ;  /* 0x0000001821187209 */ /* 0x000fe20007810000 */
[--C-:B------:R-:W-:Y:S01]  /*2540*/  FFMA.FTZ R133, R58, UR21, -R3.reuse ;  /* 0x000000153a857c23 */ /* 0x100fe20008010803 */
[----:B------:R-:W-:Y:S01]  /*2550*/  ISETP.GT.AND P3, PT, R9, 0x20, PT ;  /* 0x000000200900780c */ /* 0x000fe20003f64270 */
[--C-:B------:R-:W-:Y:S01]  /*2560*/  FFMA.FTZ R10, R10, UR21, -R3.reuse ;  /* 0x000000150a0a7c23 */ /* 0x100fe20008010803 */
[----:B------:R-:W-:Y:S01]  /*2570*/  FSEL R37, R37, -INF , P2 ;  /* 0xff80000025257808 */ /* 0x000fe20001000000 */
[--C-:B------:R-:W-:Y:S01]  /*2580*/  FFMA.FTZ R147, R96, UR21, -R3.reuse ;  /* 0x0000001560937c23 */ /* 0x100fe20008010803 */
[----:B------:R-:W-:Y:S01]  /*2590*/  FMNMX.FTZ R24, R7, R24, !PT ;  /* 0x0000001807187209 */ /* 0x000fe20007810000 */
[----:B------:R-:W2:Y:S01]  /*25a0*/  MUFU.EX2 R151, R151 ;  /* 0x0000009700977308 */ /* 0x000ea20000000800 */
[----:B------:R-:W-:Y:S01]  /*25b0*/  ISETP.GT.AND P2, PT, R9, 0x21, PT ;  /* 0x000000210900780c */ /* 0x000fe20003f44270 */
[--C-:B------:R-:W-:Y:S01]  /*25c0*/  FFMA.FTZ R94, R94, UR21, -R3.reuse ;  /* 0x000000155e5e7c23 */ /* 0x100fe20008010803 */
[----:B------:R-:W-:Y:S01]  /*25d0*/  FSEL R40, R40, -INF , P3 ;  /* 0xff80000028287808 */ /* 0x000fe20001800000 */
[--C-:B------:R-:W-:Y:S01]  /*25e0*/  FFMA.FTZ R141, R92, UR21, -R3.reuse ;  /* 0x000000155c8d7c23 */ /* 0x100fe20008010803 */
[----:B------:R-:W-:Y:S01]  /*25f0*/  FMNMX.FTZ R11, R37, R24, !PT ;  /* 0x00000018250b7209 */ /* 0x000fe20007810000 */
[--C-:B------:R-:W-:Y:S01]  /*2600*/  FFMA.FTZ R46, R46, UR21, -R3.reuse ;  /* 0x000000152e2e7c23 */ /* 0x100fe20008010803 */
[----:B------:R-:W-:Y:S01]  /*2610*/  ISETP.GT.AND P3, PT, R9, 0x28, PT ;  /* 0x000000280900780c */ /* 0x000fe20003f64270 */
[----:B------:R-:W3:Y:S01]  /*2620*/  MUFU.EX2 R8, R8 ;  /* 0x0000000800087308 */ /* 0x000ee20000000800 */
[----:B------:R-:W-:Y:S01]  /*2630*/  FSEL R41, R41, -INF , P2 ;  /* 0xff80000029297808 */ /* 0x000fe20001000000 */
[--C-:B------:R-:W-:Y:S01]  /*2640*/  FFMA.FTZ R38, R38, UR21, -R3.reuse ;  /* 0x0000001526267c23 */ /* 0x100fe20008010803 */
[----:B------:R-:W-:Y:S01]  /*2650*/  FMNMX.FTZ R24, R40, R11, !PT ;  /* 0x0000000b28187209 */ /* 0x000fe20007810000 */
[--C-:B------:R-:W-:Y:S01]  /*2660*/  FFMA.FTZ R34, R34, UR21, -R3.reuse ;  /* 0x0000001522227c23 */ /* 0x100fe20008010803 */
[----:B------:R-:W-:Y:S01]  /*2670*/  ISETP.GT.AND P2, PT, R9, 0x29, PT ;  /* 0x000000290900780c */ /* 0x000fe20003f44270 */
[--C-:B------:R-:W-:Y:S01]  /*2680*/  FFMA.FTZ R30, R30, UR21, -R3.reuse ;  /* 0x000000151e1e7c23 */ /* 0x100fe20008010803 */
        /* <DEDUP_REMOVED lines=21> */
[----:B------:R-:W-:Y:S01]  /*27e0*/  FFMA.FTZ R58, R87, UR21, -R3 ;  /* 0x00000015573a7c23 */ /* 0x000fe20008010803 */
[----:B------:R-:W-:Y:S01]  /*27f0*/  ISETP.GT.AND P2, PT, R9, 0x39, PT ;  /* 0x000000390900780c */ /* 0x000fe20003f44270 */
[----:B------:R-:W4:Y:S01]  /*2800*/  MUFU.EX2 R145, R145 ;  /* 0x0000009100917308 */ /* 0x000f220000000800 */
[----:B------:R-:W-:Y:S01]  /*2810*/  FSEL R52, R52, -INF , P3 ;  /* 0xff80000034347808 */ /* 0x000fe20001800000 */
[--C-:B------:R-:W-:Y:S01]  /*2820*/  IMAD.MOV.U32 R104, RZ, RZ, R119.reuse ;  /* 0x000000ffff687224 */ /* 0x100fe200078e0077 */
[----:B------:R-:W-:Y:S01]  /*2830*/  FMNMX.FTZ R11, R49, R36, !PT ;  /* 0x00000024310b7209 */ /* 0x000fe20007810000 */
[--C-:B------:R-:W-:Y:S01]  /*2840*/  IMAD.MOV.U32 R102, RZ, RZ, R119.reuse ;  /* 0x000000ffff667224 */ /* 0x100fe200078e0077 */
[----:B------:R-:W-:Y:S01]  /*2850*/  ISETP.GT.AND P3, PT, R9, 0x40, PT ;  /* 0x000000400900780c */ /* 0x000fe20003f64270 */
[--C-:B------:R-:W-:Y:S01]  /*2860*/  IMAD.MOV.U32 R100, RZ, RZ, R119.reuse ;  /* 0x000000ffff647224 */ /* 0x100fe200078e0077 */
[----:B------:R-:W-:Y:S01]  /*2870*/  FSEL R53, R53, -INF , P2 ;  /* 0xff80000035357808 */ /* 0x000fe20001000000 */
[----:B------:R-:W5:Y:S01]  /*2880*/  MUFU.EX2 R10, R10 ;  /* 0x0000000a000a7308 */ /* 0x000f620000000800 */
[----:B------:R-:W-:Y:S01]  /*2890*/  FMNMX.FTZ R90, R52, R11, !PT ;  /* 0x0000000b345a7209 */ /* 0x000fe20007810000 */
[--C-:B------:R-:W-:Y:S01]  /*28a0*/  IMAD.MOV.U32 R98, RZ, RZ, R119.reuse ;  /* 0x000000ffff627224 */ /* 0x100fe200078e0077 */
[----:B------:R-:W-:Y:S01]  /*28b0*/  ISETP.GT.AND P2, PT, R9, 0x41, PT ;  /* 0x000000410900780c */ /* 0x000fe20003f44270 */
[--C-:B------:R-:W-:Y:S01]  /*28c0*/  IMAD.MOV.U32 R96, RZ, RZ, R119.reuse ;  /* 0x000000ffff607224 */ /* 0x100fe200078e0077 */
[----:B------:R-:W-:Y:S01]  /*28d0*/  FSEL R56, R56, -INF , P3 ;  /* 0xff80000038387808 */ /* 0x000fe20001800000 */
[--C-:B------:R-:W-:Y:S01]  /*28e0*/  IMAD.MOV.U32 R92, RZ, RZ, R119.reuse ;  /* 0x000000ffff5c7224 */ /* 0x100fe200078e0077 */
[----:B------:R-:W-:Y:S01]  /*28f0*/  FMNMX.FTZ R11, R53, R90, !PT ;  /* 0x0000005a350b7209 */ /* 0x000fe20007810000 */
[----:B------:R-:W0:Y:S01]  /*2900*/  MUFU.EX2 R147, R147 ;  /* 0x0000009300937308 */ /* 0x000e220000000800 */
[----:B------:R-:W-:Y:S01]  /*2910*/  ISETP.GT.AND P3, PT, R9, 0x48, PT ;  /* 0x000000480900780c */ /* 0x000fe20003f64270 */
[----:B------:R-:W-:Y:S01]  /*2920*/  IMAD.MOV.U32 R90, RZ, RZ, R119 ;  /* 0x000000ffff5a7224 */ /* 0x000fe200078e0077 */
[----:B------:R-:W-:-:S02]  /*2930*/  FSEL R57, R57, -INF , P2 ;  /* 0xff80000039397808 */ /* 0x000fc40001000000 */
[----:B------:R-:W-:Y:S02]  /*2940*/  FMNMX.FTZ R88, R56, R11, !PT ;  /* 0x0000000b38587209 */ /* 0x000fe40007810000 */
[----:B------:R-:W-:Y:S01]  /*2950*/  ISETP.GT.AND P2, PT, R9, 0x49, PT ;  /* 0x000000490900780c */ /* 0x000fe20003f44270 */
[----:B------:R1:W0:Y:S01]  /*2960*/  MUFU.EX2 R24, R94 ;  /* 0x0000005e00187308 */ /* 0x0002220000000800 */
[----:B------:R-:W-:Y:S02]  /*2970*/  FSEL R60, R60, -INF , P3 ;  /* 0xff8000003c3c7808 */ /* 0x000fe40001800000 */
[----:B------:R-:W-:Y:S02]  /*2980*/  FMNMX.FTZ R11, R57, R88, !PT ;  /* 0x00000058390b7209 */ /* 0x000fe40007810000 */
[----:B------:R-:W-:Y:S02]  /*2990*/  ISETP.GT.AND P3, PT, R9, 0x50, PT ;  /* 0x000000500900780c */ /* 0x000fe40003f64270 */
[----:B------:R-:W-:Y:S01]  /*29a0*/  FSEL R61, R61, -INF , P2 ;  /* 0xff8000003d3d7808 */ /* 0x000fe20001000000 */
[----:B------:R-:W-:Y:S01]  /*29b0*/  MUFU.EX2 R141, R141 ;  /* 0x0000008d008d7308 */ /* 0x000fe20000000800 */
[----:B------:R-:W-:Y:S01]  /*29c0*/  FMNMX.FTZ R88, R60, R11, !PT ;  /* 0x0000000b3c587209 */ /* 0x000fe20007810000 */
[----:B-1----:R-:W-:Y:S01]  /*29d0*/  IMAD.MOV.U32 R94, RZ, RZ, R119 ;  /* 0x000000ffff5e7224 */ /* 0x002fe200078e0077 */
[----:B------:R-:W-:-:S02]  /*29e0*/  ISETP.GT.AND P2, PT, R9, 0x51, PT ;  /* 0x000000510900780c */ /* 0x000fc40003f44270 */
[----:B------:R-:W-:Y:S02]  /*29f0*/  FSEL R64, R64, -INF , P3 ;  /* 0xff80000040407808 */ /* 0x000fe40001800000 */
[----:B------:R-:W-:Y:S01]  /*2a00*/  FMNMX.FTZ R11, R61, R88, !PT ;  /* 0x000000583d0b7209 */ /* 0x000fe20007810000 */
[----:B------:R-:W-:Y:S01]  /*2a10*/  MUFU.EX2 R36, R13 ;  /* 0x0000000d00247308 */ /* 0x000fe20000000800 */
[----:B------:R-:W-:Y:S01]  /*2a20*/  ISETP.GT.AND P3, PT, R9, 0x58, PT ;  /* 0x000000580900780c */ /* 0x000fe20003f64270 */
[----:B------:R-:W-:Y:S01]  /*2a30*/  IMAD.MOV.U32 R88, RZ, RZ, R119 ;  /* 0x000000ffff587224 */ /* 0x000fe200078e0077 */
[----:B------:R-:W-:Y:S02]  /*2a40*/  FSEL R65, R65, -INF , P2 ;  /* 0xff80000041417808 */ /* 0x000fe40001000000 */
[----:B------:R-:W-:Y:S02]  /*2a50*/  FMNMX.FTZ R50, R64, R11, !PT ;  /* 0x0000000b40327209 */ /* 0x000fe40007810000 */
[----:B------:R-:W-:Y:S01]  /*2a60*/  ISETP.GT.AND P2, PT, R9, 0x59, PT ;  /* 0x000000590900780c */ /* 0x000fe20003f44270 */
[----:B------:R-:W-:Y:S01]  /*2a70*/  MUFU.EX2 R143, R143 ;  /* 0x0000008f008f7308 */ /* 0x000fe20000000800 */
[----:B------:R-:W-:-:S02]  /*2a80*/  FSEL R68, R68, -INF , P3 ;  /* 0xff80000044447808 */ /* 0x000fc40001800000 */
[----:B------:R-:W-:Y:S02]  /*2a90*/  FMNMX.FTZ R11, R65, R50, !PT ;  /* 0x00000032410b7209 */ /* 0x000fe40007810000 */
[----:B------:R-:W-:Y:S02]  /*2aa0*/  ISETP.GT.AND P3, PT, R9, 0x60, PT ;  /* 0x000000600900780c */ /* 0x000fe40003f64270 */
[----:B------:R-:W-:Y:S01]  /*2ab0*/  FSEL R69, R69, -INF , P2 ;  /* 0xff80000045457808 */ /* 0x000fe20001000000 */
[----:B------:R-:W-:Y:S01]  /*2ac0*/  MUFU.EX2 R46, R46 ;  /* 0x0000002e002e7308 */ /* 0x000fe20000000800 */
[----:B------:R-:W-:Y:S02]  /*2ad0*/  FMNMX.FTZ R50, R68, R11, !PT ;  /* 0x0000000b44327209 */ /* 0x000fe40007810000 */
[----:B------:R-:W-:Y:S02]  /*2ae0*/  ISETP.GT.AND P2, PT, R9, 0x61, PT ;  /* 0x000000610900780c */ /* 0x000fe40003f44270 */
[----:B------:R-:W-:-:S02]  /*2af0*/  FSEL R72, R72, -INF , P3 ;  /* 0xff80000048487808 */ /* 0x000fc40001800000 */
[----:B------:R-:W-:Y:S01]  /*2b00*/  FMNMX.FTZ R11, R69, R50, !PT ;  /* 0x00000032450b7209 */ /* 0x000fe20007810000 */
[----:B------:R-:W-:Y:S01]  /*2b10*/  MUFU.EX2 R137, R137 ;  /* 0x0000008900897308 */ /* 0x000fe20000000800 */
[----:B------:R-:W-:Y:S02]  /*2b20*/  ISETP.GT.AND P3, PT, R9, 0x68, PT ;  /* 0x000000680900780c */ /* 0x000fe40003f64270 */
        /* <DEDUP_REMOVED lines=16> */
[----:B------:R-:W-:Y:S01]  /*2c30*/  FMNMX.FTZ R50, R80, R11, !PT ;  /* 0x0000000b50327209 */ /* 0x000fe20007810000 */
[----:B------:R-:W-:Y:S01]  /*2c40*/  FFMA.FTZ R11, R0, UR21, -R3 ;  /* 0x00000015000b7c23 */ /* 0x000fe20008010803 */
[----:B------:R-:W-:Y:S01]  /*2c50*/  ISETP.GT.AND P2, PT, R9, 0x79, PT ;  /* 0x000000790900780c */ /* 0x000fe20003f44270 */
[----:B------:R-:W-:Y:S01]  /*2c60*/  MUFU.EX2 R133, R133 ;  /* 0x0000008500857308 */ /* 0x000fe20000000800 */
[----:B------:R-:W-:-:S02]  /*2c70*/  FSEL R84, R84, -INF , P3 ;  /* 0xff80000054547808 */ /* 0x000fc40001800000 */
[----:B------:R-:W-:Y:S02]  /*2c80*/  FMNMX.FTZ R9, R81, R50, !PT ;  /* 0x0000003251097209 */ /* 0x000fe40007810000 */
[----:B------:R-:W-:Y:S02]  /*2c90*/  FSEL R85, R85, -INF , P2 ;  /* 0xff80000055557808 */ /* 0x000fe40001000000 */
[----:B------:R-:W-:Y:S01]  /*2ca0*/  FMNMX.FTZ R50, R84, R9, !PT ;  /* 0x0000000954327209 */ /* 0x000fe20007810000 */
[----:B------:R-:W-:Y:S03]  /*2cb0*/  MUFU.EX2 R30, R30 ;  /* 0x0000001e001e7308 */ /* 0x000fe60000000800 */
[----:B------:R-:W-:-:S05]  /*2cc0*/  FMNMX.FTZ R50, R85, R50, !PT ;  /* 0x0000003255327209 */ /* 0x000fca0007810000 */
[----:B------:R-:W1:Y:S01]  /*2cd0*/  SHFL.BFLY PT, R9, R50, 0x2, 0x1f ;  /* 0x0c401f0032097f89 */ /* 0x000e6200000e0000 */
[----:B------:R-:W-:Y:S08]  /*2ce0*/  MUFU.EX2 R135, R135 ;  /* 0x0000008700877308 */ /* 0x000ff00000000800 */
[----:B------:R-:W-:Y:S08]  /*2cf0*/  MUFU.EX2 R26, R26 ;  /* 0x0000001a001a7308 */ /* 0x000ff00000000800 */
[----:B------:R-:W-:Y:S01]  /*2d00*/  MUFU.EX2 R129, R129 ;  /* 0x0000008100817308 */ /* 0x000fe20000000800 */
[----:B-1----:R-:W-:Y:S01]  /*2d10*/  FMNMX.FTZ R9, R50, R9, !PT ;  /* 0x0000000932097209 */ /* 0x002fe20007810000 */
[----:B------:R-:W-:-:S06]  /*2d20*/  FFMA.FTZ R50, R75, UR21, -R3 ;  /* 0x000000154b327c23 */ /* 0x000fcc0008010803 */
        /* <DEDUP_REMOVED lines=8> */
[----:B------:R1:W-:Y:S03]  /*2db0*/  MUFU.EX2 R54, R11 ;  /* 0x0000000b00367308 */ /* 0x0003e60000000800 */
[----:B------:R-:W-:Y:S02]  /*2dc0*/  FSEL R62, R62, RZ, P2 ;  /* 0x000000ff3e3e7208 */ /* 0x000fe40001000000 */
[----:B------:R-:W-:-:S03]  /*2dd0*/  PLOP3.LUT P2, PT, PT, PT, UP0, 0x80, 0x0 ;  /* 0x000000000000781c */ /* 0x000fc60003f4f008 */
[----:B------:R-:W-:Y:S01]  /*2de0*/  MUFU.EX2 R50, R50 ;  /* 0x0000003200327308 */ /* 0x000fe20000000800 */
[--C-:B------:R-:W-:Y:S01]  /*2df0*/  FFMA.FTZ R148, R5, UR21, -R62.reuse ;  /* 0x0000001505947c23 */ /* 0x100fe2000801083e */
[--C-:B------:R-:W-:Y:S01]  /*2e00*/  FFMA.FTZ R3, R42, UR21, -R62.reuse ;  /* 0x000000152a037c23 */ /* 0x100fe2000801083e */
[--C-:B------:R-:W-:Y:S01]  /*2e10*/  FFMA.FTZ R150, R28, UR21, -R62.reuse ;  /* 0x000000151c967c23 */ /* 0x100fe2000801083e */
[----:B------:R-:W-:Y:S01]  /*2e20*/  FADD.FTZ R28, R4, R149 ;  /* 0x00000095041c7221 */ /* 0x000fe20000010000 */
[--C-:B------:R-:W-:Y:S01]  /*2e30*/  FFMA.FTZ R5, R29, UR21, -R62.reuse ;  /* 0x000000151d057c23 */ /* 0x100fe2000801083e */
[--C-:B------:R-:W-:Y:S01]  /*2e40*/  FFMA.FTZ R144, R32, UR21, -R62.reuse ;  /* 0x0000001520907c23 */ /* 0x100fe2000801083e */
[----:B------:R-:W-:Y:S01]  /*2e50*/  FFMA.FTZ R9, R33, UR21, -R62 ;  /* 0x0000001521097c23 */ /* 0x000fe2000801083e */
[----:B------:R-:W-:Y:S01]  /*2e60*/  MUFU.EX2 R148, R148 ;  /* 0x0000009400947308 */ /* 0x000fe20000000800 */
[----:B--2---:R-:W-:Y:S01]  /*2e70*/  FADD.FTZ R25, R151, R28 ;  /* 0x0000001c97197221 */ /* 0x004fe20000010000 */
[--C-:B------:R-:W-:Y:S01]  /*2e80*/  FFMA.FTZ R146, R7, UR21, -R62.reuse ;  /* 0x0000001507927c23 */ /* 0x100fe2000801083e */
[--C-:B------:R-:W-:Y:S01]  /*2e90*/  FFMA.FTZ R7, R37, UR21, -R62.reuse ;  /* 0x0000001525077c23 */ /* 0x100fe2000801083e */
[--C-:B------:R-:W-:Y:S01]  /*2ea0*/  FFMA.FTZ R140, R40, UR21, -R62.reuse ;  /* 0x00000015288c7c23 */ /* 0x100fe2000801083e */
[----:B---3--:R-:W-:Y:S01]  /*2eb0*/  FADD.FTZ R28, R8, R25 ;  /* 0x00000019081c7221 */ /* 0x008fe20000010000 */
[--C-:B-1----:R-:W-:Y:S01]  /*2ec0*/  FFMA.FTZ R11, R41, UR21, -R62.reuse ;  /* 0x00000015290b7c23 */ /* 0x102fe2000801083e */
[----:B------:R-:W-:Y:S01]  /*2ed0*/  FFMA.FTZ R142, R44, UR21, -R62 ;  /* 0x000000152c8e7c23 */ /* 0x000fe2000801083e */
[----:B------:R-:W1:Y:S01]  /*2ee0*/  MUFU.EX2 R3, R3 ;  /* 0x0000000300037308 */ /* 0x000e620000000800 */
[----:B----4-:R-:W-:Y:S01]  /*2ef0*/  FADD.FTZ R27, R145, R28 ;  /* 0x0000001c911b7221 */ /* 0x010fe20000010000 */
[--C-:B------:R-:W-:Y:S01]  /*2f00*/  FFMA.FTZ R13, R45, UR21, -R62.reuse ;  /* 0x000000152d0d7c23 */ /* 0x100fe2000801083e */
[--C-:B------:R-:W-:Y:S01]  /*2f10*/  FFMA.FTZ R136, R48, UR21, -R62.reuse ;  /* 0x0000001530887c23 */ /* 0x100fe2000801083e */
[--C-:B------:R-:W-:Y:S01]  /*2f20*/  FFMA.FTZ R15, R49, UR21, -R62.reuse ;  /* 0x00000015310f7c23 */ /* 0x100fe2000801083e */
[----:B-----5:R-:W-:Y:S01]  /*2f30*/  FADD.FTZ R28, R10, R27 ;  /* 0x0000001b0a1c7221 */ /* 0x020fe20000010000 */
[--C-:B------:R-:W-:Y:S01]  /*2f40*/  FFMA.FTZ R138, R52, UR21, -R62.reuse ;  /* 0x00000015348a7c23 */ /* 0x100fe2000801083e */
[----:B------:R-:W-:Y:S01]  /*2f50*/  FFMA.FTZ R21, R53, UR21, -R62 ;  /* 0x0000001535157c23 */ /* 0x000fe2000801083e */
[----:B------:R-:W2:Y:S01]  /*2f60*/  MUFU.EX2 R150, R150 ;  /* 0x0000009600967308 */ /* 0x000ea20000000800 */
[----:B0-----:R-:W-:Y:S01]  /*2f70*/  FADD.FTZ R27, R147, R28 ;  /* 0x0000001c931b7221 */ /* 0x001fe20000010000 */
[--C-:B------:R-:W-:Y:S01]  /*2f80*/  FFMA.FTZ R132, R56, UR21, -R62.reuse ;  /* 0x0000001538847c23 */ /* 0x100fe2000801083e */
[--C-:B------:R-:W-:Y:S01]  /*2f90*/  FFMA.FTZ R25, R57, UR21, -R62.reuse ;  /* 0x0000001539197c23 */ /* 0x100fe2000801083e */
[--C-:B------:R-:W-:Y:S01]  /*2fa0*/  FFMA.FTZ R134, R60, UR21, -R62.reuse ;  /* 0x000000153c867c23 */ /* 0x100fe2000801083e */
[----:B------:R-:W-:Y:S01]  /*2fb0*/  FADD.FTZ R32, R24, R27 ;  /* 0x0000001b18207221 */ /* 0x000fe20000010000 */
[--C-:B------:R-:W-:Y:S01]  /*2fc0*/  FFMA.FTZ R27, R61, UR21, -R62.reuse ;  /* 0x000000153d1b7c23 */ /* 0x100fe2000801083e */
[----:B------:R-:W-:Y:S01]  /*2fd0*/  FFMA.FTZ R128, R64, UR21, -R62 ;  /* 0x0000001540807c23 */ /* 0x000fe2000801083e */
[----:B------:R-:W0:Y:S01]  /*2fe0*/  MUFU.EX2 R5, R5 ;  /* 0x0000000500057308 */ /* 0x000e220000000800 */
[----:B-1----:R-:W-:Y:S01]  /*2ff0*/  FADD.FTZ R29, R148, R3 ;  /* 0x00000003941d7221 */ /* 0x002fe20000010000 */
[----:B------:R-:W-:Y:S01]  /*3000*/  FADD.FTZ R31, R141, R32 ;  /* 0x000000208d1f7221 */ /* 0x000fe20000010000 */
[--C-:B------:R-:W-:Y:S01]  /*3010*/  FFMA.FTZ R130, R68, UR21, -R62.reuse ;  /* 0x0000001544827c23 */ /* 0x100fe2000801083e */
[--C-:B------:R-:W-:Y:S01]  /*3020*/  FFMA.FTZ R69, R69, UR21, -R62.reuse ;  /* 0x0000001545457c23 */ /* 0x100fe2000801083e */
[--C-:B------:R-:W-:Y:S01]  /*3030*/  FFMA.FTZ R72, R72, UR21, -R62.reuse ;  /* 0x0000001548487c23 */ /* 0x100fe2000801083e */
[----:B------:R-:W-:Y:S01]  /*3040*/  FADD.FTZ R32, R36, R31 ;  /* 0x0000001f24207221 */ /* 0x000fe20000010000 */
[----:B------:R-:W-:Y:S01]  /*3050*/  F2FP.F16.F32.PACK_AB R149, R149, R4 ;  /* 0x000000049595723e */ /* 0x000fe200000000ff */
[----:B------:R-:W1:Y:S01]  /*3060*/  MUFU.EX2 R144, R144 ;  /* 0x0000009000907308 */ /* 0x000e620000000800 */
[----:B--2---:R-:W-:Y:S01]  /*3070*/  FADD.FTZ R28, R150, R29 ;  /* 0x0000001d961c7221 */ /* 0x004fe20000010000 */
[--C-:B------:R-:W-:Y:S01]  /*3080*/  FFMA.FTZ R73, R73, UR21, -R62.reuse ;  /* 0x0000001549497c23 */ /* 0x100fe2000801083e */
[--C-:B------:R-:W-:Y:S01]  /*3090*/  FFMA.FTZ R76, R76, UR21, -R62.reuse ;  /* 0x000000154c4c7c23 */ /* 0x100fe2000801083e */
[--C-:B------:R-:W-:Y:S01]  /*30a0*/  FFMA.FTZ R77, R77, UR21, -R62.reuse ;  /* 0x000000154d4d7c23 */ /* 0x100fe2000801083e */
[--C-:B------:R-:W-:Y:S01]  /*30b0*/  FFMA.FTZ R80, R80, UR21, -R62.reuse ;  /* 0x0000001550507c23 */ /* 0x100fe2000801083e */
[--C-:B------:R-:W-:Y:S01]  /*30c0*/  FFMA.FTZ R81, R81, UR21, -R62.reuse ;  /* 0x0000001551517c23 */ /* 0x100fe2000801083e */
[----:B------:R-:W-:Y:S01]  /*30d0*/  FFMA.FTZ R84, R84, UR21, -R62 ;  /* 0x0000001554547c23 */ /* 0x000fe2000801083e */
[----:B------:R-:W2:Y:S01]  /*30e0*/  MUFU.EX2 R9, R9 ;  /* 0x0000000900097308 */ /* 0x000ea20000000800 */
[C---:B0-----:R-:W-:Y:S01]  /*30f0*/  FADD.FTZ R29, R5.reuse, R28 ;  /* 0x0000001c051d7221 */ /* 0x041fe20000010000 */
[----:B------:R-:W-:-:S02]  /*3100*/  F2FP.F16.F32.PACK_AB R150, R5, R150 ;  /* 0x000000960596723e */ /* 0x000fc400000000ff */
[----:B------:R-:W-:Y:S02]  /*3110*/  F2FP.F16.F32.PACK_AB R148, R3, R148 ;  /* 0x000000940394723e */ /* 0x000fe400000000ff */
[----:B------:R-:W-:Y:S02]  /*3120*/  F2FP.F16.F32.PACK_AB R151, R8, R151 ;  /* 0x000000970897723e */ /* 0x000fe400000000ff */
[----:B------:R-:W0:Y:S01]  /*3130*/  MUFU.EX2 R146, R146 ;  /* 0x0000009200927308 */ /* 0x000e220000000800 */
[----:B-1----:R-:W-:Y:S01]  /*3140*/  FADD.FTZ R28, R144, R29 ;  /* 0x0000001d901c7221 */ /* 0x002fe20000010000 */
[----:B------:R-:W-:Y:S01]  /*3150*/  FADD.FTZ R29, R143, R32 ;  /* 0x000000208f1d7221 */ /* 0x000fe20000010000 */
[----:B------:R-:W-:Y:S02]  /*3160*/  F2FP.F16.F32.PACK_AB R145, R10, R145 ;  /* 0x000000910a91723e */ /* 0x000fe400000000ff */
[----:B------:R-:W-:Y:S01]  /*3170*/  F2FP.F16.F32.PACK_AB R147, R24, R147 ;  /* 0x000000931893723e */ /* 0x000fe200000000ff */
[----:B------:R-:W-:Y:S01]  /*3180*/  FADD.FTZ R32, R46, R29 ;  /* 0x0000001d2e207221 */ /* 0x000fe20000010000 */
[----:B------:R-:W-:Y:S01]  /*3190*/  FFMA.FTZ R29, R65, UR21, -R62 ;  /* 0x00000015411d7c23 */ /* 0x000fe2000801083e */
[----:B------:R-:W1:Y:S01]  /*31a0*/  MUFU.EX2 R7, R7 ;  /* 0x0000000700077308 */ /* 0x000e620000000800 */
[----:B--2---:R-:W-:Y:S01]  /*31b0*/  FADD.FTZ R31, R9, R28 ;  /* 0x0000001c091f7221 */ /* 0x004fe20000010000 */
[----:B------:R-:W-:Y:S01]  /*31c0*/  FADD.FTZ R33, R137, R32 ;  /* 0x0000002089217221 */ /* 0x000fe20000010000 */
[----:B------:R-:W-:Y:S01]  /*31d0*/  FFMA.FTZ R62, R85, UR21, -R62 ;  /* 0x00000015553e7c23 */ /* 0x000fe2000801083e */
[----:B------:R-:W-:-:S02]  /*31e0*/  F2FP.F16.F32.PACK_AB R141, R36, R141 ;  /* 0x0000008d248d723e */ /* 0x000fc400000000ff */
[----:B------:R-:W-:Y:S01]  /*31f0*/  FADD.FTZ R32, R38, R33 ;  /* 0x0000002126207221 */ /* 0x000fe20000010000 */
[----:B------:R-:W-:Y:S01]  /*3200*/  F2FP.F16.F32.PACK_AB R143, R46, R143 ;  /* 0x0000008f2e8f723e */ /* 0x000fe200000000ff */
[----:B------:R-:W2:Y:S01]  /*3210*/  MUFU.EX2 R140, R140 ;  /* 0x0000008c008c7308 */ /* 0x000ea20000000800 */
[----:B0-----:R-:W-:Y:S01]  /*3220*/  FADD.FTZ R28, R146, R31 ;  /* 0x0000001f921c7221 */ /* 0x001fe20000010000 */
[----:B------:R-:W-:Y:S01]  /*3230*/  FADD.FTZ R33, R139, R32 ;  /* 0x000000208b217221 */ /* 0x000fe20000010000 */
[----:B------:R-:W-:Y:S02]  /*3240*/  F2FP.F16.F32.PACK_AB R137, R38, R137 ;  /* 0x000000892689723e */ /* 0x000fe400000000ff */
[----:B------:R-:W-:Y:S02]  /*3250*/  F2FP.F16.F32.PACK_AB R139, R34, R139 ;  /* 0x0000008b228b723e */ /* 0x000fe400000000ff */
[----:B------:R-:W-:Y:S01]  /*3260*/  F2FP.F16.F32.PACK_AB R144, R9, R144 ;  /* 0x000000900990723e */ /* 0x000fe200000000ff */
[----:B------:R-:W0:Y:S01]  /*3270*/  MUFU.EX2 R11, R11 ;  /* 0x0000000b000b7308 */ /* 0x000e220000000800 */
[C---:B-1----:R-:W-:Y:S01]  /*3280*/  FADD.FTZ R31, R7.reuse, R28 ;  /* 0x0000001c071f7221 */ /* 0x042fe20000010000 */
[----:B------:R-:W-:-:S06]  /*3290*/  F2FP.F16.F32.PACK_AB R146, R7, R146 ;  /* 0x000000920792723e */ /* 0x000fcc00000000ff */
[----:B------:R-:W1:Y:S01]  /*32a0*/  MUFU.EX2 R142, R142 ;  /* 0x0000008e008e7308 */ /* 0x000e620000000800 */
[----:B--2---:R-:W-:-:S07]  /*32b0*/  FADD.FTZ R28, R140, R31 ;  /* 0x0000001f8c1c7221 */ /* 0x004fce0000010000 */
        /* <DEDUP_REMOVED lines=8> */
[----:B------:R-:W-:-:S04]  /*3340*/  FADD.FTZ R28, R30, R33 ;  /* 0x000000211e1c7221 */ /* 0x000fc80000010000 */
[----:B------:R-:W-:Y:S01]  /*3350*/  FADD.FTZ R33, R135, R28 ;  /* 0x0000001c87217221 */ /* 0x000fe20000010000 */
[C---:B------:R-:W-:Y:S01]  /*3360*/  F2FP.F16.F32.PACK_AB R135, R26.reuse, R135 ;  /* 0x000000871a87723e */ /* 0x040fe200000000ff */
[----:B------:R-:W1:Y:S01]  /*3370*/  MUFU.EX2 R15, R15 ;  /* 0x0000000f000f7308 */ /* 0x000e620000000800 */
[C---:B--2---:R-:W-:Y:S01]  /*3380*/  FADD.FTZ R31, R13.reuse, R2 ;  /* 0x000000020d1f7221 */ /* 0x044fe20000010000 */
[----:B------:R-:W-:Y:S01]  /*3390*/  FADD.FTZ R28, R26, R33 ;  /* 0x000000211a1c7221 */ /* 0x000fe20000010000 */
[----:B------:R-:W-:-:S03]  /*33a0*/  F2FP.F16.F32.PACK_AB R142, R13, R142 ;  /* 0x0000008e0d8e723e */ /* 0x000fc600000000ff */
[----:B------:R-:W-:Y:S01]  /*33b0*/  FADD.FTZ R33, R129, R28 ;  /* 0x0000001c81217221 */ /* 0x000fe20000010000 */
[----:B------:R-:W-:Y:S01]  /*33c0*/  F2FP.F16.F32.PACK_AB R129, R20, R129 ;  /* 0x000000811481723e */ /* 0x000fe200000000ff */
[----:B------:R-:W2:Y:S01]  /*33d0*/  MUFU.EX2 R138, R138 ;  /* 0x0000008a008a7308 */ /* 0x000ea20000000800 */
[----:B0-----:R-:W-:Y:S01]  /*33e0*/  FADD.FTZ R2, R136, R31 ;  /* 0x0000001f88027221 */ /* 0x001fe20000010000 */
[----:B------:R-:W-:-:S04]  /*33f0*/  FADD.FTZ R28, R20, R33 ;  /* 0x00000021141c7221 */ /* 0x000fc80000010000 */
[----:B------:R-:W-:Y:S01]  /*3400*/  FADD.FTZ R33, R131, R28 ;  /* 0x0000001c83217221 */ /* 0x000fe20000010000 */
[C---:B------:R-:W-:Y:S01]  /*3410*/  F2FP.F16.F32.PACK_AB R131, R14.reuse, R131 ;  /* 0x000000830e83723e */ /* 0x040fe200000000ff */
[----:B------:R-:W0:Y:S01]  /*3420*/  MUFU.EX2 R21, R21 ;  /* 0x0000001500157308 */ /* 0x000e220000000800 */
        /* <DEDUP_REMOVED lines=37> */
[----:B--2---:R-:W-:Y:S01]  /*3680*/  FADD.FTZ R33, R121, R4 ;  /* 0x0000000479217221 */ /* 0x004fe20000010000 */
[----:B------:R-:W-:-:S03]  /*3690*/  F2FP.F16.F32.PACK_AB R121, R54, R121 ;  /* 0x000000793679723e */ /* 0x000fc600000000ff */
[----:B------:R-:W-:-:S03]  /*36a0*/  FADD.FTZ R4, R54, R33 ;  /* 0x0000002136047221 */ /* 0x000fc60000010000 */
        /* <DEDUP_REMOVED lines=18> */
[----:B-1----:R-:W-:Y:S01]  /*37d0*/  FADD.FTZ R4, R84, R3 ;  /* 0x0000000354047221 */ /* 0x002fe20000010000 */
[C---:B--2---:R-:W-:Y:S01]  /*37e0*/  FADD.FTZ R2, R58.reuse, R33 ;  /* 0x000000213a027221 */ /* 0x044fe20000010000 */
[----:B------:R-:W-:Y:S02]  /*37f0*/  F2FP.F16.F32.PACK_AB R123, R58, R123 ;  /* 0x0000007b3a7b723e */ /* 0x000fe400000000ff */
[C---:B0-----:R-:W-:Y:S01]  /*3800*/  FADD.FTZ R3, R5.reuse, R4 ;  /* 0x0000000405037221 */ /* 0x041fe20000010000 */
        /* <DEDUP_REMOVED lines=22> */
[----:B------:R-:W-:-:S05]  /*3970*/  ULDC UR21, c[0x0][0x988] ;  /* 0x0002620000157ab9 */ /* 0x000fca0000000800 */
.L_x_1715:
        /* <DEDUP_REMOVED lines=9> */
.L_x_1708:
[----:B------:R-:W-:Y:S01]  /*3a10*/  ULEA UR6, UR37, UR41, 0x3 ;  /* 0x0000002925067291 */ /* 0x000fe2000f8e183f */
[----:B------:R-:W-:-:S05]  /*3a20*/  IMAD.U32 R0, RZ, RZ, UR40 ;  /* 0x00000028ff007e24 */ /* 0x000fca000f8e00ff */
[----:B------:R-:W-:-:S04]  /*3a30*/  SHF.L.U32 R0, R0, 0x1f, RZ ;  /* 0x0000001f00007819 */ /* 0x000fc800000006ff */
[----:B------:R0:W1:Y:S01]  /*3a40*/  SYNCS.PHASECHK.TRANS64.TRYWAIT P2, [UR6+0x16830], R0 ;  /* 0x01683000ff0075a7 */ /* 0x0000620008040146 */
[----:B------:R-:W-:Y:S05]  /*3a50*/  @!P0 BRA `(.L_x_1709) ;  /* 0x0000000000048947 */ /* 0x000fea0003800000 */
[----:B------:R-:W-:Y:S01]  /*3a60*/  BPT.TRAP 0x1 ;  /* 0x000000040000795c */ /* 0x000fe20000300000 */
.L_x_1709:
[----:B-1----:R-:W-:Y:S05]  /*3a70*/  @P2 BRA `(.L_x_1707) ;  /* 0x0000000000082947 */ /* 0x002fea0003800000 */
[----:B------:R-:W1:Y:S02]  /*3a80*/  SYNCS.PHASECHK.TRANS64.TRYWAIT P2, [UR6+0x16830], R0 ;  /* 0x01683000ff0075a7 */ /* 0x000e640008040146 */
[----:B-1----:R-:W-:Y:S05]  /*3a90*/  @!P2 BRA `(.L_x_1710) ;  /* 0x000000a4008ca947 */ /* 0x002fea0003800000 */
.L_x_1707:
[----:B01----:R-:W-:Y:S01]  /*3aa0*/  VIADD R0, R23, 0x8 ;  /* 0x0000000817007836 */ /* 0x003fe20000000000 */
        /* <DEDUP_REMOVED lines=24> */
.L_x_1712:
[----:B------:R-:W-:Y:S01]  /*3c30*/  ULEA UR6, UR23, UR41, 0x3 ;  /* 0x0000002917067291 */ /* 0x000fe2000f8e183f */
[----:B------:R-:W-:-:S05]  /*3c40*/  IMAD.U32 R0, RZ, RZ, UR25 ;  /* 0x00000019ff007e24 */ /* 0x000fca000f8e00ff */
[----:B------:R-:W-:-:S04]  /*3c50*/  SHF.L.U32 R0, R0, 0x1f, RZ ;  /* 0x0000001f00007819 */ /* 0x000fc800000006ff */
[----:B------:R0:W1:Y:S01]  /*3c60*/  SYNCS.PHASECHK.TRANS64.TRYWAIT P2, [UR6+0x16850], R0 ;  /* 0x01685000ff0075a7 */ /* 0x0000620008040146 */
[----:B------:R-:W-:Y:S05]  /*3c70*/  @!P0 BRA `(.L_x_1713) ;  /* 0x0000000000048947 */ /* 0x000fea0003800000 */
[----:B------:R-:W-:Y:S01]  /*3c80*/  BPT.TRAP 0x1 ;  /* 0x000000040000795c */ /* 0x000fe20000300000 */
.L_x_1713:
[----:B-1----:R-:W-:Y:S05]  /*3c90*/  @P2 BRA `(.L_x_1711) ;  /* 0x0000000000082947 */ /* 0x002fea0003800000 */
[----:B------:R-:W1:Y:S02]  /*3ca0*/  SYNCS.PHASECHK.TRANS64.TRYWAIT P2, [UR6+0x16850], R0 ;  /* 0x01685000ff0075a7 */ /* 0x000e640008040146 */
[----:B-1----:R-:W-:Y:S05]  /*3cb0*/  @!P2 BRA `(.L_x_1714) ;  /* 0x000000a4001ca947 */ /* 0x002fea0003800000 */
.L_x_1711:
[----:B------:R-:W-:Y:S01]  /*3cc0*/  UIADD3 UR6, UR41, 0x400, URZ ;  /* 0x0000040029067890 */ /* 0x000fe2000fffe03f */
[----:B------:R-:W-:Y:S01]  /*3cd0*/  WARPGROUP.ARRIVE ;  /* 0x00000000000079c5 */ /* 0x000fe20000000000 */
[----:B------:R-:W-:Y:S01]  /*3ce0*/  UMOV UR7, 0x40000040 ;  /* 0x4000004000077882 */ /* 0x000fe20000000000 */
[----:B-1----:R-:W-:Y:S01]  /*3cf0*/  IMAD.MOV.U32 R7, RZ, RZ, -0x2 ;  /* 0xfffffffeff077424 */ /* 0x002fe200078e00ff */
[----:B------:R-:W-:Y:S02]  /*3d00*/  USHF.R.U32.HI UR6, URZ, 0x4, UR6 ;  /* 0x000000043f067899 */ /* 0x000fe40008011606 */
[----:B------:R-:W-:Y:S02]  /*3d10*/  UISETP.GT.AND UP0, UPT, UR24, UR22, UPT ;  /* 0x000000161800728c */ /* 0x000fe4000bf04270 */
[----:B------:R-:W-:Y:S01]  /*3d20*/  ULOP3.LUT UR6, UR6, 0x3fff, URZ, 0xc0, !UPT ;  /* 0x00003fff06067892 */ /* 0x000fe2000f8ec03f */
[----:B------:R-:W-:-:S03]  /*3d30*/  UMOV UR25, UR40 ;  /* 0x0000002800197c82 */ /* 0x000fc60008000000 */
[----:B------:R-:W-:-:S07]  /*3d40*/  ULEA UR10, UR23, UR6, 0xa ;  /* 0x00000006170a7291 */ /* 0x000fce000f8e503f */
[----:B------:R-:W-:Y:S02]  /*3d50*/  UMOV UR6, UR10 ;  /* 0x0000000a00067c82 */ /* 0x000fe40008000000 */
[----:B------:R-:W-:Y:S01]  /*3d60*/  HGMMA.64x64x16.F32 R88, R148, gdesc[UR4].tnspB, R88, gsb0 ;  /* 0x40e0000494587df0 */ /* 0x000fe20008000858 */
[----:B------:R-:W-:Y:S01]  /*3d70*/  UMOV UR6, 0xffffff80 ;  /* 0xffffff8000067882 */ /* 0x000fe20000000000 */
[----:B------:R-:W-:Y:S01]  /*3d80*/  UMOV UR7, 0x40000040 ;  /* 0x4000004000077882 */ /* 0x000fe20000000000 */
[----:B------:R-:W-:Y:S02]  /*3d90*/  UIMAD UR6, UR24, UR6, 0x1 ;  /* 0x00000001180674a4 */ /* 0x000fe4000f8e0206 */
[----:B------:R-:W-:Y:S02]  /*3da0*/  UIADD3 UR24, UR24, -0x1, URZ ;  /* 0xffffffff18187890 */ /* 0x000fe4000fffe03f */
[----:B------:R-:W-:-:S04]  /*3db0*/  UIMAD UR6, UR51, 0xc0, UR6 ;  /* 0x000000c0330678a4 */ /* 0x000fc8000f8e0206 */
[----:B------:R-:W-:-:S06]  /*3dc0*/  UIADD3 UR6, -UR50, UR6, UR49 ;  /* 0x0000000632067290 */ /* 0x000fcc000fffe131 */
[----:B------:R-:W-:Y:S01]  /*3dd0*/  IMAD R6, R18, R7, UR6 ;  /* 0x0000000612067e24 */ /* 0x000fe2000f8e0207 */
[----:B------:R-:W-:-:S03]  /*3de0*/  UIADD3 UR6, UR10, 0x80, URZ ;  /* 0x000000800a067890 */ /* 0x000fc6000fffe03f */
[----:B------:R-:W-:-:S05]  /*3df0*/  IMAD.IADD R6, R19, 0x1, R6 ;  /* 0x0000000113067824 */ /* 0x000fca00078e0206 */
[C---:B------:R-:W-:Y:S02]  /*3e00*/  ISETP.GT.AND P2, PT, R6.reuse, RZ, PT ;  /* 0x000000ff0600720c */ /* 0x040fe40003f44270 */
[----:B------:R-:W-:Y:S02]  /*3e10*/  ISETP.GT.AND P3, PT, R6, 0x1, PT ;  /* 0x000000010600780c */ /* 0x000fe40003f64270 */
[----:B------:R-:W-:Y:S02]  /*3e20*/  FSEL R7, R24, -INF , P2 ;  /* 0xff80000018077808 */ /* 0x000fe40001000000 */
[----:B------:R-:W-:Y:S02]  /*3e30*/  ISETP.GT.AND P2, PT, R6, 0x8, PT ;  /* 0x000000080600780c */ /* 0x000fe40003f44270 */
[----:B------:R-:W-:Y:S02]  /*3e40*/  FSEL R25, R25, -INF , P3 ;  /* 0xff80000019197808 */ /* 0x000fe40001800000 */
[----:B0-----:R-:W-:-:S02]  /*3e50*/  FMNMX.FTZ R0, R7, R4, !PT ;  /* 0x0000000407007209 */ /* 0x001fc40007810000 */
        /* <DEDUP_REMOVED lines=19> */
[----:B------:R-:W-:Y:S01]  /*3f90*/  FSEL R40, R40, -INF , P2 ;  /* 0xff80000028287808 */ /* 0x000fe20001000000 */
[----:B------:R-:W-:Y:S02]  /*3fa0*/  WARPGROUP.DEPBAR.LE gsb0, 0x0 ;  /* 0x00008000000079c5 */ /* 0x000fe40000010000 */
[----:B------:R-:W-:Y:S01]  /*3fb0*/  WARPGROUP.ARRIVE ;  /* 0x00000000000079c5 */ /* 0x000fe20000000000 */
[----:B------:R-:W-:Y:S02]  /*3fc0*/  FMNMX.FTZ R9, R37, R0, !PT ;  /* 0x0000000025097209 */ /* 0x000fe40007810000 */
[----:B------:R-:W-:Y:S02]  /*3fd0*/  ISETP.GT.AND P2, PT, R6, 0x28, PT ;  /* 0x000000280600780c */ /* 0x000fe40003f44270 */
[----:B------:R-:W-:Y:S01]  /*3fe0*/  FSEL R41, R41, -INF , P3 ;  /* 0xff80000029297808 */ /* 0x000fe20001800000 */
[----:B------:R-:W-:Y:S01]  /*3ff0*/  HGMMA.64x64x16.F32 R88, R144, gdesc[UR4].tnspB, R88, gsb0 ;  /* 0x40e0000490587df0 */ /* 0x000fe20008000858 */
[----:B------:R-:W-:Y:S01]  /*4000*/  UIADD3 UR6, UR10, 0x100, URZ ;  /* 0x000001000a067890 */ /* 0x000fe2000fffe03f */
[----:B------:R-:W-:Y:S01]  /*4010*/  FMNMX.FTZ R0, R40, R9, !PT ;  /* 0x0000000928007209 */ /* 0x000fe20007810000 */
[----:B------:R-:W-:Y:S01]  /*4020*/  UMOV UR7, 0x40000040 ;  /* 0x4000004000077882 */ /* 0x000fe20000000000 */
[----:B------:R-:W-:-:S02]  /*4030*/  ISETP.GT.AND P3, PT, R6, 0x29, PT ;  /* 0x000000290600780c */ /* 0x000fc40003f64270 */
[----:B------:R-:W-:Y:S02]  /*4040*/  FSEL R44, R44, -INF , P2 ;  /* 0xff8000002c2c7808 */ /* 0x000fe40001000000 */
[----:B------:R-:W-:Y:S02]  /*4050*/  FMNMX.FTZ R9, R41, R0, !PT ;  /* 0x0000000029097209 */ /* 0x000fe40007810000 */
[----:B------:R-:W-:Y:S02]  /*4060*/  ISETP.GT.AND P2, PT, R6, 0x30, PT ;  /* 0x000000300600780c */ /* 0x000fe40003f44270 */
[----:B------:R-:W-:Y:S02]  /*4070*/  FSEL R45, R45, -INF , P3 ;  /* 0xff8000002d2d7808 */ /* 0x000fe40001800000 */
[----:B------:R-:W-:Y:S02]  /*4080*/  FMNMX.FTZ R0, R44, R9, !PT ;  /* 0x000000092c007209 */ /* 0x000fe40007810000 */
        /* <DEDUP_REMOVED lines=30> */
[----:B------:R-:W-:Y:S01]  /*4270*/  ISETP.GT.AND P3, PT, R6, 0x59, PT ;  /* 0x000000590600780c */ /* 0x000fe20003f64270 */
[----:B------:R-:W-:-:S02]  /*4280*/  WARPGROUP.DEPBAR.LE gsb0, 0x0 ;  /* 0x00008000000079c5 */ /* 0x000fc40000010000 */
[----:B------:R-:W-:Y:S01]  /*4290*/  WARPGROUP.ARRIVE ;  /* 0x00000000000079c5 */ /* 0x000fe20000000000 */
[----:B------:R-:W-:Y:S02]  /*42a0*/  FSEL R68, R68, -INF , P2 ;  /* 0xff80000044447808 */ /* 0x000fe40001000000 */
[----:B------:R-:W-:Y:S02]  /*42b0*/  FMNMX.FTZ R9, R65, R0, !PT ;  /* 0x0000000041097209 */ /* 0x000fe40007810000 */
[----:B------:R-:W-:Y:S01]  /*42c0*/  ISETP.GT.AND P2, PT, R6, 0x60, PT ;  /* 0x000000600600780c */ /* 0x000fe20003f44270 */
[----:B------:R-:W-:Y:S01]  /*42d0*/  HGMMA.64x64x16.F32 R88, R140, gdesc[UR4].tnspB, R88, gsb0 ;  /* 0x40e000048c587df0 */ /* 0x000fe20008000858 */
[----:B------:R-:W-:Y:S01]  /*42e0*/  UIADD3 UR6, UR10, 0x180, URZ ;  /* 0x000001800a067890 */ /* 0x000fe2000fffe03f */
[----:B------:R-:W-:Y:S01]  /*42f0*/  FSEL R69, R69, -INF , P3 ;  /* 0xff80000045457808 */ /* 0x000fe20001800000 */
[----:B------:R-:W-:Y:S01]  /*4300*/  UMOV UR7, 0x40000040 ;  /* 0x4000004000077882 */ /* 0x000fe20000000000 */
        /* <DEDUP_REMOVED lines=19> */
[C---:B------:R-:W-:Y:S01]  /*4440*/  ISETP.GT.AND P3, PT, R6.reuse, 0x79, PT ;  /* 0x000000790600780c */ /* 0x040fe20003f64270 */
[----:B------:R-:W-:Y:S01]  /*4450*/  VIADD R6, R6, 0x8 ;  /* 0x0000000806067836 */ /* 0x000fe20000000000 */
[----:B------:R-:W-:Y:S02]  /*4460*/  FSEL R84, R84, -INF , P2 ;  /* 0xff80000054547808 */ /* 0x000fe40001000000 */
[----:B------:R-:W-:Y:S02]  /*4470*/  FMNMX.FTZ R9, R81, R0, !PT ;  /* 0x0000000051097209 */ /* 0x000fe40007810000 */
[----:B------:R-:W-:Y:S02]  /*4480*/  FSEL R85, R85, -INF , P3 ;  /* 0xff80000055557808 */ /* 0x000fe40001800000 */
[----:B------:R-:W-:Y:S02]  /*4490*/  FMNMX.FTZ R0, R84, R9, !PT ;  /* 0x0000000954007209 */ /* 0x000fe40007810000 */
[----:B------:R-:W-:-:S02]  /*44a0*/  ISETP.GT.AND P3, PT, R6, RZ, PT ;  /* 0x000000ff0600720c */ /* 0x000fc40003f64270 */
[----:B------:R-:W-:Y:S02]  /*44b0*/  FMNMX.FTZ R9, R85, R0, !PT ;  /* 0x0000000055097209 */ /* 0x000fe40007810000 */
[----:B------:R-:W-:Y:S02]  /*44c0*/  ISETP.GT.AND P4, PT, R6, 0x1, PT ;  /* 0x000000010600780c */ /* 0x000fe40003f84270 */
[----:B------:R-:W-:Y:S01]  /*44d0*/  FSEL R26, R26, -INF , P3 ;  /* 0xff8000001a1a7808 */ /* 0x000fe20001800000 */
[----:B------:R-:W0:Y:S01]  /*44e0*/  SHFL.BFLY PT, R0, R9, 0x2, 0x1f ;  /* 0x0c401f0009007f89 */ /* 0x000e2200000e0000 */
[C---:B------:R-:W-:Y:S02]  /*44f0*/  ISETP.GT.AND P3, PT, R6.reuse, 0x8, PT ;  /* 0x000000080600780c */ /* 0x040fe40003f64270 */
[----:B------:R-:W-:Y:S02]  /*4500*/  FSEL R27, R27, -INF , P4 ;  /* 0xff8000001b1b7808 */ /* 0x000fe40002000000 */
[----:B------:R-:W-:-:S02]  /*4510*/  ISETP.GT.AND P4, PT, R6, 0x9, PT ;  /* 0x000000090600780c */ /* 0x000fc40003f84270 */
[----:B------:R-:W-:Y:S02]  /*4520*/  FSEL R30, R30, -INF , P3 ;  /* 0xff8000001e1e7808 */ /* 0x000fe40001800000 */
[C---:B------:R-:W-:Y:S02]  /*4530*/  ISETP.GT.AND P3, PT, R6.reuse, 0x10, PT ;  /* 0x000000100600780c */ /* 0x040fe40003f64270 */
[----:B------:R-:W-:Y:S02]  /*4540*/  FSEL R31, R31, -INF , P4 ;  /* 0xff8000001f1f7808 */ /* 0x000fe40002000000 */
[----:B------:R-:W-:Y:S02]  /*4550*/  ISETP.GT.AND P4, PT, R6, 0x11, PT ;  /* 0x000000110600780c */ /* 0x000fe40003f84270 */
[----:B------:R-:W-:Y:S02]  /*4560*/  FSEL R34, R34, -INF , P3 ;  /* 0xff80000022227808 */ /* 0x000fe40001800000 */
[----:B------:R-:W-:Y:S01]  /*4570*/  ISETP.GT.AND P3, PT, R6, 0x18, PT ;  /* 0x000000180600780c */ /* 0x000fe20003f64270 */
[----:B------:R-:W-:-:S02]  /*4580*/  WARPGROUP.DEPBAR.LE gsb0, 0x0 ;  /* 0x00008000000079c5 */ /* 0x000fc40000010000 */
[----:B------:R-:W-:Y:S01]  /*4590*/  WARPGROUP.ARRIVE ;  /* 0x00000000000079c5 */ /* 0x000fe20000000000 */
[----:B------:R-:W-:Y:S02]  /*45a0*/  FSEL R35, R35, -INF , P4 ;  /* 0xff80000023237808 */ /* 0x000fe40002000000 */
[----:B0-----:R-:W-:Y:S02]  /*45b0*/  FMNMX.FTZ R10, R9, R0, !PT ;  /* 0x00000000090a7209 */ /* 0x001fe40007810000 */
[----:B------:R-:W-:Y:S01]  /*45c0*/  ISETP.GT.AND P4, PT, R6, 0x19, PT ;  /* 0x000000190600780c */ /* 0x000fe20003f84270 */
[----:B------:R-:W-:Y:S01]  /*45d0*/  HGMMA.64x64x16.F32 R88, R136, gdesc[UR4].tnspB, R88, gsb0 ;  /* 0x40e0000488587df0 */ /* 0x000fe20008000858 */
[----:B------:R-:W-:Y:S01]  /*45e0*/  UIADD3 UR6, UR10, 0x200, URZ ;  /* 0x000002000a067890 */ /* 0x000fe2000fffe03f */
[----:B------:R-:W0:Y:S01]  /*45f0*/  SHFL.BFLY PT, R11, R10, 0x1, 0x1f ;  /* 0x0c201f000a0b7f89 */ /* 0x000e2200000e0000 */
[----:B------:R-:W-:Y:S01]  /*4600*/  UMOV UR7, 0x40000040 ;  /* 0x4000004000077882 */ /* 0x000fe20000000000 */
[----:B------:R-:W-:-:S02]  /*4610*/  FSEL R38, R38, -INF , P3 ;  /* 0xff80000026267808 */ /* 0x000fc40001800000 */
[C---:B------:R-:W-:Y:S02]  /*4620*/  ISETP.GT.AND P3, PT, R6.reuse, 0x20, PT ;  /* 0x000000200600780c */ /* 0x040fe40003f64270 */
[----:B------:R-:W-:Y:S02]  /*4630*/  FSEL R39, R39, -INF , P4 ;  /* 0xff80000027277808 */ /* 0x000fe40002000000 */
[----:B------:R-:W-:Y:S02]  /*4640*/  ISETP.GT.AND P4, PT, R6, 0x21, PT ;  /* 0x000000210600780c */ /* 0x000fe40003f84270 */
[----:B------:R-:W-:Y:S02]  /*4650*/  FSEL R42, R42, -INF , P3 ;  /* 0xff8000002a2a7808 */ /* 0x000fe40001800000 */
[----:B------:R-:W-:Y:S02]  /*4660*/  ISETP.GT.AND P3, PT, R6, 0x28, PT ;  /* 0x000000280600780c */ /* 0x000fe40003f64270 */
[----:B------:R-:W-:-:S02]  /*4670*/  FSEL R43, R43, -INF , P4 ;  /* 0xff8000002b2b7808 */ /* 0x000fc40002000000 */
[----:B------:R-:W-:Y:S02]  /*4680*/  ISETP.GT.AND P4, PT, R6, 0x29, PT ;  /* 0x000000290600780c */ /* 0x000fe40003f84270 */
[----:B------:R-:W-:Y:S02]  /*4690*/  FSEL R46, R46, -INF , P3 ;  /* 0xff8000002e2e7808 */ /* 0x000fe40001800000 */
[----:B------:R-:W-:Y:S02]  /*46a0*/  ISETP.GT.AND P3, PT, R6, 0x30, PT ;  /* 0x000000300600780c */ /* 0x000fe40003f64270 */
[----:B------:R-:W-:Y:S02]  /*46b0*/  FSEL R47, R47, -INF , P4 ;  /* 0xff8000002f2f7808 */ /* 0x000fe40002000000 */
[----:B0-----:R-:W-:Y:S02]  /*46c0*/  FMNMX.FTZ R0, R10, R11, !PT ;  /* 0x0000000b0a007209 */ /* 0x001fe40007810000 */
[----:B------:R-:W-:-:S02]  /*46d0*/  FMNMX.FTZ R10, R26, R5, !PT ;  /* 0x000000051a0a7209 */ /* 0x000fc40007810000 */
[----:B------:R-:W-:Y:S01]  /*46e0*/  ISETP.GT.AND P4, PT, R6, 0x31, PT ;  /* 0x000000310600780c */ /* 0x000fe20003f84270 */
[----:B------:R-:W-:Y:S01]  /*46f0*/  FMUL.FTZ R8, R0, UR21 ;  /* 0x0000001500087c20 */ /* 0x000fe20008410000 */
[----:B------:R-:W-:Y:S02]  /*4700*/  FMNMX.FTZ R11, R27, R10, !PT ;  /* 0x0000000a1b0b7209 */ /* 0x000fe40007810000 */
[----:B------:R-:W-:Y:S02]  /*4710*/  FSEL R50, R50, -INF , P3 ;  /* 0xff80000032327808 */ /* 0x000fe40001800000 */
[----:B------:R-:W-:Y:S02]  /*4720*/  FMNMX.FTZ R10, R30, R11, !PT ;  /* 0x0000000b1e0a7209 */ /* 0x000fe40007810000 */
[----:B------:R-:W-:Y:S02]  /*4730*/  ISETP.GT.AND P3, PT, R6, 0x38, PT ;  /* 0x000000380600780c */ /* 0x000fe40003f64270 */
[----:B------:R-:W-:-:S02]  /*4740*/  FMNMX.FTZ R13, R31, R10, !PT ;  /* 0x0000000a1f0d7209 */ /* 0x000fc40007810000 */
[----:B------:R-:W-:Y:S02]  /*4750*/  FSEL R51, R51, -INF , P4 ;  /* 0xff80000033337808 */ /* 0x000fe40002000000 */
[----:B------:R-:W-:Y:S02]  /*4760*/  FMNMX.FTZ R10, R34, R13, !PT ;  /* 0x0000000d220a7209 */ /* 0x000fe40007810000 */
[----:B------:R-:W-:Y:S02]  /*4770*/  FSETP.NEU.FTZ.AND P2, PT, R0, -INF , PT ;  /* 0xff8000000000780b */ /* 0x000fe40003f5d000 */
[----:B------:R-:W-:Y:S02]  /*4780*/  FMNMX.FTZ R13, R35, R10, !PT ;  /* 0x0000000a230d7209 */ /* 0x000fe40007810000 */
[----:B------:R-:W-:Y:S02]  /*4790*/  ISETP.GT.AND P4, PT, R6, 0x39, PT ;  /* 0x000000390600780c */ /* 0x000fe40003f84270 */
[----:B------:R-:W-:-:S02]  /*47a0*/  FMNMX.FTZ R10, R38, R13, !PT ;  /* 0x0000000d260a7209 */ /* 0x000fc40007810000 */
[----:B------:R-:W-:Y:S02]  /*47b0*/  FSEL R54, R54, -INF , P3 ;  /* 0xff80000036367808 */ /* 0x000fe40001800000 */
[----:B------:R-:W-:Y:S02]  /*47c0*/  FMNMX.FTZ R15, R39, R10, !PT ;  /* 0x0000000a270f7209 */ /* 0x000fe40007810000 */
[----:B------:R-:W-:Y:S02]  /*47d0*/  FSEL R8, R8, RZ, P2 ;  /* 0x000000ff08087208 */ /* 0x000fe40001000000 */
[----:B------:R-:W-:Y:S02]  /*47e0*/  FMNMX.FTZ R10, R42, R15, !PT ;  /* 0x0000000f2a0a7209 */ /* 0x000fe40007810000 */
        /* <DEDUP_REMOVED lines=11> */
[----:B------:R0:W-:Y:S01]  /*48a0*/  MUFU.EX2 R11, R33 ;  /* 0x00000021000b7308 */ /* 0x0001e20000000800 */
[----:B------:R-:W-:Y:S01]  /*48b0*/  FSEL R58, R58, -INF , P3 ;  /* 0xff8000003a3a7808 */ /* 0x000fe20001800000 */
[--C-:B------:R-:W-:Y:S01]  /*48c0*/  FFMA.FTZ R49, R49, UR21, -R8.reuse ;  /* 0x0000001531317c23 */ /* 0x100fe20008010808 */
[----:B------:R-:W-:Y:S01]  /*48d0*/  FMNMX.FTZ R10, R50, R21, !PT ;  /* 0x00000015320a7209 */ /* 0x000fe20007810000 */
[----:B------:R-:W-:Y:S01]  /*48e0*/  FFMA.FTZ R150, R28, UR21, -R8 ;  /* 0x000000151c967c23 */ /* 0x000fe20008010808 */
[----:B------:R-:W-:-:S02]  /*48f0*/  WARPGROUP.DEPBAR.LE gsb0, 0x0 ;  /* 0x00008000000079c5 */ /* 0x000fc40000010000 */
[----:B------:R-:W-:Y:S01]  /*4900*/  WARPGROUP.ARRIVE ;  /* 0x00000000000079c5 */ /* 0x000fe20000000000 */
[----:B------:R-:W-:Y:S01]  /*4910*/  FMNMX.FTZ R21, R51, R10, !PT ;  /* 0x0000000a33157209 */ /* 0x000fe20007810000 */
[----:B------:R1:W-:Y:S01]  /*4920*/  MUFU.EX2 R13, R37 ;  /* 0x00000025000d7308 */ /* 0x0003e20000000800 */
[----:B------:R-:W-:Y:S01]  /*4930*/  ISETP.GT.AND P3, PT, R6, 0x48, PT ;  /* 0x000000480600780c */ /* 0x000fe20003f64270 */
[--C-:B------:R-:W-:Y:S01]  /*4940*/  FFMA.FTZ R61, R61, UR21, -R8.reuse ;  /* 0x000000153d3d7c23 */ /* 0x100fe20008010808 */
[----:B------:R-:W-:Y:S01]  /*4950*/  FMNMX.FTZ R10, R54, R21, !PT ;  /* 0x00000015360a7209 */ /* 0x000fe20007810000 */
[----:B------:R-:W-:Y:S01]  /*4960*/  HGMMA.64x64x16.F32 R88, R132, gdesc[UR4].tnspB, R88, gsb0 ;  /* 0x40e0000484587df0 */ /* 0x000fe20008000858 */
[----:B------:R-:W-:Y:S01]  /*4970*/  UIADD3 UR6, UR10, 0x280, URZ ;  /* 0x000002800a067890 */ /* 0x000fe2000fffe03f */
[----:B------:R-:W-:Y:S01]  /*4980*/  FSEL R59, R59, -INF , P4 ;  /* 0xff8000003b3b7808 */ /* 0x000fe20002000000 */
[----:B------:R-:W-:Y:S01]  /*4990*/  UMOV UR7, 0x40000040 ;  /* 0x4000004000077882 */ /* 0x000fe20000000000 */
[----:B------:R-:W-:Y:S01]  /*49a0*/  FMNMX.FTZ R25, R55, R10, !PT ;  /* 0x0000000a37197209 */ /* 0x000fe20007810000 */
[----:B------:R-:W-:Y:S01]  /*49b0*/  MUFU.EX2 R148, R148 ;  /* 0x0000009400947308 */ /* 0x000fe20000000800 */
[----:B------:R-:W-:Y:S01]  /*49c0*/  ISETP.GT.AND P4, PT, R6, 0x49, PT ;  /* 0x000000490600780c */ /* 0x000fe20003f84270 */
[--C-:B------:R-:W-:Y:S01]  /*49d0*/  FFMA.FTZ R142, R44, UR21, -R8.reuse ;  /* 0x000000152c8e7c23 */ /* 0x100fe20008010808 */
[----:B------:R-:W-:Y:S01]  /*49e0*/  FMNMX.FTZ R10, R58, R25, !PT ;  /* 0x000000193a0a7209 */ /* 0x000fe20007810000 */
[--C-:B------:R-:W-:Y:S01]  /*49f0*/  FFMA.FTZ R144, R32, UR21, -R8.reuse ;  /* 0x0000001520907c23 */ /* 0x100fe20008010808 */
[----:B------:R-:W-:Y:S01]  /*4a00*/  FSEL R62, R62, -INF , P3 ;  /* 0xff8000003e3e7808 */ /* 0x000fe20001800000 */
[--C-:B------:R-:W-:Y:S01]  /*4a10*/  FFMA.FTZ R146, R36, UR21, -R8.reuse ;  /* 0x0000001524927c23 */ /* 0x100fe20008010808 */
[----:B------:R-:W-:Y:S01]  /*4a20*/  FMNMX.FTZ R25, R59, R10, !PT ;  /* 0x0000000a3b197209 */ /* 0x000fe20007810000 */
[----:B------:R-:W-:Y:S01]  /*4a30*/  MUFU.EX2 R7, R7 ;  /* 0x0000000700077308 */ /* 0x000fe20000000800 */
[----:B------:R-:W-:Y:S01]  /*4a40*/  ISETP.GT.AND P3, PT, R6, 0x50, PT ;  /* 0x000000500600780c */ /* 0x000fe20003f64270 */
[--C-:B------:R-:W-:Y:S01]  /*4a50*/  FFMA.FTZ R140, R40, UR21, -R8.reuse ;  /* 0x00000015288c7c23 */ /* 0x100fe20008010808 */
[----:B------:R-:W-:Y:S01]  /*4a60*/  FSEL R63, R63, -INF , P4 ;  /* 0xff8000003f3f7808 */ /* 0x000fe20002000000 */
[--C-:B------:R-:W-:Y:S01]  /*4a70*/  FFMA.FTZ R41, R41, UR21, -R8.reuse ;  /* 0x0000001529297c23 */ /* 0x100fe20008010808 */
[----:B------:R-:W-:Y:S01]  /*4a80*/  FMNMX.FTZ R10, R62, R25, !PT ;  /* 0x000000193e0a7209 */ /* 0x000fe20007810000 */
[--C-:B------:R-:W-:Y:S01]  /*4a90*/  FFMA.FTZ R45, R45, UR21, -R8.reuse ;  /* 0x000000152d2d7c23 */ /* 0x100fe20008010808 */
[----:B------:R-:W-:Y:S01]  /*4aa0*/  ISETP.GT.AND P4, PT, R6, 0x51, PT ;  /* 0x000000510600780c */ /* 0x000fe20003f84270 */
        /* <DEDUP_REMOVED lines=8> */
[----:B------:R-:W-:Y:S01]  /*4b30*/  MUFU.EX2 R150, R150 ;  /* 0x0000009600967308 */ /* 0x000fe20000000800 */
[----:B------:R-:W-:Y:S01]  /*4b40*/  FMNMX.FTZ R10, R66, R29, !PT ;  /* 0x0000001d420a7209 */ /* 0x000fe20007810000 */
[--C-:B------:R-:W-:Y:S01]  /*4b50*/  FFMA.FTZ R138, R52, UR21, -R8.reuse ;  /* 0x00000015348a7c23 */ /* 0x100fe20008010808 */
[----:B------:R-:W-:Y:S01]  /*4b60*/  ISETP.GT.AND P4, PT, R6, 0x59, PT ;  /* 0x000000590600780c */ /* 0x000fe20003f84270 */
        /* <DEDUP_REMOVED lines=14> */
[----:B------:R-:W-:Y:S01]  /*4c50*/  FFMA.FTZ R84, R84, UR21, -R8 ;  /* 0x0000001554547c23 */ /* 0x000fe20008010808 */
[----:B0-----:R-:W-:-:S02]  /*4c60*/  FMNMX.FTZ R33, R71, R10, !PT ;  /* 0x0000000a47217209 */ /* 0x001fc40007810000 */
[----:B------:R-:W-:Y:S02]  /*4c70*/  ISETP.GT.AND P3, PT, R6, 0x68, PT ;  /* 0x000000680600780c */ /* 0x000fe40003f64270 */
[----:B------:R-:W-:Y:S01]  /*4c80*/  FSEL R75, R75, -INF , P4 ;  /* 0xff8000004b4b7808 */ /* 0x000fe20002000000 */
[----:B------:R-:W-:Y:S01]  /*4c90*/  MUFU.EX2 R146, R146 ;  /* 0x0000009200927308 */ /* 0x000fe20000000800 */
[----:B------:R-:W-:Y:S02]  /*4ca0*/  FMNMX.FTZ R10, R74, R33, !PT ;  /* 0x000000214a0a7209 */ /* 0x000fe40007810000 */
[----:B------:R-:W-:Y:S02]  /*4cb0*/  ISETP.GT.AND P4, PT, R6, 0x69, PT ;  /* 0x000000690600780c */ /* 0x000fe40003f84270 */
[----:B------:R-:W-:Y:S02]  /*4cc0*/  FSEL R78, R78, -INF , P3 ;  /* 0xff8000004e4e7808 */ /* 0x000fe40001800000 */
[----:B------:R-:W-:Y:S01]  /*4cd0*/  FMNMX.FTZ R33, R75, R10, !PT ;  /* 0x0000000a4b217209 */ /* 0x000fe20007810000 */
[----:B------:R-:W-:Y:S01]  /*4ce0*/  MUFU.EX2 R140, R140 ;  /* 0x0000008c008c7308 */ /* 0x000fe20000000800 */
[----:B------:R-:W-:-:S02]  /*4cf0*/  ISETP.GT.AND P3, PT, R6, 0x70, PT ;  /* 0x000000700600780c */ /* 0x000fc40003f64270 */
[----:B------:R-:W-:Y:S02]  /*4d00*/  FSEL R79, R79, -INF , P4 ;  /* 0xff8000004f4f7808 */ /* 0x000fe40002000000 */
[----:B------:R-:W-:Y:S02]  /*4d10*/  FMNMX.FTZ R10, R78, R33, !PT ;  /* 0x000000214e0a7209 */ /* 0x000fe40007810000 */
[----:B------:R-:W-:Y:S01]  /*4d20*/  ISETP.GT.AND P4, PT, R6, 0x71, PT ;  /* 0x000000710600780c */ /* 0x000fe20003f84270 */
[----:B------:R0:W-:Y:S01]  /*4d30*/  MUFU.EX2 R15, R41 ;  /* 0x00000029000f7308 */ /* 0x0001e20000000800 */
[----:B------:R-:W-:Y:S02]  /*4d40*/  FSEL R82, R82, -INF , P3 ;  /* 0xff80000052527808 */ /* 0x000fe40001800000 */
[----:B-1----:R-:W-:Y:S02]  /*4d50*/  FMNMX.FTZ R37, R79, R10, !PT ;  /* 0x0000000a4f257209 */ /* 0x002fe40007810000 */
[----:B------:R-:W-:-:S02]  /*4d60*/  ISETP.GT.AND P3, PT, R6, 0x78, PT ;  /* 0x000000780600780c */ /* 0x000fc40003f64270 */
[----:B------:R-:W-:Y:S01]  /*4d70*/  FSEL R83, R83, -INF , P4 ;  /* 0xff80000053537808 */ /* 0x000fe20002000000 */
[----:B------:R-:W-:Y:S01]  /*4d80*/  MUFU.EX2 R142, R142 ;  /* 0x0000008e008e7308 */ /* 0x000fe20000000800 */
[----:B------:R-:W-:Y:S02]  /*4d90*/  WARPGROUP.DEPBAR.LE gsb0, 0x0 ;  /* 0x00008000000079c5 */ /* 0x000fe40000010000 */
[----:B------:R-:W-:Y:S01]  /*4da0*/  WARPGROUP.ARRIVE ;  /* 0x00000000000079c5 */ /* 0x000fe20000000000 */
[----:B------:R-:W-:-:S05]  /*4db0*/  FMNMX.FTZ R10, R82, R37, !PT ;  /* 0x00000025520a7209 */ /* 0x000fca0007810000 */
[----:B------:R-:W1:Y:S01]  /*4dc0*/  S2R R135, SR_TID.X ;  /* 0x0000000000877919 */ /* 0x000e620000002100 */
[----:B------:R-:W-:Y:S01]  /*4dd0*/  ISETP.GT.AND P4, PT, R6, 0x79, PT ;  /* 0x000000790600780c */ /* 0x000fe20003f84270 */
[--C-:B0-----:R-:W-:Y:S01]  /*4de0*/  FFMA.FTZ R41, R65, UR21, -R8.reuse ;  /* 0x0000001541297c23 */ /* 0x101fe20008010808 */
[----:B------:R-:W-:Y:S01]  /*4df0*/  FSEL R86, R86, -INF , P3 ;  /* 0xff80000056567808 */ /* 0x000fe20001800000 */
[----:B------:R-:W-:Y:S01]  /*4e00*/  HGMMA.64x64x16.F32 R88, R128, gdesc[UR4].tnspB, R88, gsb0 ;  /* 0x40e0000480587df0 */ /* 0x000fe20008000858 */
[----:B------:R-:W-:Y:S01]  /*4e10*/  UIADD3 UR6, UR10, 0x300, URZ ;  /* 0x000003000a067890 */ /* 0x000fe2000fffe03f */
[----:B------:R-:W-:Y:S01]  /*4e20*/  FMNMX.FTZ R37, R83, R10, !PT ;  /* 0x0000000a53257209 */ /* 0x000fe20007810000 */
[----:B------:R-:W-:Y:S01]  /*4e30*/  UMOV UR7, 0x40000040 ;  /* 0x4000004000077882 */ /* 0x000fe20000000000 */
[----:B------:R-:W-:Y:S01]  /*4e40*/  FSEL R87, R87, -INF , P4 ;  /* 0xff80000057577808 */ /* 0x000fe20002000000 */
[----:B------:R0:W-:Y:S01]  /*4e50*/  MUFU.EX2 R21, R45 ;  /* 0x0000002d00157308 */ /* 0x0001e20000000800 */
[----:B------:R-:W-:Y:S01]  /*4e60*/  FMNMX.FTZ R6, R86, R37, !PT ;  /* 0x0000002556067209 */ /* 0x000fe20007810000 */
[--C-:B------:R-:W-:Y:S01]  /*4e70*/  FFMA.FTZ R132, R56, UR21, -R8.reuse ;  /* 0x0000001538847c23 */ /* 0x100fe20008010808 */
[--C-:B------:R-:W-:Y:S01]  /*4e80*/  FFMA.FTZ R134, R60, UR21, -R8.reuse ;  /* 0x000000153c867c23 */ /* 0x100fe20008010808 */
[--C-:B------:R-:W-:Y:S01]  /*4e90*/  FFMA.FTZ R10, R64, UR21, -R8.reuse ;  /* 0x00000015400a7c23 */ /* 0x100fe20008010808 */
[----:B------:R-:W-:Y:S01]  /*4ea0*/  FMNMX.FTZ R6, R87, R6, !PT ;  /* 0x0000000657067209 */ /* 0x000fe20007810000 */
[----:B------:R-:W-:-:S02]  /*4eb0*/  FFMA.FTZ R65, R85, UR21, -R8 ;  /* 0x0000001555417c23 */ /* 0x000fc40008010808 */
[----:B------:R-:W-:Y:S01]  /*4ec0*/  MUFU.EX2 R37, R61 ;  /* 0x0000003d00257308 */ /* 0x000fe20000000800 */
[--C-:B0-----:R-:W-:Y:S01]  /*4ed0*/  FFMA.FTZ R45, R69, UR21, -R8.reuse ;  /* 0x00000015452d7c23 */ /* 0x101fe20008010808 */
[----:B------:R-:W0:Y:S06]  /*4ee0*/  SHFL.BFLY PT, R49, R6, 0x2, 0x1f ;  /* 0x0c401f0006317f89 */ /* 0x000e2c00000e0000 */
[----:B------:R2:W-:Y:S08]  /*4ef0*/  MUFU.EX2 R29, R53 ;  /* 0x00000035001d7308 */ /* 0x0005f00000000800 */
[----:B------:R3:W-:Y:S01]  /*4f00*/  MUFU.EX2 R33, R57 ;  /* 0x0000003900217308 */ /* 0x0007e20000000800 */
[----:B--2---:R-:W-:-:S07]  /*4f10*/  FFMA.FTZ R53, R77, UR21, -R8 ;  /* 0x000000154d357c23 */ /* 0x004fce0008010808 */
[----:B------:R-:W-:Y:S01]  /*4f20*/  MUFU.EX2 R136, R136 ;  /* 0x0000008800887308 */ /* 0x000fe20000000800 */
[----:B---3--:R-:W-:Y:S01]  /*4f30*/  FFMA.FTZ R57, R81, UR21, -R8 ;  /* 0x0000001551397c23 */ /* 0x008fe20008010808 */
[----:B0-----:R-:W-:-:S05]  /*4f40*/  FMNMX.FTZ R28, R6, R49, !PT ;  /* 0x00000031061c7209 */ /* 0x001fca0007810000 */
[----:B------:R-:W0:Y:S01]  /*4f50*/  SHFL.BFLY PT, R61, R28, 0x1, 0x1f ;  /* 0x0c201f001c3d7f89 */ /* 0x000e2200000e0000 */
[----:B------:R-:W-:Y:S08]  /*4f60*/  MUFU.EX2 R138, R138 ;  /* 0x0000008a008a7308 */ /* 0x000ff00000000800 */
[----:B------:R-:W-:Y:S08]  /*4f70*/  MUFU.EX2 R132, R132 ;  /* 0x0000008400847308 */ /* 0x000ff00000000800 */
[----:B------:R-:W-:Y:S01]  /*4f80*/  MUFU.EX2 R134, R134 ;  /* 0x0000008600867308 */ /* 0x000fe20000000800 */
[----:B0-----:R-:W-:-:S07]  /*4f90*/  FMNMX.FTZ R6, R28, R61, !PT ;  /* 0x0000003d1c067209 */ /* 0x001fce0007810000 */
[----:B------:R-:W-:Y:S01]  /*4fa0*/  MUFU.EX2 R10, R10 ;  /* 0x0000000a000a7308 */ /* 0x000fe20000000800 */
[----:B------:R-:W-:Y:S02]  /*4fb0*/  FSEL R61, R0, RZ, P2 ;  /* 0x000000ff003d7208 */ /* 0x000fe40001000000 */
[C---:B------:R-:W-:Y:S01]  /*4fc0*/  FSETP.NEU.FTZ.AND P2, PT, R6.reuse, -INF , PT ;  /* 0xff8000000600780b */ /* 0x040fe20003f5d000 */
[----:B------:R-:W-:Y:S02]  /*4fd0*/  FMUL.FTZ R44, R6, UR21 ;  /* 0x00000015062c7c20 */ /* 0x000fe40008410000 */
[----:B------:R-:W-:Y:S02]  /*4fe0*/  FADD.FTZ R61, -R61, R4 ;  /* 0x000000043d3d7221 */ /* 0x000fe40000010100 */
[----:B------:R-:W-:Y:S01]  /*4ff0*/  MUFU.EX2 R41, R41 ;  /* 0x0000002900297308 */ /* 0x000fe20000000800 */
[----:B------:R-:W-:Y:S02]  /*5000*/  WARPGROUP.DEPBAR.LE gsb0, 0x0 ;  /* 0x00008000000079c5 */ /* 0x000fe40000010000 */
[----:B------:R-:W-:Y:S01]  /*5010*/  WARPGROUP.ARRIVE ;  /* 0x00000000000079c5 */ /* 0x000fe20000000000 */
[----:B------:R-:W-:Y:S01]  /*5020*/  FMUL.FTZ R61, R61, UR21 ;  /* 0x000000153d3d7c20 */ /* 0x000fe20008410000 */
[----:B------:R-:W-:-:S03]  /*5030*/  FSEL R44, R44, RZ, P2 ;  /* 0x000000ff2c2c7208 */ /* 0x000fc60001000000 */
[----:B------:R-:W-:Y:S01]  /*5040*/  MUFU.EX2 R12, R12 ;  /* 0x0000000c000c7308 */ /* 0x000fe20000000800 */
[----:B------:R-:W-:Y:S01]  /*5050*/  HGMMA.64x64x16.F32 R88, R124, gdesc[UR4].tnspB, R88, gsb0 ;  /* 0x40e000047c587df0 */ /* 0x000fe20008000858 */
[----:B------:R-:W-:Y:S01]  /*5060*/  UIADD3 UR6, UR10, 0x380, URZ ;  /* 0x000003800a067890 */ /* 0x000fe2000fffe03f */
[--C-:B------:R-:W-:Y:S01]  /*5070*/  FFMA.FTZ R147, R38, UR21, -R44.reuse ;  /* 0x0000001526937c23 */ /* 0x100fe2000801082c */
[----:B------:R-:W-:Y:S01]  /*5080*/  UMOV UR7, 0x40000040 ;  /* 0x4000004000077882 */ /* 0x000fe20000000000 */
[--C-:B------:R-:W-:Y:S01]  /*5090*/  FFMA.FTZ R143, R46, UR21, -R44.reuse ;  /* 0x000000152e8f7c23 */ /* 0x100fe2000801082c */
[--C-:B------:R-:W-:Y:S01]  /*50a0*/  FFMA.FTZ R149, R26, UR21, -R44.reuse ;  /* 0x000000151a957c23 */ /* 0x100fe2000801082c */
[--C-:B------:R-:W-:Y:S01]  /*50b0*/  FFMA.FTZ R4, R27, UR21, -R44.reuse ;  /* 0x000000151b047c23 */ /* 0x100fe2000801082c */
[----:B------:R-:W0:Y:S01]  /*50c0*/  MUFU.EX2 R61, R61 ;  /* 0x0000003d003d7308 */ /* 0x000e220000000800 */
[----:B------:R-:W-:Y:S02]  /*50d0*/  IMAD.U32 R27, RZ, RZ, UR37 ;  /* 0x00000025ff1b7e24 */ /* 0x000fe4000f8e00ff */
[--C-:B------:R-:W-:Y:S01]  /*50e0*/  FFMA.FTZ R151, R30, UR21, -R44.reuse ;  /* 0x000000151e977c23 */ /* 0x100fe2000801082c */
[----:B------:R-:W-:Y:S01]  /*50f0*/  FFMA.FTZ R8, R31, UR21, -R44 ;  /* 0x000000151f087c23 */ /* 0x000fe2000801082c */
[----:B------:R-:W-:-:S02]  /*5100*/  IMAD.U32 R31, RZ, RZ, UR23 ;  /* 0x00000017ff1f7e24 */ /* 0x000fc4000f8e00ff */
[--C-:B------:R-:W-:Y:S01]  /*5110*/  FFMA.FTZ R145, R34, UR21, -R44.reuse ;  /* 0x0000001522917c23 */ /* 0x100fe2000801082c */
[----:B------:R-:W-:Y:S01]  /*5120*/  @!P1 LEA R27, R27, UR41, 0x3 ;  /* 0x000000291b1b9c11 */ /* 0x000fe2000f8e18ff */
[--C-:B------:R-:W-:Y:S01]  /*5130*/  FFMA.FTZ R26, R35, UR21, -R44.reuse ;  /* 0x00000015231a7c23 */ /* 0x100fe2000801082c */
[----:B------:R-:W-:Y:S01]  /*5140*/  MUFU.EX2 R149, R149 ;  /* 0x0000009500957308 */ /* 0x000fe20000000800 */
[----:B------:R-:W-:Y:S01]  /*5150*/  @!P1 LEA R31, R31, UR41, 0x3 ;  /* 0x000000291f1f9c11 */ /* 0x000fe2000f8e18ff */
[--C-:B------:R-:W-:Y:S01]  /*5160*/  FFMA.FTZ R30, R39, UR21, -R44.reuse ;  /* 0x00000015271e7c23 */ /* 0x100fe2000801082c */
[--C-:B------:R-:W-:Y:S01]  /*5170*/  FFMA.FTZ R137, R50, UR21, -R44.reuse ;  /* 0x0000001532897c23 */ /* 0x100fe2000801082c */
[--C-:B------:R-:W-:Y:S01]  /*5180*/  FFMA.FTZ R141, R42, UR21, -R44.reuse ;  /* 0x000000152a8d7c23 */ /* 0x100fe2000801082c */
[--C-:B------:R-:W-:Y:S01]  /*5190*/  FFMA.FTZ R32, R43, UR21, -R44.reuse ;  /* 0x000000152b207c23 */ /* 0x100fe2000801082c */
[--C-:B------:R-:W-:Y:S01]  /*51a0*/  FFMA.FTZ R34, R47, UR21, -R44.reuse ;  /* 0x000000152f227c23 */ /* 0x100fe2000801082c */
[----:B------:R-:W-:Y:S01]  /*51b0*/  FFMA.FTZ R36, R51, UR21, -R44 ;  /* 0x0000001533247c23 */ /* 0x000fe2000801082c */
[----:B------:R-:W-:Y:S01]  /*51c0*/  MUFU.EX2 R4, R4 ;  /* 0x0000000400047308 */ /* 0x000fe20000000800 */
[----:B0-----:R-:W-:Y:S01]  /*51d0*/  FFMA.FTZ R38, R61, R3, R148 ;  /* 0x000000033d267223 */ /* 0x001fe20000010094 */
        /* <DEDUP_REMOVED lines=8> */
[--C-:B------:R-:W-:Y:S01]  /*5260*/  FFMA.FTZ R131, R70, UR21, -R44.reuse ;  /* 0x0000001546837c23 */ /* 0x100fe2000801082c */
[----:B------:R-:W-:Y:S01]  /*5270*/  F2FP.F16.F32.PACK_AB R128, R41, R10 ;  /* 0x0000000a2980723e */ /* 0x000fe200000000ff */
[----:B------:R-:W-:Y:S01]  /*5280*/  FFMA.FTZ R75, R75, UR21, -R44 ;  /* 0x000000154b4b7c23 */ /* 0x000fe2000801082c */
[----:B------:R-:W-:Y:S01]  /*5290*/  FADD.FTZ R3, R9, R38 ;  /* 0x0000002609037221 */ /* 0x000fe20000010000 */
[----:B------:R-:W-:Y:S01]  /*52a0*/  FSEL R38, R6, RZ, P2 ;  /* 0x000000ff06267208 */ /* 0x000fe20001000000 */
[--C-:B------:R-:W-:Y:S01]  /*52b0*/  FFMA.FTZ R79, R79, UR21, -R44.reuse ;  /* 0x000000154f4f7c23 */ /* 0x100fe2000801082c */
[----:B-1----:R-:W-:Y:S01]  /*52c0*/  ISETP.GE.U32.AND P2, PT, R135, 0x180, PT ;  /* 0x000001808700780c */ /* 0x002fe20003f46070 */
[----:B------:R-:W-:Y:S01]  /*52d0*/  FADD.FTZ R46, R144, R3 ;  /* 0x00000003902e7221 */ /* 0x000fe20000010000 */
[----:B------:R-:W-:Y:S01]  /*52e0*/  MUFU.EX2 R8, R8 ;  /* 0x0000000800087308 */ /* 0x000fe20000000800 */
[----:B------:R-:W-:Y:S01]  /*52f0*/  FADD.FTZ R38, -R38, R5 ;  /* 0x0000000526267221 */ /* 0x000fe20000010100 */
[----:B------:R-:W-:Y:S01]  /*5300*/  FFMA.FTZ R135, R62, UR21, -R44 ;  /* 0x000000153e877c23 */ /* 0x000fe2000801082c */
[----:B------:R-:W-:Y:S01]  /*5310*/  FADD.FTZ R3, R11, R46 ;  /* 0x0000002e0b037221 */ /* 0x000fe20000010000 */
[--C-:B------:R-:W-:Y:S01]  /*5320*/  FFMA.FTZ R82, R82, UR21, -R44.reuse ;  /* 0x0000001552527c23 */ /* 0x100fe2000801082c */
[----:B------:R-:W-:Y:S01]  /*5330*/  FMUL.FTZ R38, R38, UR21 ;  /* 0x0000001526267c20 */ /* 0x000fe20008410000 */
[--C-:B------:R-:W-:Y:S01]  /*5340*/  FFMA.FTZ R83, R83, UR21, -R44.reuse ;  /* 0x0000001553537c23 */ /* 0x100fe2000801082c */
[----:B------:R-:W-:Y:S01]  /*5350*/  FADD.FTZ R46, R146, R3 ;  /* 0x00000003922e7221 */ /* 0x000fe20000010000 */
[----:B------:R-:W-:Y:S01]  /*5360*/  VIADD R3, R23, 0x9 ;  /* 0x0000000917037836 */ /* 0x000fe20000000000 */
[----:B------:R-:W-:Y:S01]  /*5370*/  MUFU.EX2 R145, R145 ;  /* 0x0000009100917308 */ /* 0x000fe20000000800 */
[----:B------:R-:W-:Y:S01]  /*5380*/  FFMA.FTZ R86, R86, UR21, -R44 ;  /* 0x0000001556567c23 */ /* 0x000fe2000801082c */
[----:B------:R-:W-:Y:S01]  /*5390*/  FADD.FTZ R5, R13, R46 ;  /* 0x0000002e0d057221 */ /* 0x000fe20000010000 */
[--C-:B------:R-:W-:Y:S01]  /*53a0*/  FFMA.FTZ R46, R63, UR21, -R44.reuse ;  /* 0x000000153f2e7c23 */ /* 0x100fe2000801082c */
[----:B------:R-:W-:Y:S01]  /*53b0*/  SEL R3, R3, 0x9, !P2 ;  /* 0x0000000903037807 */ /* 0x000fe20005000000 */
[----:B------:R-:W-:Y:S01]  /*53c0*/  FFMA.FTZ R87, R87, UR21, -R44 ;  /* 0x0000001557577c23 */ /* 0x000fe2000801082c */
[----:B------:R-:W-:Y:S01]  /*53d0*/  FADD.FTZ R48, R140, R5 ;  /* 0x000000058c307221 */ /* 0x000fe20000010000 */
[----:B------:R-:W-:Y:S01]  /*53e0*/  @!P1 VIADD R5, R27, 0x16840 ;  /* 0x000168401b059836 */ /* 0x000fe20000000000 */
[----:B------:R-:W-:Y:S01]  /*53f0*/  MUFU.EX2 R38, R38 ;  /* 0x0000002600267308 */ /* 0x000fe20000000800 */
[----:B------:R-:W-:Y:S01]  /*5400*/  PLOP3.LUT P2, PT, PT, PT, UP0, 0x80, 0x0 ;  /* 0x000000000000781c */ /* 0x000fe20003f4f008 */
[----:B------:R-:W-:Y:S01]  /*5410*/  FADD.FTZ R27, R15, R48 ;  /* 0x000000300f1b7221 */ /* 0x000fe20000010000 */
[----:B------:R-:W-:Y:S01]  /*5420*/  UMOV UR23, UR37 ;  /* 0x0000002500177c82 */ /* 0x000fe20008000000 */
[----:B------:R-:W-:-:S02]  /*5430*/  @!P1 PRMT R5, RZ, 0x654, R5 ;  /* 0x00000654ff059816 */ /* 0x000fc40000000005 */
[----:B------:R-:W-:Y:S01]  /*5440*/  FADD.FTZ R48, R142, R27 ;  /* 0x0000001b8e307221 */ /* 0x000fe20000010000 */
[----:B------:R-:W-:Y:S01]  /*5450*/  F2FP.F16.F32.PACK_AB R148, R7, R148 ;  /* 0x000000940794723e */ /* 0x000fe200000000ff */
[----:B------:R-:W-:Y:S01]  /*5460*/  MUFU.EX2 R26, R26 ;  /* 0x0000001a001a7308 */ /* 0x000fe20000000800 */
[----:B------:R-:W-:Y:S01]  /*5470*/  F2FP.F16.F32.PACK_AB R150, R9, R150 ;  /* 0x000000960996723e */ /* 0x000fe200000000ff */
[----:B------:R-:W-:Y:S01]  /*5480*/  FADD.FTZ R27, R21, R48 ;  /* 0x00000030151b7221 */ /* 0x000fe20000010000 */
[----:B------:R-:W-:Y:S02]  /*5490*/  F2FP.F16.F32.PACK_AB R144, R11, R144 ;  /* 0x000000900b90723e */ /* 0x000fe400000000ff */
[----:B------:R-:W-:Y:S01]  /*54a0*/  F2FP.F16.F32.PACK_AB R146, R13, R146 ;  /* 0x000000920d92723e */ /* 0x000fe200000000ff */
[----:B------:R-:W-:Y:S01]  /*54b0*/  FADD.FTZ R50, R136, R27 ;  /* 0x0000001b88327221 */ /* 0x000fe20000010000 */
[----:B------:R-:W-:Y:S01]  /*54c0*/  F2FP.F16.F32.PACK_AB R140, R15, R140 ;  /* 0x0000008c0f8c723e */ /* 0x000fe200000000ff */
[----:B------:R-:W-:Y:S01]  /*54d0*/  MUFU.EX2 R147, R147 ;  /* 0x0000009300937308 */ /* 0x000fe20000000800 */
[----:B------:R-:W-:-:S02]  /*54e0*/  F2FP.F16.F32.PACK_AB R142, R21, R142 ;  /* 0x0000008e158e723e */ /* 0x000fc400000000ff */
[----:B------:R-:W-:Y:S01]  /*54f0*/  F2FP.F16.F32.PACK_AB R136, R25, R136 ;  /* 0x000000881988723e */ /* 0x000fe200000000ff */
[----:B------:R-:W-:Y:S02]  /*5500*/  WARPGROUP.DEPBAR.LE gsb0, 0x0 ;  /* 0x00008000000079c5 */ /* 0x000fe40000010000 */
[----:B------:R-:W-:Y:S01]  /*5510*/  WARPGROUP.ARRIVE ;  /* 0x00000000000079c5 */ /* 0x000fe20000000000 */
[--C-:B------:R-:W-:Y:S01]  /*5520*/  FFMA.FTZ R125, R74, UR21, -R44.reuse ;  /* 0x000000154a7d7c23 */ /* 0x100fe2000801082c */
[----:B------:R-:W-:Y:S01]  /*5530*/  MUFU.EX2 R30, R30 ;  /* 0x0000001e001e7308 */ /* 0x000fe20000000800 */
[----:B------:R-:W-:-:S03]  /*5540*/  FFMA.FTZ R127, R78, UR21, -R44 ;  /* 0x000000154e7f7c23 */ /* 0x000fc6000801082c */
[----:B------:R-:W-:Y:S04]  /*5550*/  HGMMA.64x64x16.F32 R88, R120, gdesc[UR4].tnspB, R88, gsb0 ;  /* 0x40e0000478587df0 */ /* 0x000fe80008000858 */
        /* <DEDUP_REMOVED lines=10> */
[----:B------:R-:W0:Y:S01]  /*5600*/  MUFU.EX2 R49, R73 ;  /* 0x0000004900317308 */ /* 0x000e220000000800 */
[----:B------:R-:W-:Y:S02]  /*5610*/  WARPGROUP.DEPBAR.LE gsb0, 0x0 ;  /* 0x00008000000079c5 */ /* 0x000fe40000010000 */
[----:B------:R1:W-:Y:S06]  /*5620*/  BAR.ARV R3, 0x100 ;  /* 0x000400030000751d */ /* 0x0003ec0000002000 */
[----:B------:R2:W-:Y:S01]  /*5630*/  @!P1 SYNCS.ARRIVE.TRANS64.RED.A1T0 RZ, [R5+URZ], RZ ;  /* 0x000000ff05ff99a7 */ /* 0x0005e2000810043f */
[----:B------:R-:W-:Y:S01]  /*5640*/  MUFU.EX2 R40, R40 ;  /* 0x0000002800287308 */ /* 0x000fe20000000800 */
[----:B-1----:R-:W-:-:S02]  /*5650*/  @!P1 VIADD R3, R31, 0x16860 ;  /* 0x000168601f039836 */ /* 0x002fc40000000000 */
[-C--:B------:R-:W-:Y:S01]  /*5660*/  FMUL.FTZ R88, R88, R61.reuse ;  /* 0x0000003d58587220 */ /* 0x080fe20000410000 */
[-C--:B------:R-:W-:Y:S01]  /*5670*/  FMUL.FTZ R89, R89, R61.reuse ;  /* 0x0000003d59597220 */ /* 0x080fe20000410000 */
[-C--:B------:R-:W-:Y:S01]  /*5680*/  FMUL.FTZ R92, R92, R61.reuse ;  /* 0x0000003d5c5c7220 */ /* 0x080fe20000410000 */
[----:B------:R-:W-:Y:S01]  /*5690*/  FMUL.FTZ R93, R93, R61 ;  /* 0x0000003d5d5d7220 */ /* 0x000fe20000410000 */
[----:B------:R-:W-:Y:S01]  /*56a0*/  @!P1 PRMT R27, RZ, 0x654, R3 ;  /* 0x00000654ff1b9816 */ /* 0x000fe20000000003 */
[----:B--2---:R-:W-:Y:S01]  /*56b0*/  FFMA.FTZ R5, R38, R2, R149 ;  /* 0x0000000226057223 */ /* 0x004fe20000010095 */
[----:B------:R-:W-:Y:S01]  /*56c0*/  MUFU.EX2 R20, R20 ;  /* 0x0000001400147308 */ /* 0x000fe20000000800 */
[----:B------:R-:W-:Y:S01]  /*56d0*/  FFMA.FTZ R2, R67, UR21, -R44 ;  /* 0x0000001543027c23 */ /* 0x000fe2000801082c */
[----:B------:R1:W-:Y:S01]  /*56e0*/  @!P1 SYNCS.ARRIVE.TRANS64.RED.A1T0 RZ, [R27+URZ], RZ ;  /* 0x000000ff1bff99a7 */ /* 0x0003e2000810043f */
[C---:B------:R-:W-:Y:S01]  /*56f0*/  FADD.FTZ R48, R4.reuse, R5 ;  /* 0x0000000504307221 */ /* 0x040fe20000010000 */
[----:B------:R-:W-:Y:S01]  /*5700*/  FADD.FTZ R5, R25, R50 ;  /* 0x0000003219057221 */ /* 0x000fe20000010000 */
[----:B------:R-:W-:Y:S01]  /*5710*/  F2FP.F16.F32.PACK_AB R149, R4, R149 ;  /* 0x000000950495723e */ /* 0x000fe200000000ff */
[-C--:B------:R-:W-:Y:S01]  /*5720*/  FMUL.FTZ R96, R96, R61.reuse ;  /* 0x0000003d60607220 */ /* 0x080fe20000410000 */
[----:B------:R-:W-:Y:S01]  /*5730*/  FADD.FTZ R3, R151, R48 ;  /* 0x0000003097037221 */ /* 0x000fe20000010000 */
[----:B------:R-:W-:Y:S01]  /*5740*/  FADD.FTZ R48, R138, R5 ;  /* 0x000000058a307221 */ /* 0x000fe20000010000 */
[----:B------:R-:W-:Y:S01]  /*5750*/  MUFU.EX2 R133, R133 ;  /* 0x0000008500857308 */ /* 0x000fe20000000800 */
[C---:B------:R-:W-:Y:S01]  /*5760*/  F2FP.F16.F32.PACK_AB R138, R29.reuse, R138 ;  /* 0x0000008a1d8a723e */ /* 0x040fe200000000ff */
[----:B------:R-:W-:Y:S01]  /*5770*/  FADD.FTZ R50, R8, R3 ;  /* 0x0000000308327221 */ /* 0x000fe20000010000 */
[----:B------:R-:W-:Y:S01]  /*5780*/  FADD.FTZ R5, R29, R48 ;  /* 0x000000301d057221 */ /* 0x000fe20000010000 */
[----:B------:R-:W-:Y:S01]  /*5790*/  FFMA.FTZ R48, R71, UR21, -R44 ;  /* 0x0000001547307c23 */ /* 0x000fe2000801082c */
[----:B0-----:R-:W-:Y:S01]  /*57a0*/  F2FP.F16.F32.PACK_AB R124, R49, R14 ;  /* 0x0000000e317c723e */ /* 0x001fe200000000ff */
[----:B------:R-:W-:Y:S01]  /*57b0*/  FADD.FTZ R3, R145, R50 ;  /* 0x0000003291037221 */ /* 0x000fe20000010000 */
[----:B------:R-:W-:Y:S01]  /*57c0*/  FADD.FTZ R52, R132, R5 ;  /* 0x0000000584347221 */ /* 0x000fe20000010000 */
[----:B------:R-:W0:Y:S01]  /*57d0*/  MUFU.EX2 R53, R53 ;  /* 0x0000003500357308 */ /* 0x000e220000000800 */
[C---:B------:R-:W-:Y:S01]  /*57e0*/  F2FP.F16.F32.PACK_AB R132, R33.reuse, R132 ;  /* 0x000000842184723e */ /* 0x040fe200000000ff */
[----:B------:R-:W-:Y:S01]  /*57f0*/  FADD.FTZ R50, R26, R3 ;  /* 0x000000031a327221 */ /* 0x000fe20000010000 */
[----:B------:R-:W-:Y:S01]  /*5800*/  FADD.FTZ R5, R33, R52 ;  /* 0x0000003421057221 */ /* 0x000fe20000010000 */
[-C--:B------:R-:W-:Y:S01]  /*5810*/  FMUL.FTZ R97, R97, R61.reuse ;  /* 0x0000003d61617220 */ /* 0x080fe20000410000 */
[-C--:B------:R-:W-:Y:S01]  /*5820*/  FMUL.FTZ R100, R100, R61.reuse ;  /* 0x0000003d64647220 */ /* 0x080fe20000410000 */
[----:B------:R-:W-:Y:S01]  /*5830*/  FADD.FTZ R3, R147, R50 ;  /* 0x0000003293037221 */ /* 0x000fe20000010000 */
[----:B------:R-:W-:Y:S01]  /*5840*/  FADD.FTZ R52, R134, R5 ;  /* 0x0000000586347221 */ /* 0x000fe20000010000 */
[----:B------:R-:W-:Y:S01]  /*5850*/  MUFU.EX2 R42, R42 ;  /* 0x0000002a002a7308 */ /* 0x000fe20000000800 */
[C---:B------:R-:W-:Y:S01]  /*5860*/  F2FP.F16.F32.PACK_AB R134, R37.reuse, R134 ;  /* 0x000000862586723e */ /* 0x040fe200000000ff */
[----:B------:R-:W-:Y:S01]  /*5870*/  FADD.FTZ R50, R30, R3 ;  /* 0x000000031e327221 */ /* 0x000fe20000010000 */
[----:B------:R-:W-:Y:S01]  /*5880*/  FADD.FTZ R5, R37, R52 ;  /* 0x0000003425057221 */ /* 0x000fe20000010000 */
[-C--:B------:R-:W-:Y:S01]  /*5890*/  FMUL.FTZ R101, R101, R61.reuse ;  /* 0x0000003d65657220 */ /* 0x080fe20000410000 */
[-C--:B------:R-:W-:Y:S01]  /*58a0*/  FMUL.FTZ R104, R104, R61.reuse ;  /* 0x0000003d68687220 */ /* 0x080fe20000410000 */
[----:B------:R-:W-:Y:S01]  /*58b0*/  FADD.FTZ R3, R141, R50 ;  /* 0x000000328d037221 */ /* 0x000fe20000010000 */
[----:B------:R-:W-:Y:S01]  /*58c0*/  FADD.FTZ R52, R10, R5 ;  /* 0x000000050a347221 */ /* 0x000fe20000010000 */
[----:B------:R-:W2:Y:S01]  /*58d0*/  MUFU.EX2 R24, R24 ;  /* 0x0000001800187308 */ /* 0x000ea20000000800 */
[----:B0-----:R-:W-:Y:S01]  /*58e0*/  F2FP.F16.F32.PACK_AB R126, R53, R20 ;  /* 0x00000014357e723e */ /* 0x001fe200000000ff */
[----:B------:R-:W-:Y:S01]  /*58f0*/  FADD.FTZ R50, R32, R3 ;  /* 0x0000000320327221 */ /* 0x000fe20000010000 */
[----:B------:R-:W-:Y:S01]  /*5900*/  FADD.FTZ R5, R41, R52 ;  /* 0x0000003429057221 */ /* 0x000fe20000010000 */
[-C--:B------:R-:W-:Y:S01]  /*5910*/  FMUL.FTZ R105, R105, R61.reuse ;  /* 0x0000003d69697220 */ /* 0x080fe20000410000 */
[-C--:B------:R-:W-:Y:S01]  /*5920*/  FMUL.FTZ R108, R108, R61.reuse ;  /* 0x0000003d6c6c7220 */ /* 0x080fe20000410000 */
[----:B------:R-:W-:Y:S01]  /*5930*/  FADD.FTZ R3, R143, R50 ;  /* 0x000000328f037221 */ /* 0x000fe20000010000 */
[----:B------:R-:W-:Y:S01]  /*5940*/  FADD.FTZ R52, R12, R5 ;  /* 0x000000050c347221 */ /* 0x000fe20000010000 */
[----:B------:R-:W-:Y:S01]  /*5950*/  MUFU.EX2 R135, R135 ;  /* 0x0000008700877308 */ /* 0x000fe20000000800 */
[-C--:B------:R-:W-:Y:S01]  /*5960*/  FMUL.FTZ R109, R109, R61.reuse ;  /* 0x0000003d6d6d7220 */ /* 0x080fe20000410000 */
[----:B------:R-:W-:Y:S01]  /*5970*/  FADD.FTZ R50, R34, R3 ;  /* 0x0000000322327221 */ /* 0x000fe20000010000 */
[----:B------:R-:W-:Y:S01]  /*5980*/  FADD.FTZ R5, R45, R52 ;  /* 0x000000342d057221 */ /* 0x000fe20000010000 */
[-C--:B------:R-:W-:Y:S01]  /*5990*/  FMUL.FTZ R112, R112, R61.reuse ;  /* 0x0000003d70707220 */ /* 0x080fe20000410000 */
[-C--:B------:R-:W-:Y:S01]  /*59a0*/  FMUL.FTZ R113, R113, R61.reuse ;  /* 0x0000003d71717220 */ /* 0x080fe20000410000 */
[----:B------:R-:W-:Y:S01]  /*59b0*/  FADD.FTZ R3, R137, R50 ;  /* 0x0000003289037221 */ /* 0x000fe20000010000 */
[----:B------:R-:W-:Y:S01]  /*59c0*/  FADD.FTZ R52, R14, R5 ;  /* 0x000000050e347221 */ /* 0x000fe20000010000 */
[----:B------:R-:W0:Y:S01]  /*59d0*/  MUFU.EX2 R57, R57 ;  /* 0x0000003900397308 */ /* 0x000e220000000800 */
[-C--:B------:R-:W-:Y:S01]  /*59e0*/  FMUL.FTZ R116, R116, R61.reuse ;  /* 0x0000003d74747220 */ /* 0x080fe20000410000 */
[----:B------:R-:W-:Y:S01]  /*59f0*/  FADD.FTZ R50, R36, R3 ;  /* 0x0000000324327221 */ /* 0x000fe20000010000 */
[----:B------:R-:W-:Y:S01]  /*5a00*/  FADD.FTZ R5, R49, R52 ;  /* 0x0000003431057221 */ /* 0x000fe20000010000 */
[----:B------:R-:W-:Y:S01]  /*5a10*/  FMUL.FTZ R117, R117, R61 ;  /* 0x0000003d75757220 */ /* 0x000fe20000410000 */
[----:B------:R-:W-:Y:S01]  /*5a20*/  F2FP.F16.F32.PACK_AB R151, R8, R151 ;  /* 0x000000970897723e */ /* 0x000fe200000000ff */
[----:B------:R-:W-:Y:S01]  /*5a30*/  FADD.FTZ R3, R139, R50 ;  /* 0x000000328b037221 */ /* 0x000fe20000010000 */
[----:B------:R-:W-:Y:S01]  /*5a40*/  FADD.FTZ R52, R20, R5 ;  /* 0x0000000514347221 */ /* 0x000fe20000010000 */
[----:B------:R-:W3:Y:S01]  /*5a50*/  MUFU.EX2 R46, R46 ;  /* 0x0000002e002e7308 */ /* 0x000ee20000000800 */
[----:B------:R-:W-:Y:S01]  /*5a60*/  F2FP.F16.F32.PACK_AB R145, R26, R145 ;  /* 0x000000911a91723e */ /* 0x000fe200000000ff */
[----:B------:R-:W-:Y:S01]  /*5a70*/  FADD.FTZ R50, R40, R3 ;  /* 0x0000000328327221 */ /* 0x000fe20000010000 */
[----:B------:R-:W-:Y:S01]  /*5a80*/  FADD.FTZ R5, R53, R52 ;  /* 0x0000003435057221 */ /* 0x000fe20000010000 */
[----:B------:R-:W-:Y:S01]  /*5a90*/  F2FP.F16.F32.PACK_AB R147, R30, R147 ;  /* 0x000000931e93723e */ /* 0x000fe200000000ff */
[----:B------:R-:W-:Y:S01]  /*5aa0*/  FMUL.FTZ R90, R90, R38 ;  /* 0x000000265a5a7220 */ /* 0x000fe20000410000 */
[----:B------:R-:W-:Y:S01]  /*5ab0*/  FADD.FTZ R3, R133, R50 ;  /* 0x0000003285037221 */ /* 0x000fe20000010000 */
[----:B--2---:R-:W-:Y:S01]  /*5ac0*/  FADD.FTZ R50, R24, R5 ;  /* 0x0000000518327221 */ /* 0x004fe20000010000 */
[----:B------:R-:W2:Y:S01]  /*5ad0*/  MUFU.EX2 R28, R84 ;  /* 0x00000054001c7308 */ /* 0x000ea20000000800 */
[C---:B0-----:R-:W-:Y:S01]  /*5ae0*/  F2FP.F16.F32.PACK_AB R120, R57.reuse, R24 ;  /* 0x000000183978723e */ /* 0x041fe200000000ff */
[----:B------:R-:W-:Y:S01]  /*5af0*/  FADD.FTZ R10, R42, R3 ;  /* 0x000000032a0a7221 */ /* 0x000fe20000010000 */
[----:B------:R-:W-:Y:S01]  /*5b00*/  FADD.FTZ R5, R57, R50 ;  /* 0x0000003239057221 */ /* 0x000fe20000010000 */
[----:B------:R-:W-:Y:S01]  /*5b10*/  F2FP.F16.F32.PACK_AB R141, R32, R141 ;  /* 0x0000008d208d723e */ /* 0x000fe200000000ff */
[-C--:B------:R-:W-:Y:S01]  /*5b20*/  FMUL.FTZ R91, R91, R38.reuse ;  /* 0x000000265b5b7220 */ /* 0x080fe20000410000 */
[----:B------:R-:W-:Y:S01]  /*5b30*/  FADD.FTZ R3, R135, R10 ;  /* 0x0000000a87037221 */ /* 0x000fe20000010000 */
[----:B------:R-:W-:Y:S01]  /*5b40*/  F2FP.F16.F32.PACK_AB R143, R34, R143 ;  /* 0x0000008f228f723e */ /* 0x000fe200000000ff */
[----:B------:R-:W0:Y:S01]  /*5b50*/  MUFU.EX2 R129, R129 ;  /* 0x0000008100817308 */ /* 0x000e220000000800 */
[----:B------:R-:W-:Y:S01]  /*5b60*/  F2FP.F16.F32.PACK_AB R137, R36, R137 ;  /* 0x000000892489723e */ /* 0x000fe200000000ff */
[----:B---3--:R-:W-:Y:S01]  /*5b70*/  FADD.FTZ R10, R46, R3 ;  /* 0x000000032e0a7221 */ /* 0x008fe20000010000 */
[----:B------:R-:W-:Y:S01]  /*5b80*/  F2FP.F16.F32.PACK_AB R139, R40, R139 ;  /* 0x0000008b288b723e */ /* 0x000fe200000000ff */
[-C--:B------:R-:W-:Y:S01]  /*5b90*/  FMUL.FTZ R94, R94, R38.reuse ;  /* 0x000000265e5e7220 */ /* 0x080fe20000410000 */
[----:B------:R-:W-:Y:S01]  /*5ba0*/  F2FP.F16.F32.PACK_AB R133, R42, R133 ;  /* 0x000000852a85723e */ /* 0x000fe200000000ff */
[-C--:B------:R-:W-:Y:S01]  /*5bb0*/  FMUL.FTZ R95, R95, R38.reuse ;  /* 0x000000265f5f7220 */ /* 0x080fe20000410000 */
[----:B------:R-:W-:Y:S01]  /*5bc0*/  F2FP.F16.F32.PACK_AB R135, R46, R135 ;  /* 0x000000872e87723e */ /* 0x000fe200000000ff */
        /* <DEDUP_REMOVED lines=13> */
[-C--:B------:R-:W-:Y:S01]  /*5ca0*/  FMUL.FTZ R115, R115, R38.reuse ;  /* 0x0000002673737220 */ /* 0x080fe20000410000 */
[-C--:B------:R-:W-:Y:S01]  /*5cb0*/  FMUL.FTZ R118, R118, R38.reuse ;  /* 0x0000002676767220 */ /* 0x080fe20000410000 */
[----:B------:R-:W-:Y:S01]  /*5cc0*/  FMUL.FTZ R119, R119, R38 ;  /* 0x0000002677777220 */ /* 0x000fe20000410000 */
[----:B------:R-:W0:Y:S01]  /*5cd0*/  MUFU.EX2 R48, R48 ;  /* 0x0000003000307308 */ /* 0x000e220000000800 */
[C---:B---3--:R-:W-:Y:S01]  /*5ce0*/  FADD.FTZ R10, R2.reuse, R5 ;  /* 0x00000005020a7221 */ /* 0x048fe20000010000 */
[----:B------:R-:W-:Y:S01]  /*5cf0*/  F2FP.F16.F32.PACK_AB R129, R2, R129 ;  /* 0x000000810281723e */ /* 0x000fe200000000ff */
[----:B------:R-:W-:-:S05]  /*5d00*/  IMAD.MOV.U32 R4, RZ, RZ, R0 ;  /* 0x000000ffff047224 */ /* 0x000fca00078e0000 */
        /* <DEDUP_REMOVED lines=9> */
[----:B------:R-:W-:Y:S01]  /*5da0*/  F2FP.F16.F32.PACK_AB R125, R44, R125 ;  /* 0x0000007d2c7d723e */ /* 0x000fe200000000ff */
[----:B------:R-:W-:-:S05]  /*5db0*/  IMAD.MOV.U32 R5, RZ, RZ, R6 ;  /* 0x000000ffff057224 */ /* 0x000fca00078e0006 */
        /* <DEDUP_REMOVED lines=11> */
[----:B---3--:R-:W-:Y:S01]  /*5e70*/  FADD.FTZ R10, R123, R10 ;  /* 0x0000000a7b0a7221 */ /* 0x008fe20000010000 */
[C---:B--2---:R-:W-:Y:S01]  /*5e80*/  FADD.FTZ R3, R65.reuse, R12 ;  /* 0x0000000c41037221 */ /* 0x044fe20000010000 */
[----:B------:R-:W-:Y:S02]  /*5e90*/  F2FP.F16.F32.PACK_AB R122, R65, R28 ;  /* 0x0000001c417a723e */ /* 0x000fe400000000ff */
[C---:B0-----:R-:W-:Y:S01]  /*5ea0*/  FADD.FTZ R2, R87.reuse, R10 ;  /* 0x0000000a57027221 */ /* 0x041fe20000010000 */
[----:B------:R-:W-:Y:S01]  /*5eb0*/  F2FP.F16.F32.PACK_AB R123, R87, R123 ;  /* 0x0000007b577b723e */ /* 0x000fe200000000ff */
[----:B-1----:R-:W-:Y:S06]  /*5ec0*/  @P2 BRA `(.L_x_1715) ;  /* 0xffffffd800ac2947 */ /* 0x002fec000383ffff */
.L_x_1706:
[----:B------:R-:W-:-:S13]  /*5ed0*/  ISETP.LE.AND P2, PT, RZ, UR24, PT ;  /* 0x00000018ff007c0c */ /* 0x000fda000bf43270 */
[----:B------:R-:W-:Y:S05]  /*5ee0*/  @!P2 BRA `(.L_x_1716) ;  /* 0x0000001c0030a947 */ /* 0x000fea0003800000 */
[----:B------:R-:W-:Y:S01]  /*5ef0*/  IMAD.MOV.U32 R5, RZ, RZ, R6 ;  /* 0x000000ffff057224 */ /* 0x000fe200078e0006 */
[----:B------:R-:W-:Y:S01]  /*5f00*/  UMOV UR23, UR40 ;  /* 0x0000002800177c82 */ /* 0x000fe20008000000 */
[----:B------:R-:W-:Y:S01]  /*5f10*/  IMAD.MOV.U32 R7, RZ, RZ, R0 ;  /* 0x000000ffff077224 */ /* 0x000fe200078e0000 */
[----:B------:R-:W-:Y:S01]  /*5f20*/  UMOV UR22, UR37 ;  /* 0x0000002500167c82 */ /* 0x000fe20008000000 */
[----:B------:R-:W-:-:S05]  /*5f30*/  ULDC UR21, c[0x0][0x988] ;  /* 0x0002620000157ab9 */ /* 0x000fca0000000800 */
.L_x_1725:
        /* <DEDUP_REMOVED lines=9> */
.L_x_1718:
[----:B------:R-:W-:Y:S01]  /*5fd0*/  ULEA UR6, UR37, UR41, 0x3 ;  /* 0x0000002925067291 */ /* 0x000fe2000f8e183f */
[----:B------:R-:W-:-:S05]  /*5fe0*/  IMAD.U32 R0, RZ, RZ, UR40 ;  /* 0x00000028ff007e24 */ /* 0x000fca000f8e00ff */
[----:B------:R-:W-:-:S04]  /*5ff0*/  SHF.L.U32 R0, R0, 0x1f, RZ ;  /* 0x0000001f00007819 */ /* 0x000fc800000006ff */
[----:B------:R0:W1:Y:S01]  /*6000*/  SYNCS.PHASECHK.TRANS64.TRYWAIT P2, [UR6+0x16830], R0 ;  /* 0x01683000ff0075a7 */ /* 0x0000620008040146 */
[----:B------:R-:W-:Y:S05]  /*6010*/  @!P0 BRA `(.L_x_1719) ;  /* 0x0000000000048947 */ /* 0x000fea0003800000 */
[----:B------:R-:W-:Y:S01]  /*6020*/  BPT.TRAP 0x1 ;  /* 0x000000040000795c */ /* 0x000fe20000300000 */
.L_x_1719:
[----:B-1----:R-:W-:Y:S05]  /*6030*/  @P2 BRA `(.L_x_1717) ;  /* 0x0000000000082947 */ /* 0x002fea0003800000 */
[----:B------:R-:W1:Y:S02]  /*6040*/  SYNCS.PHASECHK.TRANS64.TRYWAIT P2, [UR6+0x16830], R0 ;  /* 0x01683000ff0075a7 */ /* 0x000e640008040146 */
[----:B-1----:R-:W-:Y:S05]  /*6050*/  @!P2 BRA `(.L_x_1720) ;  /* 0x00000080004ca947 */ /* 0x002fea0003800000 */
.L_x_1717:
        /* <DEDUP_REMOVED lines=25> */
.L_x_1722:
[----:B------:R-:W-:Y:S01]  /*61f0*/  ULEA UR6, UR22, UR41, 0x3 ;  /* 0x0000002916067291 */ /* 0x000fe2000f8e183f */
[----:B------:R-:W-:-:S05]  /*6200*/  IMAD.U32 R0, RZ, RZ, UR23 ;  /* 0x00000017ff007e24 */ /* 0x000fca000f8e00ff */
[----:B------:R-:W-:-:S04]  /*6210*/  SHF.L.U32 R0, R0, 0x1f, RZ ;  /* 0x0000001f00007819 */ /* 0x000fc800000006ff */
[----:B------:R0:W1:Y:S01]  /*6220*/  SYNCS.PHASECHK.TRANS64.TRYWAIT P2, [UR6+0x16850], R0 ;  /* 0x01685000ff0075a7 */ /* 0x0000620008040146 */
[----:B------:R-:W-:Y:S05]  /*6230*/  @!P0 BRA `(.L_x_1723) ;  /* 0x0000000000048947 */ /* 0x000fea0003800000 */
[----:B------:R-:W-:Y:S01]  /*6240*/  BPT.TRAP 0x1 ;  /* 0x000000040000795c */ /* 0x000fe20000300000 */
.L_x_1723:
[----:B-1----:R-:W-:Y:S05]  /*6250*/  @P2 BRA `(.L_x_1721) ;  /* 0x0000000000082947 */ /* 0x002fea0003800000 */
[----:B------:R-:W1:Y:S02]  /*6260*/  SYNCS.PHASECHK.TRANS64.TRYWAIT P2, [UR6+0x16850], R0 ;  /* 0x01685000ff0075a7 */ /* 0x000e640008040146 */
[----:B-1----:R-:W-:Y:S05]  /*6270*/  @!P2 BRA `(.L_x_1724) ;  /* 0x0000007c00dca947 */ /* 0x002fea0003800000 */
.L_x_1721:
[----:B------:R-:W-:Y:S01]  /*6280*/  UIADD3 UR6, UR41, 0x400, URZ ;  /* 0x0000040029067890 */ /* 0x000fe2000fffe03f */
[----:B------:R-:W-:Y:S01]  /*6290*/  WARPGROUP.ARRIVE ;  /* 0x00000000000079c5 */ /* 0x000fe20000000000 */
[----:B------:R-:W-:Y:S01]  /*62a0*/  UMOV UR7, 0x40000040 ;  /* 0x4000004000077882 */ /* 0x000fe20000000000 */
[----:B01----:R-:W-:Y:S01]  /*62b0*/  FMNMX.FTZ R0, R24, R7, !PT ;  /* 0x0000000718007209 */ /* 0x003fe20007810000 */
[----:B------:R-:W-:Y:S01]  /*62c0*/  USHF.R.U32.HI UR6, URZ, 0x4, UR6 ;  /* 0x000000043f067899 */ /* 0x000fe20008011606 */
[----:B------:R-:W-:Y:S02]  /*62d0*/  UMOV UR23, UR40 ;  /* 0x0000002800177c82 */ /* 0x000fe40008000000 */
        /* <DEDUP_REMOVED lines=43> */
[----:B0-----:R-:W-:-:S05]  /*6590*/  FMNMX.FTZ R9, R4, R9, !PT ;  /* 0x0000000904097209 */ /* 0x001fca0007810000 */
[----:B------:R-:W0:Y:S01]  /*65a0*/  SHFL.BFLY PT, R0, R9, 0x1, 0x1f ;  /* 0x0c201f0009007f89 */ /* 0x000e2200000e0000 */
[----:B------:R-:W-:Y:S02]  /*65b0*/  WARPGROUP.DEPBAR.LE gsb0, 0x0 ;  /* 0x00008000000079c5 */ /* 0x000fe40000010000 */
[----:B------:R-:W-:Y:S01]  /*65c0*/  WARPGROUP.ARRIVE ;  /* 0x00000000000079c5 */ /* 0x000fe20000000000 */
[----:B0-----:R-:W-:-:S05]  /*65d0*/  FMNMX.FTZ R0, R9, R0, !PT ;  /* 0x0000000009007209 */ /* 0x001fca0007810000 */
[----:B------:R-:W-:Y:S01]  /*65e0*/  HGMMA.64x64x16.F32 R88, R140, gdesc[UR4].tnspB, R88, gsb0 ;  /* 0x40e000048c587df0 */ /* 0x000fe20008000858 */
[----:B------:R-:W-:Y:S01]  /*65f0*/  UIADD3 UR6, UR10, 0x180, URZ ;  /* 0x000001800a067890 */ /* 0x000fe2000fffe03f */
[C---:B------:R-:W-:Y:S01]  /*6600*/  FADD.FTZ R6, -R0.reuse, R7 ;  /* 0x0000000700067221 */ /* 0x040fe20000010100 */
[----:B------:R-:W-:Y:S01]  /*6610*/  UMOV UR7, 0x40000040 ;  /* 0x4000004000077882 */ /* 0x000fe20000000000 */
[----:B------:R-:W-:Y:S02]  /*6620*/  FMUL.FTZ R7, R0, UR21 ;  /* 0x0000001500077c20 */ /* 0x000fe40008410000 */
[----:B------:R-:W-:Y:S01]  /*6630*/  FMUL.FTZ R8, R6, UR21 ;  /* 0x0000001506087c20 */ /* 0x000fe20008410000 */
        /* <DEDUP_REMOVED lines=31> */
[----:B------:R-:W-:Y:S01]  /*6830*/  FFMA.FTZ R85, R85, UR21, -R7 ;  /* 0x0000001555557c23 */ /* 0x000fe20008010807 */
[----:B------:R-:W-:-:S02]  /*6840*/  FMNMX.FTZ R6, R42, R21, !PT ;  /* 0x000000152a067209 */ /* 0x000fc40007810000 */
[----:B------:R0:W1:Y:S02]  /*6850*/  MUFU.EX2 R4, R8 ;  /* 0x0000000800047308 */ /* 0x0000640000000800 */
[----:B------:R-:W-:-:S04]  /*6860*/  FMNMX.FTZ R21, R43, R6, !PT ;  /* 0x000000062b157209 */ /* 0x000fc80007810000 */
[----:B------:R-:W-:Y:S02]  /*6870*/  FMNMX.FTZ R6, R46, R21, !PT ;  /* 0x000000152e067209 */ /* 0x000fe40007810000 */
[----:B------:R2:W-:Y:S01]  /*6880*/  MUFU.EX2 R21, R41 ;  /* 0x0000002900157308 */ /* 0x0005e20000000800 */
[----:B0-----:R-:W-:Y:S01]  /*6890*/  FFMA.FTZ R8, R64, UR21, -R7 ;  /* 0x0000001540087c23 */ /* 0x001fe20008010807 */
[----:B------:R-:W-:-:S04]  /*68a0*/  FMNMX.FTZ R25, R47, R6, !PT ;  /* 0x000000062f197209 */ /* 0x000fc80007810000 */
[----:B------:R-:W-:Y:S02]  /*68b0*/  FMNMX.FTZ R6, R50, R25, !PT ;  /* 0x0000001932067209 */ /* 0x000fe40007810000 */
[----:B------:R-:W0:Y:S01]  /*68c0*/  MUFU.EX2 R148, R148 ;  /* 0x0000009400947308 */ /* 0x000e220000000800 */
[----:B--2---:R-:W-:Y:S01]  /*68d0*/  FFMA.FTZ R41, R65, UR21, -R7 ;  /* 0x0000001541297c23 */ /* 0x004fe20008010807 */
[----:B------:R-:W-:Y:S01]  /*68e0*/  FMNMX.FTZ R25, R51, R6, !PT ;  /* 0x0000000633197209 */ /* 0x000fe20007810000 */
[----:B-1----:R-:W-:-:S03]  /*68f0*/  FFMA.FTZ R3, R4, R3, R9 ;  /* 0x0000000304037223 */ /* 0x002fc60000010009 */
[----:B------:R-:W-:Y:S02]  /*6900*/  FMNMX.FTZ R6, R54, R25, !PT ;  /* 0x0000001936067209 */ /* 0x000fe40007810000 */
[----:B------:R-:W1:Y:S02]  /*6910*/  MUFU.EX2 R150, R150 ;  /* 0x0000009600967308 */ /* 0x000e640000000800 */
[----:B------:R-:W-:-:S04]  /*6920*/  FMNMX.FTZ R25, R55, R6, !PT ;  /* 0x0000000637197209 */ /* 0x000fc80007810000 */
[----:B------:R-:W-:Y:S02]  /*6930*/  FMNMX.FTZ R6, R58, R25, !PT ;  /* 0x000000193a067209 */ /* 0x000fe40007810000 */
[----:B------:R-:W2:Y:S01]  /*6940*/  MUFU.EX2 R13, R13 ;  /* 0x0000000d000d7308 */ /* 0x000ea20000000800 */
[C---:B0-----:R-:W-:Y:S01]  /*6950*/  FADD.FTZ R3, R148.reuse, R3 ;  /* 0x0000000394037221 */ /* 0x041fe20000010000 */
[----:B------:R-:W-:Y:S02]  /*6960*/  FMNMX.FTZ R25, R59, R6, !PT ;  /* 0x000000063b197209 */ /* 0x000fe40007810000 */
[----:B------:R-:W-:Y:S01]  /*6970*/  F2FP.F16.F32.PACK_AB R148, R148, R9 ;  /* 0x000000099494723e */ /* 0x000fe200000000ff */
[----:B------:R-:W-:Y:S02]  /*6980*/  WARPGROUP.DEPBAR.LE gsb0, 0x0 ;  /* 0x00008000000079c5 */ /* 0x000fe40000010000 */
[----:B------:R-:W-:Y:S01]  /*6990*/  WARPGROUP.ARRIVE ;  /* 0x00000000000079c5 */ /* 0x000fe20000000000 */
[----:B------:R-:W-:Y:S01]  /*69a0*/  FMNMX.FTZ R6, R62, R25, !PT ;  /* 0x000000193e067209 */ /* 0x000fe20007810000 */
[--C-:B------:R-:W-:Y:S01]  /*69b0*/  FFMA.FTZ R142, R44, UR21, -R7.reuse ;  /* 0x000000152c8e7c23 */ /* 0x100fe20008010807 */
[----:B------:R0:W-:Y:S03]  /*69c0*/  MUFU.EX2 R25, R49 ;  /* 0x0000003100197308 */ /* 0x0001e60000000800 */
[----:B------:R-:W3:Y:S01]  /*69d0*/  S2R R44, SR_TID.X ;  /* 0x00000000002c7919 */ /* 0x000ee20000002100 */
[----:B------:R-:W-:Y:S01]  /*69e0*/  FMNMX.FTZ R33, R63, R6, !PT ;  /* 0x000000063f217209 */ /* 0x000fe20007810000 */
[----:B------:R-:W-:Y:S01]  /*69f0*/  HGMMA.64x64x16.F32 R88, R136, gdesc[UR4].tnspB, R88, gsb0 ;  /* 0x40e0000488587df0 */ /* 0x000fe20008000858 */
[----:B------:R-:W-:Y:S01]  /*6a00*/  UIADD3 UR6, UR10, 0x200, URZ ;  /* 0x000002000a067890 */ /* 0x000fe2000fffe03f */
[--C-:B------:R-:W-:Y:S01]  /*6a10*/  FFMA.FTZ R140, R40, UR21, -R7.reuse ;  /* 0x00000015288c7c23 */ /* 0x100fe20008010807 */
[----:B------:R-:W-:Y:S01]  /*6a20*/  UMOV UR7, 0x40000040 ;  /* 0x4000004000077882 */ /* 0x000fe20000000000 */
[----:B------:R-:W-:Y:S01]  /*6a30*/  FMNMX.FTZ R6, R66, R33, !PT ;  /* 0x0000002142067209 */ /* 0x000fe20007810000 */
[----:B------:R-:W-:Y:S01]  /*6a40*/  MUFU.EX2 R144, R144 ;  /* 0x0000009000907308 */ /* 0x000fe20000000800 */
[----:B0-----:R-:W-:-:S02]  /*6a50*/  FFMA.FTZ R49, R69, UR21, -R7 ;  /* 0x0000001545317c23 */ /* 0x001fc40008010807 */
[----:B------:R-:W-:-:S04]  /*6a60*/  FMNMX.FTZ R33, R67, R6, !PT ;  /* 0x0000000643217209 */ /* 0x000fc80007810000 */
[----:B------:R-:W-:Y:S01]  /*6a70*/  FMNMX.FTZ R6, R70, R33, !PT ;  /* 0x0000002146067209 */ /* 0x000fe20007810000 */
[----:B------:R-:W-:Y:S03]  /*6a80*/  MUFU.EX2 R146, R146 ;  /* 0x0000009200927308 */ /* 0x000fe60000000800 */
[----:B------:R-:W-:-:S04]  /*6a90*/  FMNMX.FTZ R37, R71, R6, !PT ;  /* 0x0000000647257209 */ /* 0x000fc80007810000 */
[----:B------:R-:W-:Y:S01]  /*6aa0*/  FMNMX.FTZ R6, R74, R37, !PT ;  /* 0x000000254a067209 */ /* 0x000fe20007810000 */
[----:B------:R0:W-:Y:S03]  /*6ab0*/  MUFU.EX2 R33, R53 ;  /* 0x0000003500217308 */ /* 0x0001e60000000800 */
[----:B------:R-:W-:-:S04]  /*6ac0*/  FMNMX.FTZ R37, R75, R6, !PT ;  /* 0x000000064b257209 */ /* 0x000fc80007810000 */
[----:B------:R-:W-:Y:S01]  /*6ad0*/  FMNMX.FTZ R6, R78, R37, !PT ;  /* 0x000000254e067209 */ /* 0x000fe20007810000 */
[----:B------:R-:W-:Y:S01]  /*6ae0*/  MUFU.EX2 R140, R140 ;  /* 0x0000008c008c7308 */ /* 0x000fe20000000800 */
[----:B---3--:R-:W-:Y:S02]  /*6af0*/  ISETP.GE.U32.AND P2, PT, R44, 0x180, PT ;  /* 0x000001802c00780c */ /* 0x008fe40003f46070 */
[----:B------:R-:W-:-:S04]  /*6b00*/  FMNMX.FTZ R37, R79, R6, !PT ;  /* 0x000000064f257209 */ /* 0x000fc80007810000 */
[----:B------:R-:W-:Y:S01]  /*6b10*/  FMNMX.FTZ R6, R82, R37, !PT ;  /* 0x0000002552067209 */ /* 0x000fe20007810000 */
[----:B------:R-:W-:Y:S03]  /*6b20*/  MUFU.EX2 R142, R142 ;  /* 0x0000008e008e7308 */ /* 0x000fe60000000800 */
[----:B------:R-:W-:-:S04]  /*6b30*/  FMNMX.FTZ R37, R83, R6, !PT ;  /* 0x0000000653257209 */ /* 0x000fc80007810000 */
[----:B------:R-:W-:Y:S01]  /*6b40*/  FMNMX.FTZ R6, R86, R37, !PT ;  /* 0x0000002556067209 */ /* 0x000fe20007810000 */
[----:B------:R-:W-:Y:S03]  /*6b50*/  MUFU.EX2 R29, R29 ;  /* 0x0000001d001d7308 */ /* 0x000fe60000000800 */
[----:B------:R-:W-:-:S05]  /*6b60*/  FMNMX.FTZ R6, R87, R6, !PT ;  /* 0x0000000657067209 */ /* 0x000fca0007810000 */
[----:B0-----:R-:W0:Y:S01]  /*6b70*/  SHFL.BFLY PT, R53, R6, 0x2, 0x1f ;  /* 0x0c401f0006357f89 */ /* 0x001e2200000e0000 */
[----:B------:R3:W-:Y:S08]  /*6b80*/  MUFU.EX2 R37, R61 ;  /* 0x0000003d00257308 */ /* 0x0007f00000000800 */
[----:B------:R-:W-:Y:S01]  /*6b90*/  MUFU.EX2 R45, R45 ;  /* 0x0000002d002d7308 */ /* 0x000fe20000000800 */
[----:B---3--:R-:W-:-:S07]  /*6ba0*/  FFMA.FTZ R61, R81, UR21, -R7 ;  /* 0x00000015513d7c23 */ /* 0x008fce0008010807 */
[----:B------:R-:W-:Y:S01]  /*6bb0*/  MUFU.EX2 R8, R8 ;  /* 0x0000000800087308 */ /* 0x000fe20000000800 */
[----:B0-----:R-:W-:Y:S01]  /*6bc0*/  FMNMX.FTZ R24, R6, R53, !PT ;  /* 0x0000003506187209 */ /* 0x001fe20007810000 */
[----:B------:R-:W-:Y:S02]  /*6bd0*/  WARPGROUP.DEPBAR.LE gsb0, 0x0 ;  /* 0x00008000000079c5 */ /* 0x000fe40000010000 */
[----:B------:R-:W-:Y:S01]  /*6be0*/  WARPGROUP.ARRIVE ;  /* 0x00000000000079c5 */ /* 0x000fe20000000000 */
[--C-:B------:R-:W-:Y:S01]  /*6bf0*/  FFMA.FTZ R136, R48, UR21, -R7.reuse ;  /* 0x0000001530887c23 */ /* 0x100fe20008010807 */
[----:B------:R-:W0:Y:S01]  /*6c00*/  SHFL.BFLY PT, R65, R24, 0x1, 0x1f ;  /* 0x0c201f0018417f89 */ /* 0x000e2200000e0000 */
[--C-:B------:R-:W-:Y:S01]  /*6c10*/  FFMA.FTZ R138, R52, UR21, -R7.reuse ;  /* 0x00000015348a7c23 */ /* 0x100fe20008010807 */
[----:B------:R-:W-:Y:S01]  /*6c20*/  FFMA.FTZ R53, R73, UR21, -R7 ;  /* 0x0000001549357c23 */ /* 0x000fe20008010807 */
[----:B-1----:R-:W-:Y:S01]  /*6c30*/  FADD.FTZ R48, R150, R3 ;  /* 0x0000000396307221 */ /* 0x002fe20000010000 */
[----:B------:R-:W-:Y:S01]  /*6c40*/  HGMMA.64x64x16.F32 R88, R132, gdesc[UR4].tnspB, R88, gsb0 ;  /* 0x40e0000484587df0 */ /* 0x000fe20008000858 */
[----:B------:R-:W-:Y:S01]  /*6c50*/  UIADD3 UR6, UR10, 0x280, URZ ;  /* 0x000002800a067890 */ /* 0x000fe2000fffe03f */
[----:B------:R-:W-:Y:S01]  /*6c60*/  MUFU.EX2 R136, R136 ;  /* 0x0000008800887308 */ /* 0x000fe20000000800 */
[----:B------:R-:W-:Y:S01]  /*6c70*/  UMOV UR7, 0x40000040 ;  /* 0x4000004000077882 */ /* 0x000fe20000000000 */
[----:B--2---:R-:W-:-:S06]  /*6c80*/  F2FP.F16.F32.PACK_AB R150, R13, R150 ;  /* 0x000000960d96723e */ /* 0x004fcc00000000ff */
[----:B------:R-:W-:Y:S08]  /*6c90*/  MUFU.EX2 R138, R138 ;  /* 0x0000008a008a7308 */ /* 0x000ff00000000800 */
[----:B------:R-:W-:Y:S01]  /*6ca0*/  MUFU.EX2 R41, R41 ;  /* 0x0000002900297308 */ /* 0x000fe20000000800 */
[----:B0-----:R-:W-:-:S05]  /*6cb0*/  FMNMX.FTZ R6, R24, R65, !PT ;  /* 0x0000004118067209 */ /* 0x001fca0007810000 */
[----:B------:R-:W-:Y:S02]  /*6cc0*/  FMUL.FTZ R28, R6, UR21 ;  /* 0x00000015061c7c20 */ /* 0x000fe40008410000 */
[----:B------:R-:W-:Y:S02]  /*6cd0*/  MUFU.EX2 R10, R10 ;  /* 0x0000000a000a7308 */ /* 0x000fe40000000800 */
[--C-:B------:R-:W-:Y:S01]  /*6ce0*/  FFMA.FTZ R151, R30, UR21, -R28.reuse ;  /* 0x000000151e977c23 */ /* 0x100fe2000801081c */
[--C-:B------:R-:W-:Y:S01]  /*6cf0*/  FFMA.FTZ R30, R31, UR21, -R28.reuse ;  /* 0x000000151f1e7c23 */ /* 0x100fe2000801081c */
[----:B------:R-:W-:Y:S02]  /*6d00*/  IMAD.U32 R31, RZ, RZ, UR37 ;  /* 0x00000025ff1f7e24 */ /* 0x000fe4000f8e00ff */
[--C-:B------:R-:W-:Y:S01]  /*6d10*/  FFMA.FTZ R26, R26, UR21, -R28.reuse ;  /* 0x000000151a1a7c23 */ /* 0x100fe2000801081c */
[--C-:B------:R-:W-:Y:S01]  /*6d20*/  FFMA.FTZ R149, R27, UR21, -R28.reuse ;  /* 0x000000151b957c23 */ /* 0x100fe2000801081c */
[----:B------:R-:W-:Y:S01]  /*6d30*/  VIADD R27, R23, 0x9 ;  /* 0x00000009171b7836 */ /* 0x000fe20000000000 */
[----:B------:R-:W-:Y:S01]  /*6d40*/  MUFU.EX2 R151, R151 ;  /* 0x0000009700977308 */ /* 0x000fe20000000800 */
[----:B------:R-:W-:Y:S01]  /*6d50*/  @!P1 LEA R31, R31, UR41, 0x3 ;  /* 0x000000291f1f9c11 */ /* 0x000fe2000f8e18ff */
[--C-:B------:R-:W-:Y:S01]  /*6d60*/  FFMA.FTZ R145, R34, UR21, -R28.reuse ;  /* 0x0000001522917c23 */ /* 0x100fe2000801081c */
[--C-:B------:R-:W-:Y:S01]  /*6d70*/  FFMA.FTZ R32, R35, UR21, -R28.reuse ;  /* 0x0000001523207c23 */ /* 0x100fe2000801081c */
[----:B------:R-:W-:Y:S01]  /*6d80*/  SEL R27, R27, 0x9, !P2 ;  /* 0x000000091b1b7807 */ /* 0x000fe20005000000 */
[----:B------:R-:W-:Y:S01]  /*6d90*/  FFMA.FTZ R147, R38, UR21, -R28 ;  /* 0x0000001526937c23 */ /* 0x000fe2000801081c */
[----:B------:R-:W-:-:S02]  /*6da0*/  @!P1 VIADD R31, R31, 0x16840 ;  /* 0x000168401f1f9836 */ /* 0x000fc40000000000 */
[--C-:B------:R-:W-:Y:S01]  /*6db0*/  FFMA.FTZ R143, R46, UR21, -R28.reuse ;  /* 0x000000152e8f7c23 */ /* 0x100fe2000801081c */
[----:B------:R-:W-:Y:S01]  /*6dc0*/  MUFU.EX2 R26, R26 ;  /* 0x0000001a001a7308 */ /* 0x000fe20000000800 */
[--C-:B------:R-:W-:Y:S01]  /*6dd0*/  FFMA.FTZ R34, R39, UR21, -R28.reuse ;  /* 0x0000001527227c23 */ /* 0x100fe2000801081c */
        /* <DEDUP_REMOVED lines=16> */
[----:B------:R-:W-:Y:S01]  /*6ee0*/  FFMA.FTZ R86, R86, UR21, -R28 ;  /* 0x0000001556567c23 */ /* 0x000fe2000801081c */
[----:B------:R-:W-:-:S05]  /*6ef0*/  ISETP.LT.AND P2, PT, RZ, UR24, PT ;  /* 0x00000018ff007c0c */ /* 0x000fca000bf41270 */
[----:B------:R-:W-:Y:S08]  /*6f00*/  MUFU.EX2 R145, R145 ;  /* 0x0000009100917308 */ /* 0x000ff00000000800 */
[----:B------:R-:W-:Y:S01]  /*6f10*/  MUFU.EX2 R32, R32 ;  /* 0x0000002000207308 */ /* 0x000fe20000000800 */
[----:B------:R-:W-:Y:S02]  /*6f20*/  WARPGROUP.DEPBAR.LE gsb0, 0x0 ;  /* 0x00008000000079c5 */ /* 0x000fe40000010000 */
[----:B------:R-:W-:Y:S01]  /*6f30*/  WARPGROUP.ARRIVE ;  /* 0x00000000000079c5 */ /* 0x000fe20000000000 */
[--C-:B------:R-:W-:Y:S01]  /*6f40*/  FFMA.FTZ R132, R56, UR21, -R7.reuse ;  /* 0x0000001538847c23 */ /* 0x100fe20008010807 */
[----:B------:R-:W-:Y:S01]  /*6f50*/  FFMA.FTZ R134, R60, UR21, -R7 ;  /* 0x000000153c867c23 */ /* 0x000fe20008010807 */
[----:B------:R-:W-:-:S02]  /*6f60*/  FADD.FTZ R7, -R6, R5 ;  /* 0x0000000506077221 */ /* 0x000fc40000010100 */
[----:B------:R-:W-:Y:S01]  /*6f70*/  MUFU.EX2 R147, R147 ;  /* 0x0000009300937308 */ /* 0x000fe20000000800 */
[--C-:B------:R-:W-:Y:S01]  /*6f80*/  FFMA.FTZ R133, R58, UR21, -R28.reuse ;  /* 0x000000153a857c23 */ /* 0x100fe2000801081c */
[----:B------:R-:W-:Y:S01]  /*6f90*/  HGMMA.64x64x16.F32 R88, R128, gdesc[UR4].tnspB, R88, gsb0 ;  /* 0x40e0000480587df0 */ /* 0x000fe20008000858 */
[----:B------:R-:W-:Y:S01]  /*6fa0*/  UIADD3 UR6, UR10, 0x300, URZ ;  /* 0x000003000a067890 */ /* 0x000fe2000fffe03f */
[----:B------:R-:W-:Y:S01]  /*6fb0*/  FMUL.FTZ R7, R7, UR21 ;  /* 0x0000001507077c20 */ /* 0x000fe20008410000 */
[----:B------:R-:W-:Y:S01]  /*6fc0*/  UMOV UR7, 0x40000040 ;  /* 0x4000004000077882 */ /* 0x000fe20000000000 */
[----:B------:R-:W-:Y:S02]  /*6fd0*/  FFMA.FTZ R135, R62, UR21, -R28 ;  /* 0x000000153e877c23 */ /* 0x000fe4000801081c */
[----:B------:R-:W-:Y:S08]  /*6fe0*/  MUFU.EX2 R34, R34 ;  /* 0x0000002200227308 */ /* 0x000ff00000000800 */
[----:B------:R-:W0:Y:S08]  /*6ff0*/  MUFU.EX2 R7, R7 ;  /* 0x0000000700077308 */ /* 0x000e300000000800 */
[----:B------:R-:W1:Y:S08]  /*7000*/  MUFU.EX2 R141, R141 ;  /* 0x0000008d008d7308 */ /* 0x000e700000000800 */
[----:B------:R-:W2:Y:S01]  /*7010*/  MUFU.EX2 R36, R36 ;  /* 0x0000002400247308 */ /* 0x000ea20000000800 */
[----:B0-----:R-:W-:-:S04]  /*7020*/  FFMA.FTZ R2, R7, R2, R26 ;  /* 0x0000000207027223 */ /* 0x001fc8000001001a */
[----:B------:R-:W-:Y:S01]  /*7030*/  FADD.FTZ R46, R149, R2 ;  /* 0x00000002952e7221 */ /* 0x000fe20000010000 */
[----:B------:R-:W-:Y:S01]  /*7040*/  FFMA.FTZ R2, R63, UR21, -R28 ;  /* 0x000000153f027c23 */ /* 0x000fe2000801081c */
[----:B------:R-:W-:Y:S01]  /*7050*/  F2FP.F16.F32.PACK_AB R149, R149, R26 ;  /* 0x0000001a9595723e */ /* 0x000fe200000000ff */
[----:B------:R-:W0:Y:S01]  /*7060*/  MUFU.EX2 R143, R143 ;  /* 0x0000008f008f7308 */ /* 0x000e220000000800 */
[----:B------:R-:W-:Y:S01]  /*7070*/  FADD.FTZ R3, R151, R46 ;  /* 0x0000002e97037221 */ /* 0x000fe20000010000 */
[----:B------:R-:W-:-:S03]  /*7080*/  F2FP.F16.F32.PACK_AB R151, R30, R151 ;  /* 0x000000971e97723e */ /* 0x000fc600000000ff */
[----:B------:R-:W-:-:S03]  /*7090*/  FADD.FTZ R46, R30, R3 ;  /* 0x000000031e2e7221 */ /* 0x000fc60000010000 */
[----:B------:R-:W3:Y:S01]  /*70a0*/  MUFU.EX2 R38, R38 ;  /* 0x0000002600267308 */ /* 0x000ee20000000800 */
[----:B------:R-:W-:Y:S01]  /*70b0*/  FADD.FTZ R3, R145, R46 ;  /* 0x0000002e91037221 */ /* 0x000fe20000010000 */
[----:B------:R-:W-:Y:S01]  /*70c0*/  FFMA.FTZ R46, R67, UR21, -R28 ;  /* 0x00000015432e7c23 */ /* 0x000fe2000801081c */
[C---:B------:R-:W-:Y:S02]  /*70d0*/  F2FP.F16.F32.PACK_AB R145, R32.reuse, R145 ;  /* 0x000000912091723e */ /* 0x040fe400000000ff */
[----:B------:R-:W-:-:S03]  /*70e0*/  FADD.FTZ R50, R32, R3 ;  /* 0x0000000320327221 */ /* 0x000fc60000010000 */
[----:B------:R-:W4:Y:S01]  /*70f0*/  MUFU.EX2 R137, R137 ;  /* 0x0000008900897308 */ /* 0x000f220000000800 */
[----:B------:R-:W-:Y:S01]  /*7100*/  FADD.FTZ R3, R147, R50 ;  /* 0x0000003293037221 */ /* 0x000fe20000010000 */
[----:B------:R-:W-:-:S03]  /*7110*/  F2FP.F16.F32.PACK_AB R147, R34, R147 ;  /* 0x000000932293723e */ /* 0x000fc600000000ff */
[----:B------:R-:W-:-:S03]  /*7120*/  FADD.FTZ R50, R34, R3 ;  /* 0x0000000322327221 */ /* 0x000fc60000010000 */
[----:B------:R-:W5:Y:S01]  /*7130*/  MUFU.EX2 R40, R40 ;  /* 0x0000002800287308 */ /* 0x000f620000000800 */
[----:B-1----:R-:W-:Y:S01]  /*7140*/  FADD.FTZ R3, R141, R50 ;  /* 0x000000328d037221 */ /* 0x002fe20000010000 */
[----:B--2---:R-:W-:-:S03]  /*7150*/  F2FP.F16.F32.PACK_AB R141, R36, R141 ;  /* 0x0000008d248d723e */ /* 0x004fc600000000ff */
[----:B------:R-:W-:-:S03]  /*7160*/  FADD.FTZ R50, R36, R3 ;  /* 0x0000000324327221 */ /* 0x000fc60000010000 */
[----:B------:R-:W1:Y:S01]  /*7170*/  MUFU.EX2 R139, R139 ;  /* 0x0000008b008b7308 */ /* 0x000e620000000800 */
[----:B0-----:R-:W-:Y:S01]  /*7180*/  FADD.FTZ R3, R143, R50 ;  /* 0x000000328f037221 */ /* 0x001fe20000010000 */
[----:B---3--:R-:W-:-:S03]  /*7190*/  F2FP.F16.F32.PACK_AB R143, R38, R143 ;  /* 0x0000008f268f723e */ /* 0x008fc600000000ff */
[----:B------:R-:W-:Y:S01]  /*71a0*/  FADD.FTZ R50, R38, R3 ;  /* 0x0000000326327221 */ /* 0x000fe20000010000 */
[----:B------:R-:W-:Y:S02]  /*71b0*/  WARPGROUP.DEPBAR.LE gsb0, 0x0 ;  /* 0x00008000000079c5 */ /* 0x000fe40000010000 */
[----:B------:R-:W-:Y:S01]  /*71c0*/  WARPGROUP.ARRIVE ;  /* 0x00000000000079c5 */ /* 0x000fe20000000000 */
[----:B------:R-:W0:Y:S01]  /*71d0*/  MUFU.EX2 R42, R42 ;  /* 0x0000002a002a7308 */ /* 0x000e220000000800 */
[----:B----4-:R-:W-:Y:S01]  /*71e0*/  FADD.FTZ R3, R137, R50 ;  /* 0x0000003289037221 */ /* 0x010fe20000010000 */
[--C-:B------:R-:W-:Y:S01]  /*71f0*/  FFMA.FTZ R129, R66, UR21, -R28.reuse ;  /* 0x0000001542817c23 */ /* 0x100fe2000801081c */
[----:B------:R-:W-:Y:S01]  /*7200*/  FFMA.FTZ R131, R70, UR21, -R28 ;  /* 0x0000001546837c23 */ /* 0x000fe2000801081c */
[----:B------:R-:W-:Y:S01]  /*7210*/  F2FP.F16.F32.PACK_AB R128, R41, R8 ;  /* 0x000000082980723e */ /* 0x000fe200000000ff */
[----:B------:R-:W-:Y:S01]  /*7220*/  HGMMA.64x64x16.F32 R88, R124, gdesc[UR4].tnspB, R88, gsb0 ;  /* 0x40e000047c587df0 */ /* 0x000fe20008000858 */
[----:B------:R-:W-:Y:S01]  /*7230*/  UIADD3 UR6, UR10, 0x380, URZ ;  /* 0x000003800a067890 */ /* 0x000fe2000fffe03f */
[C---:B-----5:R-:W-:Y:S01]  /*7240*/  FADD.FTZ R50, R40.reuse, R3 ;  /* 0x0000000328327221 */ /* 0x060fe20000010000 */
[----:B------:R-:W-:Y:S01]  /*7250*/  UMOV UR7, 0x40000040 ;  /* 0x4000004000077882 */ /* 0x000fe20000000000 */
[----:B------:R-:W-:Y:S01]  /*7260*/  MUFU.EX2 R132, R132 ;  /* 0x0000008400847308 */ /* 0x000fe20000000800 */
[----:B------:R-:W-:Y:S01]  /*7270*/  F2FP.F16.F32.PACK_AB R137, R40, R137 ;  /* 0x000000892889723e */ /* 0x000fe200000000ff */
[----:B-1----:R-:W-:-:S06]  /*7280*/  FADD.FTZ R3, R139, R50 ;  /* 0x000000328b037221 */ /* 0x002fcc0000010000 */
[----:B------:R-:W1:Y:S01]  /*7290*/  MUFU.EX2 R133, R133 ;  /* 0x0000008500857308 */ /* 0x000e620000000800 */
[C---:B0-----:R-:W-:Y:S01]  /*72a0*/  FADD.FTZ R30, R42.reuse, R3 ;  /* 0x000000032a1e7221 */ /* 0x041fe20000010000 */
[----:B------:R-:W-:-:S06]  /*72b0*/  F2FP.F16.F32.PACK_AB R139, R42, R139 ;  /* 0x0000008b2a8b723e */ /* 0x000fcc00000000ff */
[----:B------:R-:W0:Y:S08]  /*72c0*/  MUFU.EX2 R44, R44 ;  /* 0x0000002c002c7308 */ /* 0x000e300000000800 */
[----:B------:R-:W-:Y:S01]  /*72d0*/  MUFU.EX2 R134, R134 ;  /* 0x0000008600867308 */ /* 0x000fe20000000800 */
[----:B-1----:R-:W-:-:S07]  /*72e0*/  FADD.FTZ R3, R133, R30 ;  /* 0x0000001e85037221 */ /* 0x002fce0000010000 */
[----:B------:R-:W1:Y:S01]  /*72f0*/  MUFU.EX2 R135, R135 ;  /* 0x0000008700877308 */ /* 0x000e620000000800 */
[C---:B0-----:R-:W-:Y:S01]  /*7300*/  FADD.FTZ R30, R44.reuse, R3 ;  /* 0x000000032c1e7221 */ /* 0x041fe20000010000 */
[----:B------:R-:W-:-:S06]  /*7310*/  F2FP.F16.F32.PACK_AB R133, R44, R133 ;  /* 0x000000852c85723e */ /* 0x000fcc00000000ff */
[----:B------:R-:W0:Y:S08]  /*7320*/  MUFU.EX2 R2, R2 ;  /* 0x0000000200027308 */ /* 0x000e300000000800 */
        /* <DEDUP_REMOVED lines=9> */
[----:B------:R-:W-:Y:S02]  /*73c0*/  WARPGROUP.DEPBAR.LE gsb0, 0x0 ;  /* 0x00008000000079c5 */ /* 0x000fe40000010000 */
[----:B------:R-:W-:Y:S01]  /*73d0*/  WARPGROUP.ARRIVE ;  /* 0x00000000000079c5 */ /* 0x000fe20000000000 */
[----:B------:R-:W-:Y:S01]  /*73e0*/  FFMA.FTZ R125, R74, UR21, -R28 ;  /* 0x000000154a7d7c23 */ /* 0x000fe2000801081c */
[----:B------:R-:W-:Y:S02]  /*73f0*/  F2FP.F16.F32.PACK_AB R129, R46, R129 ;  /* 0x000000812e81723e */ /* 0x000fe400000000ff */
[----:B------:R-:W-:Y:S01]  /*7400*/  MUFU.EX2 R12, R12 ;  /* 0x0000000c000c7308 */ /* 0x000fe20000000800 */
[----:B0-----:R-:W-:Y:S01]  /*7410*/  FADD.FTZ R3, R131, R30 ;  /* 0x0000001e83037221 */ /* 0x001fe20000010000 */
[----:B------:R-:W-:Y:S01]  /*7420*/  HGMMA.64x64x16.F32 R88, R120, gdesc[UR4].tnspB, R88, gsb0 ;  /* 0x40e0000478587df0 */ /* 0x000fe20008000858 */
[----:B------:R-:W-:-:S05]  /*7430*/  UIADD3 UR6, UR24, -0x1, URZ ;  /* 0xffffffff18067890 */ /* 0x000fca000fffe03f */
[----:B------:R-:W-:Y:S01]  /*7440*/  MUFU.EX2 R125, R125 ;  /* 0x0000007d007d7308 */ /* 0x000fe20000000800 */
[----:B--2---:R-:W-:Y:S01]  /*7450*/  F2FP.F16.F32.PACK_AB R130, R49, R10 ;  /* 0x0000000a3182723e */ /* 0x004fe200000000ff */
[----:B------:R-:W-:-:S06]  /*7460*/  UMOV UR24, UR6 ;  /* 0x0000000600187c82 */ /* 0x000fcc0008000000 */
[----:B------:R-:W0:Y:S08]  /*7470*/  MUFU.EX2 R53, R53 ;  /* 0x0000003500357308 */ /* 0x000e300000000800 */
[----:B------:R-:W-:Y:S08]  /*7480*/  MUFU.EX2 R14, R14 ;  /* 0x0000000e000e7308 */ /* 0x000ff00000000800 */
[----:B------:R-:W-:Y:S01]  /*7490*/  MUFU.EX2 R78, R78 ;  /* 0x0000004e004e7308 */ /* 0x000fe20000000800 */
[----:B0-----:R-:W-:-:S07]  /*74a0*/  F2FP.F16.F32.PACK_AB R124, R53, R12 ;  /* 0x0000000c357c723e */ /* 0x001fce00000000ff */
[----:B------:R-:W0:Y:S08]  /*74b0*/  MUFU.EX2 R57, R57 ;  /* 0x0000003900397308 */ /* 0x000e300000000800 */
[----:B------:R-:W1:Y:S08]  /*74c0*/  MUFU.EX2 R79, R79 ;  /* 0x0000004f004f7308 */ /* 0x000e700000000800 */
[----:B------:R-:W-:Y:S01]  /*74d0*/  MUFU.EX2 R20, R20 ;  /* 0x0000001400147308 */ /* 0x000fe20000000800 */
[----:B0-----:R-:W-:-:S07]  /*74e0*/  F2FP.F16.F32.PACK_AB R126, R57, R14 ;  /* 0x0000000e397e723e */ /* 0x001fce00000000ff */
[----:B------:R-:W-:Y:S01]  /*74f0*/  MUFU.EX2 R82, R82 ;  /* 0x0000005200527308 */ /* 0x000fe20000000800 */
[----:B-1----:R-:W-:-:S07]  /*7500*/  F2FP.F16.F32.PACK_AB R127, R79, R78 ;  /* 0x0000004e4f7f723e */ /* 0x002fce00000000ff */
        /* <DEDUP_REMOVED lines=8> */
[-C--:B------:R-:W-:Y:S01]  /*7590*/  FMUL.FTZ R95, R95, R7.reuse ;  /* 0x000000075f5f7220 */ /* 0x080fe20000410000 */
[-C--:B------:R-:W-:Y:S01]  /*75a0*/  FMUL.FTZ R98, R98, R7.reuse ;  /* 0x0000000762627220 */ /* 0x080fe20000410000 */
[-C--:B------:R-:W-:Y:S01]  /*75b0*/  FMUL.FTZ R99, R99, R7.reuse ;  /* 0x0000000763637220 */ /* 0x080fe20000410000 */
[----:B--2---:R-:W-:Y:S01]  /*75c0*/  IMAD.U32 R31, RZ, RZ, UR22 ;  /* 0x00000016ff1f7e24 */ /* 0x004fe2000f8e00ff */
        /* <DEDUP_REMOVED lines=9> */
[----:B-1----:R-:W-:-:S02]  /*7660*/  @!P1 VIADD R27, R31, 0x16860 ;  /* 0x000168601f1b9836 */ /* 0x002fc40000000000 */
[-C--:B------:R-:W-:Y:S01]  /*7670*/  FMUL.FTZ R111, R111, R7.reuse ;  /* 0x000000076f6f7220 */ /* 0x080fe20000410000 */
[-C--:B------:R-:W-:Y:S01]  /*7680*/  FMUL.FTZ R114, R114, R7.reuse ;  /* 0x0000000772727220 */ /* 0x080fe20000410000 */
[-C--:B------:R-:W-:Y:S01]  /*7690*/  FMUL.FTZ R115, R115, R7.reuse ;  /* 0x0000000773737220 */ /* 0x080fe20000410000 */
[-C--:B------:R-:W-:Y:S01]  /*76a0*/  FMUL.FTZ R118, R118, R7.reuse ;  /* 0x0000000776767220 */ /* 0x080fe20000410000 */
[----:B------:R-:W-:Y:S01]  /*76b0*/  @!P1 PRMT R31, RZ, 0x654, R27 ;  /* 0x00000654ff1f9816 */ /* 0x000fe2000000001b */
[----:B------:R-:W-:Y:S01]  /*76c0*/  FADD.FTZ R27, R13, R48 ;  /* 0x000000300d1b7221 */ /* 0x000fe20000010000 */
[----:B------:R-:W1:Y:S01]  /*76d0*/  MUFU.EX2 R5, R85 ;  /* 0x0000005500057308 */ /* 0x000e620000000800 */
[----:B------:R-:W-:Y:S01]  /*76e0*/  FMUL.FTZ R119, R119, R7 ;  /* 0x0000000777777220 */ /* 0x000fe20000410000 */
[----:B------:R2:W-:Y:S01]  /*76f0*/  @!P1 SYNCS.ARRIVE.TRANS64.RED.A1T0 RZ, [R31+URZ], RZ ;  /* 0x000000ff1fff99a7 */ /* 0x0005e2000810043f */
[----:B------:R-:W-:Y:S01]  /*7700*/  FADD.FTZ R48, R144, R27 ;  /* 0x0000001b90307221 */ /* 0x000fe20000010000 */
[----:B------:R-:W-:Y:S01]  /*7710*/  F2FP.F16.F32.PACK_AB R144, R11, R144 ;  /* 0x000000900b90723e */ /* 0x000fe200000000ff */
[----:B------:R-:W-:Y:S01]  /*7720*/  FMUL.FTZ R88, R88, R4 ;  /* 0x0000000458587220 */ /* 0x000fe20000410000 */
[----:B0-----:R-:W-:Y:S01]  /*7730*/  F2FP.F16.F32.PACK_AB R120, R61, R20 ;  /* 0x000000143d78723e */ /* 0x001fe200000000ff */
[----:B------:R-:W-:Y:S01]  /*7740*/  FADD.FTZ R27, R11, R48 ;  /* 0x000000300b1b7221 */ /* 0x000fe20000010000 */
[--C-:B------:R-:W-:Y:S01]  /*7750*/  FFMA.FTZ R48, R71, UR21, -R28.reuse ;  /* 0x0000001547307c23 */ /* 0x100fe2000801081c */
[----:B------:R-:W-:Y:S01]  /*7760*/  FFMA.FTZ R28, R87, UR21, -R28 ;  /* 0x00000015571c7c23 */ /* 0x000fe2000801081c */
[----:B---3--:R-:W-:Y:S01]  /*7770*/  F2FP.F16.F32.PACK_AB R121, R83, R82 ;  /* 0x000000525379723e */ /* 0x008fe200000000ff */
[----:B------:R-:W-:Y:S01]  /*7780*/  FADD.FTZ R52, R146, R27 ;  /* 0x0000001b92347221 */ /* 0x000fe20000010000 */
[----:B------:R-:W-:Y:S01]  /*7790*/  F2FP.F16.F32.PACK_AB R146, R15, R146 ;  /* 0x000000920f92723e */ /* 0x000fe200000000ff */
[----:B------:R-:W-:Y:S01]  /*77a0*/  MUFU.EX2 R123, R28 ;  /* 0x0000001c007b7308 */ /* 0x000fe20000000800 */
[-C--:B------:R-:W-:Y:S01]  /*77b0*/  FMUL.FTZ R89, R89, R4.reuse ;  /* 0x0000000459597220 */ /* 0x080fe20000410000 */
[----:B------:R-:W-:Y:S01]  /*77c0*/  FADD.FTZ R27, R15, R52 ;  /* 0x000000340f1b7221 */ /* 0x000fe20000010000 */
[----:B------:R-:W-:Y:S01]  /*77d0*/  FMUL.FTZ R92, R92, R4 ;  /* 0x000000045c5c7220 */ /* 0x000fe20000410000 */
[----:B-1----:R-:W-:Y:S01]  /*77e0*/  F2FP.F16.F32.PACK_AB R122, R5, R24 ;  /* 0x00000018057a723e */ /* 0x002fe200000000ff */
[----:B------:R-:W-:Y:S01]  /*77f0*/  FMUL.FTZ R93, R93, R4 ;  /* 0x000000045d5d7220 */ /* 0x000fe20000410000 */
[----:B------:R-:W-:Y:S01]  /*7800*/  FADD.FTZ R52, R140, R27 ;  /* 0x0000001b8c347221 */ /* 0x000fe20000010000 */
[C---:B------:R-:W-:Y:S01]  /*7810*/  F2FP.F16.F32.PACK_AB R140, R21.reuse, R140 ;  /* 0x0000008c158c723e */ /* 0x040fe200000000ff */
[----:B------:R-:W0:Y:S01]  /*7820*/  MUFU.EX2 R48, R48 ;  /* 0x0000003000307308 */ /* 0x000e220000000800 */
[-C--:B------:R-:W-:Y:S01]  /*7830*/  FMUL.FTZ R96, R96, R4.reuse ;  /* 0x0000000460607220 */ /* 0x080fe20000410000 */
        /* <DEDUP_REMOVED lines=15> */
[C---:B0-----:R-:W-:Y:S01]  /*7930*/  FADD.FTZ R30, R48.reuse, R3 ;  /* 0x00000003301e7221 */ /* 0x041fe20000010000 */
[----:B------:R-:W-:Y:S01]  /*7940*/  FADD.FTZ R9, R25, R52 ;  /* 0x0000003419097221 */ /* 0x000fe20000010000 */
[----:B------:R-:W-:Y:S01]  /*7950*/  F2FP.F16.F32.PACK_AB R131, R48, R131 ;  /* 0x000000833083723e */ /* 0x000fe200000000ff */
[----:B------:R-:W-:Y:S01]  /*7960*/  FMUL.FTZ R116, R116, R4 ;  /* 0x0000000474747220 */ /* 0x000fe20000410000 */
[----:B------:R-:W-:Y:S01]  /*7970*/  FADD.FTZ R3, R125, R30 ;  /* 0x0000001e7d037221 */ /* 0x000fe20000010000 */
[----:B------:R-:W-:Y:S01]  /*7980*/  FADD.FTZ R26, R138, R9 ;  /* 0x000000098a1a7221 */ /* 0x000fe20000010000 */
[----:B------:R-:W-:Y:S01]  /*7990*/  F2FP.F16.F32.PACK_AB R138, R33, R138 ;  /* 0x0000008a218a723e */ /* 0x000fe200000000ff */
[----:B------:R-:W-:Y:S01]  /*79a0*/  FMUL.FTZ R117, R117, R4 ;  /* 0x0000000475757220 */ /* 0x000fe20000410000 */
[----:B------:R-:W-:-:S02]  /*79b0*/  IMAD.MOV.U32 R7, RZ, RZ, R0 ;  /* 0x000000ffff077224 */ /* 0x000fc400078e0000 */
[----:B------:R-:W-:Y:S02]  /*79c0*/  FADD.FTZ R9, R33, R26 ;  /* 0x0000001a21097221 */ /* 0x000fe40000010000 */
[----:B------:R-:W0:Y:S02]  /*79d0*/  MUFU.EX2 R26, R75 ;  /* 0x0000004b001a7308 */ /* 0x000e240000000800 */
[----:B------:R-:W-:Y:S01]  /*79e0*/  FADD.FTZ R32, R132, R9 ;  /* 0x0000000984207221 */ /* 0x000fe20000010000 */
[----:B------:R-:W-:-:S03]  /*79f0*/  F2FP.F16.F32.PACK_AB R132, R45, R132 ;  /* 0x000000842d84723e */ /* 0x000fc600000000ff */
[----:B------:R-:W-:-:S04]  /*7a00*/  FADD.FTZ R9, R45, R32 ;  /* 0x000000202d097221 */ /* 0x000fc80000010000 */
[----:B------:R-:W-:Y:S01]  /*7a10*/  FADD.FTZ R32, R134, R9 ;  /* 0x0000000986207221 */ /* 0x000fe20000010000 */
[----:B------:R-:W-:-:S03]  /*7a20*/  F2FP.F16.F32.PACK_AB R134, R37, R134 ;  /* 0x000000862586723e */ /* 0x000fc600000000ff */
[----:B------:R-:W-:Y:S01]  /*7a30*/  FADD.FTZ R9, R37, R32 ;  /* 0x0000002025097221 */ /* 0x000fe20000010000 */
[----:B0-----:R-:W-:-:S03]  /*7a40*/  FADD.FTZ R3, R26, R3 ;  /* 0x000000031a037221 */ /* 0x001fc60000010000 */
        /* <DEDUP_REMOVED lines=20> */
[----:B------:R-:W-:Y:S01]  /*7b90*/  IMAD.MOV.U32 R5, RZ, RZ, R6 ;  /* 0x000000ffff057224 */ /* 0x000fe200078e0006 */
[----:B--2---:R-:W-:Y:S06]  /*7ba0*/  @P2 BRA `(.L_x_1725) ;  /* 0xffffffe000e42947 */ /* 0x004fec000383ffff */
.L_x_1716:
[----:B------:R-:W-:Y:S06]  /*7bb0*/  BAR.ARV 0x8, 0x1a0 ;  /* 0x0206800000007b1d */ /* 0x000fec0000002000 */
[----:B------:R-:W-:Y:S05]  /*7bc0*/  @!P0 BRA `(.L_x_1726) ;  /* 0x0000000000048947 */ /* 0x000fea0003800000 */
[----:B------:R-:W-:Y:S01]  /*7bd0*/  BPT.TRAP 0x1 ;  /* 0x000000040000795c */ /* 0x000fe20000300000 */
.L_x_1726:
[----:B------:R-:W-:Y:S01]  /*7be0*/  ULEA UR5, UR37, UR41, 0x3 ;  /* 0x0000002925057291 */ /* 0x000fe2000f8e183f */
[----:B------:R-:W-:-:S05]  /*7bf0*/  IMAD.U32 R4, RZ, RZ, UR40 ;  /* 0x00000028ff047e24 */ /* 0x000fca000f8e00ff */
[----:B------:R-:W-:-:S04]  /*7c00*/  SHF.L.U32 R4, R4, 0x1f, RZ ;  /* 0x0000001f04047819 */ /* 0x000fc800000006ff */
[----:B------:R0:W1:Y:S01]  /*7c10*/  SYNCS.PHASECHK.TRANS64.TRYWAIT P2, [UR5+0x16850], R4 ;  /* 0x01685004ff0075a7 */ /* 0x0000620008040145 */
[----:B------:R-:W-:Y:S05]  /*7c20*/  @!P0 BRA `(.L_x_1727) ;  /* 0x0000000000048947 */ /* 0x000fea0003800000 */
[----:B------:R-:W-:Y:S01]  /*7c30*/  BPT.TRAP 0x1 ;  /* 0x000000040000795c */ /* 0x000fe20000300000 */
.L_x_1727:
[----:B-1----:R-:W-:Y:S05]  /*7c40*/  @P2 BRA `(.L_x_1728) ;  /* 0x0000000000082947 */ /* 0x002fea0003800000 */
[----:B------:R-:W1:Y:S02]  /*7c50*/  SYNCS.PHASECHK.TRANS64.TRYWAIT P0, [UR5+0x16850], R4 ;  /* 0x01685004ff0075a7 */ /* 0x000e640008000145 */
[----:B-1----:R-:W-:Y:S05]  /*7c60*/  @!P0 BRA `(.L_x_1729) ;  /* 0x0000006400788947 */ /* 0x002fea0003800000 */
.L_x_1728:
[----:B------:R-:W-:Y:S01]  /*7c70*/  UIADD3 UR41, UR41, 0x400, URZ ;  /* 0x0000040029297890 */ /* 0x000fe2000fffe03f */
[----:B------:R-:W-:Y:S01]  /*7c80*/  WARPGROUP.ARRIVE ;  /* 0x00000000000079c5 */ /* 0x000fe20000000000 */
[----:B------:R-:W-:Y:S01]  /*7c90*/  UMOV UR7, 0x40000040 ;  /* 0x4000004000077882 */ /* 0x000fe20000000000 */
[----:B-1----:R-:W1:Y:S01]  /*7ca0*/  SHFL.BFLY PT, R5, R2, 0x2, 0x1f ;  /* 0x0c401f0002057f89 */ /* 0x002e6200000e0000 */
[----:B------:R-:W-:Y:S01]  /*7cb0*/  USHF.R.U32.HI UR41, URZ, 0x4, UR41 ;  /* 0x000000043f297899 */ /* 0x000fe20008011629 */
[----:B------:R-:W-:Y:S01]  /*7cc0*/  IMAD.MOV.U32 R21, RZ, RZ, RZ ;  /* 0x000000ffff157224 */ /* 0x000fe200078e00ff */
[----:B------:R-:W-:Y:S01]  /*7cd0*/  UIADD3 UR47, UR47, 0x1, URZ ;  /* 0x000000012f2f7890 */ /* 0x000fe2000fffe03f */
[----:B0-----:R-:W0:Y:S01]  /*7ce0*/  SHFL.BFLY PT, R4, R3, 0x2, 0x1f ;  /* 0x0c401f0003047f89 */ /* 0x001e2200000e0000 */
[----:B------:R-:W-:Y:S01]  /*7cf0*/  ULOP3.LUT UR4, UR41, 0x3fff, URZ, 0xc0, !UPT ;  /* 0x00003fff29047892 */ /* 0x000fe2000f8ec03f */
[----:B------:R-:W-:-:S03]  /*7d00*/  IMAD.U32 R12, RZ, RZ, UR21 ;  /* 0x00000015ff0c7e24 */ /* 0x000fc6000f8e00ff */
[----:B------:R-:W-:Y:S02]  /*7d10*/  ULEA UR4, UR37, UR4, 0xa ;  /* 0x0000000425047291 */ /* 0x000fe4000f8e503f */
        /* <DEDUP_REMOVED lines=9> */
[----:B0-----:R-:W-:-:S02]  /*7db0*/  FADD.FTZ R4, R4, R3 ;  /* 0x0000000304047221 */ /* 0x001fc40000010000 */
[----:B------:R-:W0:Y:S01]  /*7dc0*/  SHFL.BFLY PT, R8, R7, 0x1, 0x1f ;  /* 0x0c201f0007087f89 */ /* 0x000e2200000e0000 */
[----:B------:R-:W-:-:S03]  /*7dd0*/  IMAD.MOV.U32 R3, RZ, RZ, -0x800000 ;  /* 0xff800000ff037424 */ /* 0x000fc600078e00ff */
[----:B------:R-:W1:Y:S01]  /*7de0*/  SHFL.BFLY PT, R5, R4, 0x1, 0x1f ;  /* 0x0c201f0004057f89 */ /* 0x000e6200000e0000 */
[----:B0-----:R-:W-:Y:S01]  /*7df0*/  FADD.FTZ R11, R7, R8 ;  /* 0x00000008070b7221 */ /* 0x001fe20000010000 */
[----:B------:R-:W-:Y:S02]  /*7e00*/  IMAD.U32 R7, RZ, RZ, UR5 ;  /* 0x00000005ff077e24 */ /* 0x000fe4000f8e00ff */
[----:B-1----:R-:W-:Y:S02]  /*7e10*/  FADD.FTZ R10, R4, R5 ;  /* 0x00000005040a7221 */ /* 0x002fe40000010000 */
[----:B------:R-:W-:Y:S01]  /*7e20*/  FSETP.NE.FTZ.AND P2, PT, R11, RZ, PT ;  /* 0x000000ff0b00720b */ /* 0x000fe20003f55000 */
[----:B------:R-:W-:Y:S02]  /*7e30*/  IMAD.MOV.U32 R4, RZ, RZ, RZ ;  /* 0x000000ffff047224 */ /* 0x000fe400078e00ff */
[----:B------:R-:W-:Y:S01]  /*7e40*/  @!P1 VIADD R7, R7, 0x16860 ;  /* 0x0001686007079836 */ /* 0x000fe20000000000 */
[----:B------:R-:W-:Y:S01]  /*7e50*/  FSETP.NE.FTZ.AND P0, PT, R10, RZ, PT ;  /* 0x000000ff0a00720b */ /* 0x000fe20003f15000 */
[----:B------:R-:W-:-:S03]  /*7e60*/  IMAD.U32 R5, RZ, RZ, UR21 ;  /* 0x00000015ff057e24 */ /* 0x000fc6000f8e00ff */
[----:B------:R-:W-:-:S05]  /*7e70*/  @!P1 PRMT R7, RZ, 0x654, R7 ;  /* 0x00000654ff079816 */ /* 0x000fca0000000007 */
[----:B------:R-:W0:Y:S04]  /*7e80*/  @P2 MUFU.LG2 R9, R11 ;  /* 0x0000000b00092308 */ /* 0x000e280000000c00 */
[----:B------:R-:W-:-:S04]  /*7e90*/  @P0 FMUL.FTZ R5, R5, 0.69314718246459960938 ;  /* 0x3f31721805050820 */ /* 0x000fc80000410000 */
[----:B------:R-:W1:Y:S08]  /*7ea0*/  @P0 MUFU.LG2 R8, R10 ;  /* 0x0000000a00080308 */ /* 0x000e700000000c00 */
[----:B------:R2:W3:Y:S01]  /*7eb0*/  @P0 MUFU.RCP R21, R10 ;  /* 0x0000000a00150308 */ /* 0x0004e20000001000 */
[----:B0-----:R-:W-:-:S07]  /*7ec0*/  @P2 FMUL.FTZ R9, R9, 0.69314718246459960938 ;  /* 0x3f31721809092820 */ /* 0x001fce0000410000 */
[----:B------:R-:W0:Y:S01]  /*7ed0*/  @P2 MUFU.RCP R4, R11 ;  /* 0x0000000b00042308 */ /* 0x000e220000001000 */
[----:B--2---:R-:W-:Y:S01]  /*7ee0*/  @P2 FMUL.FTZ R10, R12, 0.69314718246459960938 ;  /* 0x3f3172180c0a2820 */ /* 0x004fe20000410000 */
[----:B------:R-:W-:Y:S02]  /*7ef0*/  WARPGROUP.DEPBAR.LE gsb0, 0x0 ;  /* 0x00008000000079c5 */ /* 0x000fe40000010000 */
[----:B------:R-:W-:Y:S01]  /*7f00*/  WARPGROUP.ARRIVE ;  /* 0x00000000000079c5 */ /* 0x000fe20000000000 */
[----:B-1----:R-:W-:Y:S01]  /*7f10*/  @P0 FMUL.FTZ R8, R8, 0.69314718246459960938 ;  /* 0x3f31721808080820 */ /* 0x002fe20000410000 */
[----:B------:R-:W-:-:S03]  /*7f20*/  @P2 FFMA.FTZ R2, R10, R6, R9 ;  /* 0x000000060a022223 */ /* 0x000fc60000010009 */
[----:B------:R-:W-:Y:S01]  /*7f30*/  @P0 FFMA.FTZ R3, R5, R0, R8 ;  /* 0x0000000005030223 */ /* 0x000fe20000010008 */
[----:B------:R-:W-:Y:S01]  /*7f40*/  HGMMA.64x64x16.F32 R88, R144, gdesc[UR4].tnspB, R88, gsb0 ;  /* 0x40e0000490587df0 */ /* 0x000fe20008000858 */
[----:B------:R-:W-:Y:S01]  /*7f50*/  UIADD3 UR6, UR4, 0x100, URZ ;  /* 0x0000010004067890 */ /* 0x000fe2000fffe03f */
[----:B------:R-:W-:Y:S01]  /*7f60*/  PLOP3.LUT P0, PT, PT, PT, PT, 0x8, 0x0 ;  /* 0x000000000000781c */ /* 0x000fe20003f0e170 */
        /* <DEDUP_REMOVED lines=50> */
[-C--:B0-----:R-:W-:Y:S01]  /*8290*/  FMUL.FTZ R51, R90, R4.reuse ;  /* 0x000000045a337220 */ /* 0x081fe20000410000 */
[-C--:B------:R-:W-:Y:S01]  /*82a0*/  FMUL.FTZ R50, R91, R4.reuse ;  /* 0x000000045b327220 */ /* 0x080fe20000410000 */
[-C--:B------:R-:W-:Y:S01]  /*82b0*/  FMUL.FTZ R14, R94, R4.reuse ;  /* 0x000000045e0e7220 */ /* 0x080fe20000410000 */
[-C--:B------:R-:W-:Y:S01]  /*82c0*/  FMUL.FTZ R46, R98, R4.reuse ;  /* 0x00000004622e7220 */ /* 0x080fe20000410000 */
[-C--:B------:R-:W-:Y:S01]  /*82d0*/  FMUL.FTZ R45, R99, R4.reuse ;  /* 0x00000004632d7220 */ /* 0x080fe20000410000 */
[-C--:B------:R-:W-:Y:S01]  /*82e0*/  FMUL.FTZ R42, R102, R4.reuse ;  /* 0x00000004662a7220 */ /* 0x080fe20000410000 */
        /* <DEDUP_REMOVED lines=10> */
.L_x_1699:
        /* <DEDUP_REMOVED lines=10> */
[----:B------:R-:W0:Y:S01]  /*8430*/  S2R R5, SR_SWINHI ;  /* 0x0000000000057919 */ /* 0x000e220000002f00 */
[----:B------:R-:W-:Y:S01]  /*8440*/  F2FP.F16.F32.PACK_AB R7, R7, R14 ;  /* 0x0000000e0707723e */ /* 0x000fe200000000ff */
[----:B------:R-:W-:Y:S01]  /*8450*/  ULDC.64 UR8, c[0x0][0xbe0] ;  /* 0x0002f80000087ab9 */ /* 0x000fe20000000a00 */
[----:B------:R-:W-:Y:S01]  /*8460*/  F2FP.F16.F32.PACK_AB R6, R6, R49 ;  /* 0x000000310606723e */ /* 0x000fe200000000ff */
[----:B------:R-:W-:Y:S01]  /*8470*/  UISETP.NE.U32.AND UP0, UPT, UR8, URZ, UPT ;  /* 0x0000003f0800728c */ /* 0x000fe2000bf05070 */
[----:B------:R-:W-:Y:S01]  /*8480*/  F2FP.F16.F32.PACK_AB R40, R39, R40 ;  /* 0x000000282728723e */ /* 0x000fe200000000ff */
[----:B------:R-:W-:Y:S01]  /*8490*/  ULDC.64 UR6, c[0x0][0xbd8] ;  /* 0x0002f60000067ab9 */ /* 0x000fe20000000a00 */
[----:B------:R-:W-:Y:S01]  /*84a0*/  F2FP.F16.F32.PACK_AB R32, R27, R32 ;  /* 0x000000201b20723e */ /* 0x000fe200000000ff */
[----:B------:R-:W-:Y:S02]  /*84b0*/  UISETP.NE.AND.EX UP0, UPT, UR9, URZ, UPT, UP0 ;  /* 0x0000003f0900728c */ /* 0x000fe4000bf05300 */
[----:B------:R-:W-:-:S02]  /*84c0*/  UISETP.NE.U32.AND UP1, UPT, UR6, URZ, UPT ;  /* 0x0000003f0600728c */ /* 0x000fc4000bf25070 */
[----:B------:R-:W-:Y:S02]  /*84d0*/  USHF.L.U32 UR10, UR46, 0x2, URZ ;  /* 0x000000022e0a7899 */ /* 0x000fe4000800063f */
[----:B------:R-:W-:Y:S02]  /*84e0*/  UISETP.NE.AND.EX UP1, UPT, UR7, URZ, UPT, UP1 ;  /* 0x0000003f0700728c */ /* 0x000fe4000bf25310 */
[----:B------:R-:W-:Y:S02]  /*84f0*/  USHF.L.U64.HI UR11, UR46, 0x2, UR45 ;  /* 0x000000022e0b7899 */ /* 0x000fe4000801022d */
[----:B------:R-:W-:Y:S02]  /*8500*/  UIADD3 UR4, UP2, UR10, UR6, URZ ;  /* 0x000000060a047290 */ /* 0x000fe4000ff5e03f */
[----:B------:R-:W-:Y:S02]  /*8510*/  @UP0 UIADD3 UR6, UP3, UR10, UR8, URZ ;  /* 0x000000080a060290 */ /* 0x000fe4000ff7e03f */
[----:B------:R-:W-:-:S02]  /*8520*/  UIADD3.X UR8, UR11, UR7, URZ, UP2, !UPT ;  /* 0x000000070b087290 */ /* 0x000fc400097fe43f */
[----:B------:R-:W-:Y:S01]  /*8530*/  @UP0 UIADD3.X UR7, UR11, UR9, URZ, UP3, !UPT ;  /* 0x000000090b070290 */ /* 0x000fe20009ffe43f */
[----:B------:R-:W-:Y:S02]  /*8540*/  MOV R12, R0 ;  /* 0x00000000000c7202 */ /* 0x000fe40000000f00 */
[----:B0-----:R-:W-:-:S03]  /*8550*/  MOV R13, R5 ;  /* 0x00000005000d7202 */ /* 0x001fc60000000f00 */
[----:B------:R-:W-:Y:S01]  /*8560*/  IMAD.WIDE R4, R154, 0x2, R12 ;  /* 0x000000029a047825 */ /* 0x000fe200078e020c */
[----:B------:R-:W-:Y:S02]  /*8570*/  BAR.SYNC.DEFER_BLOCKING 0x1, 0x180 ;  /* 0x0046000000007b1d */ /* 0x000fe40000010000 */
[C---:B------:R-:W-:Y:S02]  /*8580*/  IADD3 R11, P1, R4.reuse, 0x40, RZ ;  /* 0x00000040040b7810 */ /* 0x040fe40007f3e0ff */
[C---:B------:R-:W-:Y:S02]  /*8590*/  IADD3 R15, P0, R4.reuse, 0x60, RZ ;  /* 0x00000060040f7810 */ /* 0x040fe40007f1e0ff */
[C---:B------:R-:W-:Y:S02]  /*85a0*/  IADD3 R29, P2, R4.reuse, 0x20, RZ ;  /* 0x00000020041d7810 */ /* 0x040fe40007f5e0ff */
[----:B------:R-:W-:Y:S02]  /*85b0*/  LOP3.LUT R9, R4, 0x380, RZ, 0xc0, !PT ;  /* 0x0000038004097812 */ /* 0x000fe400078ec0ff */
[----:B------:R-:W-:-:S02]  /*85c0*/  LOP3.LUT R10, R11, 0x380, RZ, 0xc0, !PT ;  /* 0x000003800b0a7812 */ /* 0x000fc400078ec0ff */
[----:B------:R-:W-:Y:S02]  /*85d0*/  LOP3.LUT R8, R15, 0x380, RZ, 0xc0, !PT ;  /* 0x000003800f087812 */ /* 0x000fe400078ec0ff */
[----:B------:R-:W-:Y:S02]  /*85e0*/  LOP3.LUT R28, R29, 0x380, RZ, 0xc0, !PT ;  /* 0x000003801d1c7812 */ /* 0x000fe400078ec0ff */
[----:B------:R-:W-:Y:S02]  /*85f0*/  SHF.R.U64 R9, R9, 0x3, RZ ;  /* 0x0000000309097819 */ /* 0x000fe400000012ff */
[----:B------:R-:W-:Y:S02]  /*8600*/  SHF.R.U64 R10, R10, 0x3, RZ ;  /* 0x000000030a0a7819 */ /* 0x000fe400000012ff */
[----:B------:R-:W-:Y:S02]  /*8610*/  SHF.R.U64 R8, R8, 0x3, RZ ;  /* 0x0000000308087819 */ /* 0x000fe400000012ff */
[----:B------:R-:W-:-:S02]  /*8620*/  SHF.R.U64 R28, R28, 0x3, RZ ;  /* 0x000000031c1c7819 */ /* 0x000fc400000012ff */
[----:B------:R-:W-:Y:S01]  /*8630*/  LOP3.LUT R4, R9, R4, RZ, 0x3c, !PT ;  /* 0x0000000409047212 */ /* 0x000fe200078e3cff */
[--C-:B------:R-:W-:Y:S01]  /*8640*/  IMAD.X R9, RZ, RZ, R5.reuse, P0 ;  /* 0x000000ffff097224 */ /* 0x100fe200000e0605 */
[----:B------:R-:W-:Y:S01]  /*8650*/  LOP3.LUT R10, R10, R11, RZ, 0x3c, !PT ;  /* 0x0000000b0a0a7212 */ /* 0x000fe200078e3cff */
[--C-:B------:R-:W-:Y:S01]  /*8660*/  IMAD.X R11, RZ, RZ, R5.reuse, P1 ;  /* 0x000000ffff0b7224 */ /* 0x100fe200008e0605 */
[----:B------:R-:W-:Y:S01]  /*8670*/  LOP3.LUT R8, R8, R15, RZ, 0x3c, !PT ;  /* 0x0000000f08087212 */ /* 0x000fe200078e3cff */
[----:B------:R-:W-:Y:S01]  /*8680*/  IMAD.X R15, RZ, RZ, R5, P2 ;  /* 0x000000ffff0f7224 */ /* 0x000fe200010e0605 */
[----:B------:R-:W-:Y:S02]  /*8690*/  LOP3.LUT R14, R28, R29, RZ, 0x3c, !PT ;  /* 0x0000001d1c0e7212 */ /* 0x000fe400078e3cff */
[----:B------:R-:W-:Y:S02]  /*86a0*/  MOV R30, R4 ;  /* 0x00000004001e7202 */ /* 0x000fe40000000f00 */
[----:B------:R-:W-:-:S02]  /*86b0*/  F2FP.F16.F32.PACK_AB R4, R52, R53 ;  /* 0x000000353404723e */ /* 0x000fc400000000ff */
[----:B------:R-:W-:Y:S02]  /*86c0*/  F2FP.F16.F32.PACK_AB R5, R50, R51 ;  /* 0x000000333205723e */ /* 0x000fe400000000ff */
[----:B------:R-:W-:Y:S02]  /*86d0*/  MOV R28, R8 ;  /* 0x00000008001c7202 */ /* 0x000fe40000000f00 */
[----:B------:R-:W-:Y:S01]  /*86e0*/  MOV R29, R10 ;  /* 0x0000000a001d7202 */ /* 0x000fe20000000f00 */
[----:B------:R0:W-:Y:S01]  /*86f0*/  STSM.16.M88.4 [R30], R4 ;  /* 0x000000041e007844 */ /* 0x0001e20000000200 */
        /* <DEDUP_REMOVED lines=8> */
[----:B------:R-:W-:Y:S01]  /*8780*/  F2FP.F16.F32.PACK_AB R43, R33, R34 ;  /* 0x00000022212b723e */ /* 0x000fe200000000ff */
[----:B0-----:R-:W-:Y:S01]  /*8790*/  IMAD.U32 R6, RZ, RZ, UR6 ;  /* 0x00000006ff067e24 */ /* 0x001fe2000f8e00ff */
[----:B------:R-:W-:Y:S01]  /*87a0*/  F2FP.F16.F32.PACK_AB R33, R25, R26 ;  /* 0x0000001a1921723e */ /* 0x000fe200000000ff */
[----:B------:R-:W-:Y:S01]  /*87b0*/  IMAD.U32 R4, RZ, RZ, UR4 ;  /* 0x00000004ff047e24 */ /* 0x000fe2000f8e00ff */
[----:B------:R-:W-:Y:S01]  /*87c0*/  F2FP.F16.F32.PACK_AB R34, R21, R24 ;  /* 0x000000181522723e */ /* 0x000fe200000000ff */
[----:B------:R1:W-:Y:S01]  /*87d0*/  STSM.16.M88.4 [R29], R40 ;  /* 0x000000281d007844 */ /* 0x0003e20000000200 */
[----:B------:R-:W-:Y:S01]  /*87e0*/  F2FP.F16.F32.PACK_AB R35, R119, R20 ;  /* 0x000000147723723e */ /* 0x000fe200000000ff */
[----:B------:R-:W-:Y:S01]  /*87f0*/  IMAD.U32 R5, RZ, RZ, UR8 ;  /* 0x00000008ff057e24 */ /* 0x000fe2000f8e00ff */
[----:B------:R-:W-:Y:S01]  /*8800*/  PLOP3.LUT P0, PT, PT, PT, UP1, 0x80, 0x0 ;  /* 0x000000000000781c */ /* 0x000fe20003f0f018 */
[----:B------:R-:W-:Y:S01]  /*8810*/  IMAD.U32 R7, RZ, RZ, UR7 ;  /* 0x00000007ff077e24 */ /* 0x000fe2000f8e00ff */
[----:B------:R-:W-:Y:S01]  /*8820*/  PLOP3.LUT P1, PT, PT, PT, UP0, 0x80, 0x0 ;  /* 0x000000000000781c */ /* 0x000fe20003f2f008 */
[----:B------:R1:W-:Y:S01]  /*8830*/  STSM.16.M88.4 [R28], R32 ;  /* 0x000000201c007844 */ /* 0x0003e20000000200 */
[----:B------:R-:W-:Y:S09]  /*8840*/  BAR.SYNC.DEFER_BLOCKING 0x1, 0x180 ;  /* 0x0046000000007b1d */ /* 0x000ff20000010000 */
[----:B------:R-:W2:Y:S04]  /*8850*/  @P0 LDG.E R14, desc[UR38][R4.64] ;  /* 0x00000026040e0981 */ /* 0x000ea8000c1e1900 */
[----:B------:R-:W3:Y:S01]  /*8860*/  @P1 LDG.E R6, desc[UR38][R6.64] ;  /* 0x0000002606061981 */ /* 0x000ee2000c1e1900 */
[----:B------:R-:W-:Y:S01]  /*8870*/  UMOV UR4, URZ ;  /* 0x0000003f00047c82 */ /* 0x000fe20008000000 */
[----:B------:R-:W-:Y:S01]  /*8880*/  ULDC UR10, c[0x0][0xa88] ;  /* 0x0002a200000a7ab9 */ /* 0x000fe20000000800 */
[----:B--2---:R-:W-:-:S02]  /*8890*/  @P0 R2UR UR4, R14 ;  /* 0x000000000e0402ca */ /* 0x004fc400000e0000 */
[----:B---3--:R-:W-:Y:S01]  /*88a0*/  @P1 R2UR UR10, R6 ;  /* 0x00000000060a12ca */ /* 0x008fe200000e0000 */
[----:B-1----:R-:W-:-:S14]  /*88b0*/  @P1 BRA `(.L_x_1732) ;  /* 0x0000000000181947 */ /* 0x002fdc0003800000 */
[----:B------:R-:W-:Y:S05]  /*88c0*/  @!P0 BRA `(.L_x_1732) ;  /* 0x0000000000148947 */ /* 0x000fea0003800000 */
[----:B------:R-:W2:Y:S04]  /*88d0*/  LDG.E R7, desc[UR38][R4.64] ;  /* 0x0000002604077981 */ /* 0x000ea8000c1e1900 */
[----:B------:R-:W3:Y:S01]  /*88e0*/  LDG.E R6, desc[UR38][R4.64+0x4] ;  /* 0x0000042604067981 */ /* 0x000ee2000c1e1900 */
[----:B--2---:R-:W-:Y:S02]  /*88f0*/  R2UR UR6, R7 ;  /* 0x00000000070672ca */ /* 0x004fe400000e0000 */
[----:B---3--:R-:W-:-:S13]  /*8900*/  R2UR UR10, R6 ;  /* 0x00000000060a72ca */ /* 0x008fda00000e0000 */
[----:B------:R-:W-:-:S12]  /*8910*/  UIADD3 UR10, -UR6, UR10, URZ ;  /* 0x0000000a060a7290 */ /* 0x000fd8000fffe13f */
.L_x_1732:
[----:B------:R-:W-:Y:S01]  /*8920*/  USHF.R.S32.HI UR14, URZ, 0x1f, UR44 ;  /* 0x0000001f3f0e7899 */ /* 0x000fe2000801142c */
[----:B------:R-:W-:Y:S01]  /*8930*/  IMAD.U32 R4, RZ, RZ, UR43 ;  /* 0x0000002bff047e24 */ /* 0x000fe2000f8e00ff */
[----:B------:R-:W-:Y:S01]  /*8940*/  ULDC.64 UR12, c[0x0][0xb70] ;  /* 0x0002dc00000c7ab9 */ /* 0x000fe20000000a00 */
[----:B------:R-:W-:Y:S01]  /*8950*/  USHF.R.S32.HI UR9, URZ, 0x1f, UR4 ;  /* 0x0000001f3f097899 */ /* 0x000fe20008011404 */
[----:B------:R-:W-:Y:S01]  /*8960*/  IMAD R5, R16, 0x40, R22 ;  /* 0x0000004010057824 */ /* 0x000fe200078e0216 */
[----:B------:R-:W-:Y:S01]  /*8970*/  UIMAD UR11, UR14, UR12, URZ ;  /* 0x0000000c0e0b72a4 */ /* 0x000fe2000f8e023f */
[----:B------:R-:W-:Y:S01]  /*8980*/  IMAD R7, R4, 0xc0, R19 ;  /* 0x000000c004077824 */ /* 0x000fe200078e0213 */
[----:B------:R-:W-:Y:S01]  /*8990*/  UMOV UR8, UR4 ;  /* 0x0000000400087c82 */ /* 0x000fe20008000000 */
[----:B------:R-:W-:Y:S01]  /*89a0*/  USEL UR45, UR45, URZ, !UP1 ;  /* 0x0000003f2d2d7287 */ /* 0x000fe2000c800000 */
[----:B------:R-:W-:Y:S01]  /*89b0*/  IMAD.WIDE R12, R5, 0x2, R12 ;  /* 0x00000002050c7825 */ /* 0x000fe200078e020c */
[----:B------:R-:W-:Y:S01]  /*89c0*/  UIMAD.WIDE.U32 UR6, UR44, UR12, UR8 ;  /* 0x0000000c2c0672a5 */ /* 0x000fe2000f8e0008 */
[----:B------:R-:W-:Y:S01]  /*89d0*/  SHF.R.S32.HI R4, RZ, 0x1f, R7 ;  /* 0x0000001fff047819 */ /* 0x000fe20000011407 */
[----:B------:R-:W-:Y:S01]  /*89e0*/  UIMAD UR11, UR44, UR13, UR11 ;  /* 0x0000000d2c0b72a4 */ /* 0x000fe2000f8e020b */
[----:B------:R-:W-:Y:S01]  /*89f0*/  LOP3.LUT P0, RZ, R152, 0x3, RZ, 0xc0, !PT ;  /* 0x0000000398ff7812 */ /* 0x000fe2000780c0ff */
[----:B------:R-:W-:Y:S01]  /*8a00*/  USEL UR46, UR46, URZ, !UP1 ;  /* 0x0000003f2e2e7287 */ /* 0x000fe2000c800000 */
[C---:B------:R-:W-:Y:S01]  /*8a10*/  IADD3 R11, P3, R12.reuse, 0x3000, RZ ;  /* 0x000030000c0b7810 */ /* 0x040fe20007f7e0ff */
[----:B------:R-:W-:Y:S01]  /*8a20*/  ULDC.64 UR12, c[0x0][0xb78] ;  /* 0x0002de00000c7ab9 */ /* 0x000fe20000000a00 */
[----:B------:R-:W-:Y:S01]  /*8a30*/  UIADD3 UR7, UR7, UR11, URZ ;  /* 0x0000000b07077290 */ /* 0x000fe2000fffe03f */
[----:B------:R-:W-:Y:S01]  /*8a40*/  LOP3.LUT R25, R12, 0x380, RZ, 0xc0, !PT ;  /* 0x000003800c197812 */ /* 0x000fe200078ec0ff */
[----:B------:R-:W-:-:S02]  /*8a50*/  UIMAD UR8, UR45, UR12, URZ ;  /* 0x0000000c2d0872a4 */ /* 0x000fc4000f8e023f */
[----:B------:R-:W-:Y:S01]  /*8a60*/  UIMAD.WIDE.U32 UR6, UR46, UR12, UR6 ;  /* 0x0000000c2e0672a5 */ /* 0x000fe2000f8e0006 */
[----:B------:R-:W-:Y:S01]  /*8a70*/  SHF.R.U64 R25, R25, 0x3, RZ ;  /* 0x0000000319197819 */ /* 0x000fe200000012ff */
[----:B------:R-:W-:-:S03]  /*8a80*/  UIMAD UR8, UR46, UR13, UR8 ;  /* 0x0000000d2e0872a4 */ /* 0x000fc6000f8e0208 */
[----:B------:R-:W-:Y:S01]  /*8a90*/  ULDC.64 UR12, c[0x0][0xaa0] ;  /* 0x0002a800000c7ab9 */ /* 0x000fe20000000a00 */
[----:B------:R-:W-:Y:S02]  /*8aa0*/  IADD3 R6, P1, R7, UR6, RZ ;  /* 0x0000000607067c10 */ /* 0x000fe4000ff3e0ff */
[----:B------:R-:W-:Y:S01]  /*8ab0*/  IMAD.U32 R9, RZ, RZ, UR8 ;  /* 0x00000008ff097e24 */ /* 0x000fe2000f8e00ff */
[----:B------:R-:W-:Y:S01]  /*8ac0*/  LOP3.LUT R24, R25, R12, RZ, 0x3c, !PT ;  /* 0x0000000c19187212 */ /* 0x000fe200078e3cff */
[----:B------:R-:W-:-:S03]  /*8ad0*/  IMAD.MOV.U32 R25, RZ, RZ, R13 ;  /* 0x000000ffff197224 */ /* 0x000fc600078e000d */
[----:B------:R-:W-:Y:S01]  /*8ae0*/  IADD3.X R5, R4, UR7, R9, P1, !PT ;  /* 0x0000000704057c10 */ /* 0x000fe20008ffe409 */
[----:B------:R-:W-:Y:S01]  /*8af0*/  ULDC.64 UR6, c[0x0][0xb40] ;  /* 0x0002d00000067ab9 */ /* 0x000fe20000000a00 */
[C---:B------:R-:W-:Y:S01]  /*8b00*/  VIADD R4, R7.reuse, 0x8 ;  /* 0x0000000807047836 */ /* 0x040fe20000000000 */
[C---:B------:R-:W-:Y:S01]  /*8b10*/  LEA R28, P2, R6.reuse, UR6, 0x2 ;  /* 0x00000006061c7c11 */ /* 0x040fe2000f8410ff */
[----:B------:R-:W-:Y:S01]  /*8b20*/  IMAD.X R9, RZ, RZ, R13, P3 ;  /* 0x000000ffff097224 */ /* 0x000fe200018e060d */
[----:B------:R-:W-:Y:S02]  /*8b30*/  ISETP.GE.OR P1, PT, R7, UR10, P0 ;  /* 0x0000000a07007c0c */ /* 0x000fe40008726670 */
[----:B------:R-:W-:Y:S02]  /*8b40*/  LEA.HI.X R29, R6, UR7, R5, 0x2, P2 ;  /* 0x00000007061d7c11 */ /* 0x000fe400090f1405 */
[C---:B------:R-:W-:Y:S02]  /*8b50*/  IADD3 R17, P2, R12.reuse, 0x1800, RZ ;  /* 0x000018000c117810 */ /* 0x040fe40007f5e0ff */
[----:B------:R-:W-:-:S02]  /*8b60*/  IADD3 R7, P4, R12, 0x4800, RZ ;  /* 0x000048000c077810 */ /* 0x000fc40007f9e0ff */
[----:B------:R-:W-:Y:S01]  /*8b70*/  ISETP.GE.OR P0, PT, R4, UR10, P0 ;  /* 0x0000000a04007c0c */ /* 0x000fe20008706670 */
[----:B------:R-:W-:Y:S01]  /*8b80*/  UIMAD UR6, UR9, UR12, URZ ;  /* 0x0000000c090672a4 */ /* 0x000fe2000f8e023f */
[----:B------:R-:W-:Y:S01]  /*8b90*/  LOP3.LUT R8, R17, 0x380, RZ, 0xc0, !PT ;  /* 0x0000038011087812 */ /* 0x000fe200078ec0ff */
[--C-:B------:R-:W-:Y:S01]  /*8ba0*/  IMAD.X R15, RZ, RZ, R13.reuse, P2 ;  /* 0x000000ffff0f7224 */ /* 0x100fe200010e060d */
[----:B------:R-:W-:Y:S01]  /*8bb0*/  LOP3.LUT R6, R11, 0x380, RZ, 0xc0, !PT ;  /* 0x000003800b067812 */ /* 0x000fe200078ec0ff */
[----:B------:R-:W-:Y:S01]  /*8bc0*/  IMAD.X R5, RZ, RZ, R13, P4 ;  /* 0x000000ffff057224 */ /* 0x000fe200020e060d */
[----:B------:R-:W-:Y:S01]  /*8bd0*/  LOP3.LUT R4, R7, 0x380, RZ, 0xc0, !PT ;  /* 0x0000038007047812 */ /* 0x000fe200078ec0ff */
[--C-:B------:R-:W-:Y:S01]  /*8be0*/  IMAD.MOV.U32 R20, RZ, RZ, R22.reuse ;  /* 0x000000ffff147224 */ /* 0x100fe200078e0016 */
[----:B------:R-:W-:Y:S01]  /*8bf0*/  SHF.R.U64 R8, R8, 0x3, RZ ;  /* 0x0000000308087819 */ /* 0x000fe200000012ff */
[----:B------:R-:W-:Y:S01]  /*8c00*/  @!P1 STG.E desc[UR38][R28.64], R3 ;  /* 0x000000031c009986 */ /* 0x000fe2000c101926 */
[----:B------:R-:W-:Y:S01]  /*8c10*/  SHF.R.U64 R6, R6, 0x3, RZ ;  /* 0x0000000306067819 */ /* 0x000fe200000012ff */
[----:B------:R-:W-:Y:S01]  /*8c20*/  ULDC.64 UR8, c[0x0][0xae0] ;  /* 0x0002b80000087ab9 */ /* 0x000fe20000000a00 */
[----:B------:R-:W-:Y:S01]  /*8c30*/  SHF.R.U64 R4, R4, 0x3, RZ ;  /* 0x0000000304047819 */ /* 0x000fe200000012ff */
[----:B------:R0:W-:Y:S01]  /*8c40*/  @!P0 STG.E desc[UR38][R28.64+0x20], R2 ;  /* 0x000020021c008986 */ /* 0x0001e2000c101926 */
[----:B------:R-:W-:Y:S01]  /*8c50*/  LOP3.LUT R14, R8, R17, RZ, 0x3c, !PT ;  /* 0x00000011080e7212 */ /* 0x000fe200078e3cff */
[----:B------:R-:W-:Y:S01]  /*8c60*/  IMAD.U32 R17, RZ, RZ, UR12 ;  /* 0x0000000cff117e24 */ /* 0x000fe2000f8e00ff */
[----:B------:R-:W-:Y:S01]  /*8c70*/  SHF.R.S32.HI R21, RZ, 0x1f, R22 ;  /* 0x0000001fff157819 */ /* 0x000fe20000011416 */
[----:B------:R-:W-:Y:S01]  /*8c80*/  UIMAD UR6, UR4, UR13, UR6 ;  /* 0x0000000d040672a4 */ /* 0x000fe2000f8e0206 */
[----:B------:R-:W-:Y:S01]  /*8c90*/  LOP3.LUT R8, R6, R11, RZ, 0x3c, !PT ;  /* 0x0000000b06087212 */ /* 0x000fe200078e3cff */
[----:B------:R-:W5:Y:S01]  /*8ca0*/  LD.E.128 R24, desc[UR38][R24.64] ;  /* 0x0000002618187980 */ /* 0x000f62000c101d00 */
[----:B------:R-:W-:-:S03]  /*8cb0*/  LOP3.LUT R4, R4, R7, RZ, 0x3c, !PT ;  /* 0x0000000704047212 */ /* 0x000fc600078e3cff */
[----:B------:R-:W5:Y:S01]  /*8cc0*/  LD.E.128 R12, desc[UR38][R14.64] ;  /* 0x000000260e0c7980 */ /* 0x000f62000c101d00 */
[----:B0-----:R-:W-:-:S03]  /*8cd0*/  IMAD.WIDE.U32 R2, R17, UR4, R20 ;  /* 0x0000000411027c25 */ /* 0x001fc6000f8e0014 */
[----:B------:R-:W5:Y:S01]  /*8ce0*/  LD.E.128 R8, desc[UR38][R8.64] ;  /* 0x0000002608087980 */ /* 0x000f62000c101d00 */
[----:B------:R-:W-:-:S03]  /*8cf0*/  VIADD R3, R3, UR6 ;  /* 0x0000000603037c36 */ /* 0x000fc60008000000 */
[----:B------:R-:W5:Y:S01]  /*8d00*/  LD.E.128 R4, desc[UR38][R4.64] ;  /* 0x0000002604047980 */ /* 0x000f62000c101d00 */
[----:B------:R-:W-:Y:S01]  /*8d10*/  IMAD.U32 R17, RZ, RZ, UR8 ;  /* 0x00000008ff117e24 */ /* 0x000fe2000f8e00ff */
[----:B------:R-:W-:Y:S01]  /*8d20*/  UIMAD UR4, UR14, UR8, URZ ;  /* 0x000000080e0472a4 */ /* 0x000fe2000f8e023f */
[----:B------:R-:W-:Y:S01]  /*8d30*/  @!PT LDS RZ, [RZ] ;  /* 0x00000000fffff984 */ /* 0x000fe20000000800 */
[----:B------:R-:W-:Y:S01]  /*8d40*/  @!PT LDS RZ, [RZ] ;  /* 0x00000000fffff984 */ /* 0x000fe20000000800 */
[----:B------:R-:W-:Y:S01]  /*8d50*/  @!PT LDS RZ, [RZ] ;  /* 0x00000000fffff984 */ /* 0x000fe20000000800 */
[----:B------:R-:W-:Y:S01]  /*8d60*/  @!PT LDS RZ, [RZ] ;  /* 0x00000000fffff984 */ /* 0x000fe20000000800 */
[----:B------:R0:W-:Y:S06]  /*8d70*/  MEMBAR.ALL.CTA ;  /* 0x0000000000007992 */ /* 0x0001ec0000008000 */
[----:B0-----:R-:W0:Y:S01]  /*8d80*/  FENCE.VIEW.ASYNC.S ;  /* 0x00000000000073c6 */ /* 0x001e220000000000 */
[----:B------:R-:W-:Y:S01]  /*8d90*/  IMAD.WIDE.U32 R2, R17, UR44, R2 ;  /* 0x0000002c11027c25 */ /* 0x000fe2000f8e0002 */
[----:B------:R-:W-:Y:S01]  /*8da0*/  ULDC UR6, c[0x0][0xa8c] ;  /* 0x0002a30000067ab9 */ /* 0x000fe20000000800 */
[----:B------:R-:W-:Y:S01]  /*8db0*/  UIMAD UR10, UR43, -0xc0, UR10 ;  /* 0xffffff402b0a78a4 */ /* 0x000fe2000f8e020a */
[----:B------:R-:W-:Y:S01]  /*8dc0*/  ISETP.GE.AND P0, PT, R22, UR6, PT ;  /* 0x0000000616007c0c */ /* 0x000fe2000bf06270 */
[C---:B------:R-:W-:Y:S01]  /*8dd0*/  VIADD R17, R16.reuse, 0x30 ;  /* 0x0000003010117836 */ /* 0x040fe20000000000 */
[----:B------:R-:W-:Y:S01]  /*8de0*/  UIMAD UR4, UR44, UR9, UR4 ;  /* 0x000000092c0472a4 */ /* 0x000fe2000f8e0204 */
[C---:B------:R-:W-:Y:S01]  /*8df0*/  VIADD R20, R16.reuse, 0x60 ;  /* 0x0000006010147836 */ /* 0x040fe20000000000 */
[----:B------:R-:W-:Y:S01]  /*8e00*/  ULDC.64 UR6, c[0x0][0xae8] ;  /* 0x0002ba0000067ab9 */ /* 0x000fe20000000a00 */
[----:B------:R-:W-:Y:S01]  /*8e10*/  VIADD R21, R16, 0x90 ;  /* 0x0000009010157836 */ /* 0x000fe20000000000 */
[----:B------:R-:W-:-:S02]  /*8e20*/  ISETP.GE.OR P3, PT, R17, UR10, P0 ;  /* 0x0000000a11007c0c */ /* 0x000fc40008766670 */
[----:B------:R-:W-:Y:S02]  /*8e30*/  ISETP.GE.OR P1, PT, R20, UR10, P0 ;  /* 0x0000000a14007c0c */ /* 0x000fe40008726670 */
[----:B------:R-:W-:Y:S01]  /*8e40*/  ISETP.GE.OR P2, PT, R21, UR10, P0 ;  /* 0x0000000a15007c0c */ /* 0x000fe20008746670 */
[----:B------:R-:W-:Y:S01]  /*8e50*/  VIADD R3, R3, UR4 ;  /* 0x0000000403037c36 */ /* 0x000fe20008000000 */
[----:B------:R-:W-:Y:S01]  /*8e60*/  ISETP.GE.OR P0, PT, R16, UR10, P0 ;  /* 0x0000000a10007c0c */ /* 0x000fe20008706670 */
[----:B------:R-:W-:Y:S01]  /*8e70*/  UIMAD UR4, UR45, UR6, URZ ;  /* 0x000000062d0472a4 */ /* 0x000fe2000f8e023f */
[----:B------:R-:W-:Y:S02]  /*8e80*/  VIADD R0, R0, 0x16820 ;  /* 0x0001682000007836 */ /* 0x000fe40000000000 */
[----:B------:R-:W-:Y:S01]  /*8e90*/  IMAD.U32 R33, RZ, RZ, UR6 ;  /* 0x00000006ff217e24 */ /* 0x000fe2000f8e00ff */
[----:B------:R-:W-:Y:S02]  /*8ea0*/  UIMAD UR4, UR46, UR7, UR4 ;  /* 0x000000072e0472a4 */ /* 0x000fe4000f8e0204 */
[----:B------:R-:W-:Y:S01]  /*8eb0*/  PRMT R0, RZ, 0x654, R0 ;  /* 0x00000654ff007816 */ /* 0x000fe20000000000 */
[----:B------:R-:W-:Y:S01]  /*8ec0*/  IMAD.WIDE.U32 R32, R33, UR46, R2 ;  /* 0x0000002e21207c25 */ /* 0x000fe2000f8e0002 */
[----:B------:R-:W-:Y:S01]  /*8ed0*/  SHF.R.S32.HI R17, RZ, 0x1f, R16 ;  /* 0x0000001fff117819 */ /* 0x000fe20000011410 */
[----:B------:R-:W-:Y:S01]  /*8ee0*/  BSSY B1, `(.L_x_1733) ;  /* 0x0000011000017945 */ /* 0x000fe20003800000 */
[----:B0-----:R0:W-:Y:S01]  /*8ef0*/  SYNCS.ARRIVE.TRANS64.RED.A1T0 RZ, [R0+URZ], RZ ;  /* 0x000000ff00ff79a7 */ /* 0x0011e2000810043f */
[----:B------:R-:W-:-:S02]  /*8f00*/  IMAD.U32 R29, RZ, RZ, UR43 ;  /* 0x0000002bff1d7e24 */ /* 0x000fc4000f8e00ff */
[----:B------:R-:W-:Y:S02]  /*8f10*/  VIADD R35, R33, UR4 ;  /* 0x0000000421237c36 */ /* 0x000fe40008000000 */
[----:B------:R-:W-:Y:S01]  /*8f20*/  IMAD.WIDE R28, R29, 0xc0, R16 ;  /* 0x000000c01d1c7825 */ /* 0x000fe200078e0210 */
        /* <DEDUP_REMOVED lines=12> */
.L_x_1734:
[----:B------:R-:W-:Y:S05]  /*8ff0*/  BSYNC B1 ;  /* 0x0000000000017941 */ /* 0x000fea0003800000 */
.L_x_1733:
[----:B------:R-:W-:Y:S04]  /*9000*/  BSSY B1, `(.L_x_1735) ;  /* 0x000000f000017945 */ /* 0x000fe80003800000 */
[----:B------:R-:W-:Y:S05]  /*9010*/  @P3 BRA `(.L_x_1736) ;  /* 0x0000000000343947 */ /* 0x000fea0003800000 */
[----:B-1----:R-:W-:Y:S01]  /*9020*/  IADD3 R21, P0, R28, 0x30, RZ ;  /* 0x000000301c157810 */ /* 0x002fe20007f1e0ff */
        /* <DEDUP_REMOVED lines=11> */
[----:B-----5:R2:W-:Y:S02]  /*90e0*/  STG.E.128 desc[UR38][R20.64], R12 ;  /* 0x0000000c14007986 */ /* 0x0205e4000c101d26 */
.L_x_1736:
[----:B------:R-:W-:Y:S05]  /*90f0*/  BSYNC B1 ;  /* 0x0000000000017941 */ /* 0x000fea0003800000 */
.L_x_1735:
        /* <DEDUP_REMOVED lines=15> */
.L_x_1738:
[----:B------:R-:W-:Y:S05]  /*91f0*/  BSYNC B1 ;  /* 0x0000000000017941 */ /* 0x000fea0003800000 */
.L_x_1737:
        /* <DEDUP_REMOVED lines=15> */
.L_x_1731:
[----:B------:R-:W-:Y:S01]  /*92f0*/  ULDC.64 UR6, c[0x0][0xbe0] ;  /* 0x0002f80000067ab9 */ /* 0x000fe20000000a00 */
[----:B------:R-:W-:Y:S02]  /*9300*/  USHF.L.U32 UR4, UR46, 0x2, URZ ;  /* 0x000000022e047899 */ /* 0x000fe4000800063f */
[----:B------:R-:W-:Y:S01]  /*9310*/  UISETP.NE.U32.AND UP0, UPT, UR6, URZ, UPT ;  /* 0x0000003f0600728c */ /* 0x000fe2000bf05070 */
[----:B------:R-:W-:Y:S01]  /*9320*/  ULDC.64 UR8, c[0x0][0xbd8] ;  /* 0x0002f60000087ab9 */ /* 0x000fe20000000a00 */
[----:B------:R-:W-:Y:S02]  /*9330*/  USHF.L.U64.HI UR10, UR46, 0x2, UR45 ;  /* 0x000000022e0a7899 */ /* 0x000fe4000801022d */
[----:B------:R-:W-:Y:S02]  /*9340*/  UISETP.NE.AND.EX UP1, UPT, UR7, URZ, UPT, UP0 ;  /* 0x0000003f0700728c */ /* 0x000fe4000bf25300 */
[----:B------:R-:W-:-:S04]  /*9350*/  UISETP.NE.U32.AND UP0, UPT, UR8, URZ, UPT ;  /* 0x0000003f0800728c */ /* 0x000fc8000bf05070 */
[----:B------:R-:W-:Y:S01]  /*9360*/  PLOP3.LUT P2, PT, PT, PT, UP1, 0x80, 0x0 ;  /* 0x000000000000781c */ /* 0x000fe20003f4f018 */
[----:B------:R-:W-:-:S04]  /*9370*/  UISETP.NE.AND.EX UP0, UPT, UR9, URZ, UPT, UP0 ;  /* 0x0000003f0900728c */ /* 0x000fc8000bf05300 */
[----:B------:R-:W-:Y:S02]  /*9380*/  @UP1 UIADD3 UR6, UP2, UR4, UR6, URZ ;  /* 0x0000000604061290 */ /* 0x000fe4000ff5e03f */
[----:B------:R-:W-:Y:S02]  /*9390*/  PLOP3.LUT P1, PT, PT, PT, UP0, 0x80, 0x0 ;  /* 0x000000000000781c */ /* 0x000fe40003f2f008 */
[----:B------:R-:W-:Y:S02]  /*93a0*/  @UP1 UIADD3.X UR7, UR10, UR7, URZ, UP2, !UPT ;  /* 0x000000070a071290 */ /* 0x000fe400097fe43f */
[----:B------:R-:W-:Y:S01]  /*93b0*/  UIADD3 UR4, UP1, UR4, UR8, URZ ;  /* 0x0000000804047290 */ /* 0x000fe2000ff3e03f */
[----:B------:R-:W-:-:S03]  /*93c0*/  IMAD.U32 R4, RZ, RZ, UR6 ;  /* 0x00000006ff047e24 */ /* 0x000fc6000f8e00ff */
[----:B------:R-:W-:Y:S01]  /*93d0*/  IMAD.U32 R5, RZ, RZ, UR7 ;  /* 0x00000007ff057e24 */ /* 0x000fe2000f8e00ff */
[----:B------:R-:W-:Y:S01]  /*93e0*/  UIADD3.X UR6, UR10, UR9, URZ, UP1, !UPT ;  /* 0x000000090a067290 */ /* 0x000fe20008ffe43f */
[----:B------:R-:W-:-:S03]  /*93f0*/  IMAD.MOV.U32 R7, RZ, RZ, RZ ;  /* 0x000000ffff077224 */ /* 0x000fc600078e00ff */
[----:B------:R-:W2:Y:S01]  /*9400*/  @P2 LDG.E R4, desc[UR38][R4.64] ;  /* 0x0000002604042981 */ /* 0x000ea2000c1e1900 */
[----:B------:R-:W-:Y:S02]  /*9410*/  IMAD.U32 R2, RZ, RZ, UR4 ;  /* 0x00000004ff027e24 */ /* 0x000fe4000f8e00ff */
[----:B------:R-:W-:-:S05]  /*9420*/  IMAD.U32 R3, RZ, RZ, UR6 ;  /* 0x00000006ff037e24 */ /* 0x000fca000f8e00ff */
[----:B------:R0:W5:Y:S01]  /*9430*/  @P1 LDG.E R7, desc[UR38][R2.64] ;  /* 0x0000002602071981 */ /* 0x000162000c1e1900 */
[----:B------:R-:W-:Y:S01]  /*9440*/  ULDC UR4, c[0x0][0xa88] ;  /* 0x0002a20000047ab9 */ /* 0x000fe20000000800 */
[----:B------:R-:W-:Y:S02]  /*9450*/  ISETP.GT.AND P0, PT, R155, 0xbf, PT ;  /* 0x000000bf9b00780c */ /* 0x000fe40003f04270 */
[----:B--2---:R-:W-:Y:S01]  /*9460*/  @P2 R2UR UR4, R4 ;  /* 0x00000000040422ca */ /* 0x004fe200000e0000 */
[----:B0-----:R-:W-:-:S14]  /*9470*/  @P2 BRA `(.L_x_1740) ;  /* 0x0000000000182947 */ /* 0x001fdc0003800000 */
[----:B------:R-:W-:Y:S05]  /*9480*/  @!P1 BRA `(.L_x_1740) ;  /* 0x0000000000149947 */ /* 0x000fea0003800000 */
[----:B------:R-:W2:Y:S04]  /*9490*/  LDG.E R4, desc[UR38][R2.64] ;  /* 0x0000002602047981 */ /* 0x000ea8000c1e1900 */
[----:B------:R-:W3:Y:S01]  /*94a0*/  LDG.E R0, desc[UR38][R2.64+0x4] ;  /* 0x0000042602007981 */ /* 0x000ee2000c1e1900 */
[----:B--2---:R-:W-:Y:S02]  /*94b0*/  R2UR UR6, R4 ;  /* 0x00000000040672ca */ /* 0x004fe400000e0000 */
[----:B---3--:R-:W-:-:S13]  /*94c0*/  R2UR UR4, R0 ;  /* 0x00000000000472ca */ /* 0x008fda00000e0000 */
[----:B------:R-:W-:-:S12]  /*94d0*/  UIADD3 UR4, -UR6, UR4, URZ ;  /* 0x0000000406047290 */ /* 0x000fd8000fffe13f */
.L_x_1740:
[----:B------:R-:W-:Y:S01]  /*94e0*/  USHF.R.S32.HI UR8, URZ, 0x1f, UR44 ;  /* 0x0000001f3f087899 */ /* 0x000fe2000801142c */
[----:B------:R-:W-:Y:S01]  /*94f0*/  BSSY B1, `(.L_x_1741) ;  /* 0x000001f000017945 */ /* 0x000fe20003800000 */
[----:B------:R-:W-:Y:S01]  /*9500*/  USEL UR46, UR46, URZ, !UP0 ;  /* 0x0000003f2e2e7287 */ /* 0x000fe2000c000000 */
[----:B------:R-:W-:Y:S01]  /*9510*/  SHF.R.S32.HI R9, RZ, 0x1f, R22 ;  /* 0x0000001fff097819 */ /* 0x000fe20000011416 */
[----:B------:R-:W-:Y:S01]  /*9520*/  USEL UR45, UR45, URZ, !UP0 ;  /* 0x0000003f2d2d7287 */ /* 0x000fe2000c000000 */
[----:B-----5:R-:W-:Y:S01]  /*9530*/  SHF.R.S32.HI R6, RZ, 0x1f, R7 ;  /* 0x0000001fff067819 */ /* 0x020fe20000011407 */
[----:B------:R-:W-:Y:S10]  /*9540*/  @P0 BRA `(.L_x_1742) ;  /* 0x0000000000640947 */ /* 0x000ff40003800000 */
[----:B------:R-:W0:Y:S01]  /*9550*/  S2R R2, SR_TID.X ;  /* 0x0000000000027919 */ /* 0x000e220000002100 */
[----:B------:R-:W-:-:S04]  /*9560*/  IMAD.U32 R0, RZ, RZ, UR43 ;  /* 0x0000002bff007e24 */ /* 0x000fc8000f8e00ff */
[----:B0-----:R-:W-:-:S04]  /*9570*/  IMAD R0, R0, 0xc0, R2 ;  /* 0x000000c000007824 */ /* 0x001fc800078e0202 */
[----:B------:R-:W-:-:S05]  /*9580*/  VIADD R0, R0, 0xffffff80 ;  /* 0xffffff8000007836 */ /* 0x000fca0000000000 */
[----:B------:R-:W-:-:S13]  /*9590*/  ISETP.GE.AND P0, PT, R0, UR4, PT ;  /* 0x0000000400007c0c */ /* 0x000fda000bf06270 */
        /* <DEDUP_REMOVED lines=20> */
.L_x_1742:
[----:B------:R-:W-:Y:S05]  /*96e0*/  BSYNC B1 ;  /* 0x0000000000017941 */ /* 0x000fea0003800000 */
.L_x_1741:
[----:B------:R-:W-:Y:S01]  /*96f0*/  ULDC.64 UR6, c[0x0][0xaa0] ;  /* 0x0002a80000067ab9 */ /* 0x000fe20000000a00 */
[----:B------:R-:W-:Y:S01]  /*9700*/  IMAD.MOV.U32 R2, RZ, RZ, R22 ;  /* 0x000000ffff027224 */ /* 0x000fe200078e0016 */
[----:B------:R-:W-:Y:S01]  /*9710*/  ULDC UR9, c[0x0][0xa8c] ;  /* 0x0002a30000097ab9 */ /* 0x000fe20000000800 */
[----:B0-----:R-:W-:Y:S01]  /*9720*/  IMAD.MOV.U32 R3, RZ, RZ, R9 ;  /* 0x000000ffff037224 */ /* 0x001fe200078e0009 */
[----:B------:R-:W-:Y:S01]  /*9730*/  ISETP.GE.AND P0, PT, R22, UR9, PT ;  /* 0x0000000916007c0c */ /* 0x000fe2000bf06270 */
[----:B------:R-:W-:Y:S01]  /*9740*/  IMAD R0, R6, UR6, RZ ;  /* 0x0000000606007c24 */ /* 0x000fe2000f8e02ff */
[----:B------:R-:W-:Y:S01]  /*9750*/  ULDC.64 UR10, c[0x0][0xae0] ;  /* 0x0002b800000a7ab9 */ /* 0x000fe20000000a00 */
[C---:B------:R-:W-:Y:S01]  /*9760*/  IMAD.WIDE.U32 R2, R7.reuse, UR6, R2 ;  /* 0x0000000607027c25 */ /* 0x040fe2000f8e0002 */
[----:B------:R-:W-:Y:S01]  /*9770*/  UIMAD UR6, UR8, UR10, URZ ;  /* 0x0000000a080672a4 */ /* 0x000fe2000f8e023f */
[----:B------:R-:W-:Y:S02]  /*9780*/  BSSY B1, `(.L_x_1743) ;  /* 0x0000025000017945 */ /* 0x000fe40003800000 */
[----:B------:R-:W-:Y:S01]  /*9790*/  IMAD R7, R7, UR7, R0 ;  /* 0x0000000707077c24 */ /* 0x000fe2000f8e0200 */
[----:B------:R-:W-:Y:S01]  /*97a0*/  UIMAD UR7, UR43, -0xc0, UR4 ;  /* 0xffffff402b0778a4 */ /* 0x000fe2000f8e0204 */
[C---:B------:R-:W-:Y:S01]  /*97b0*/  VIADD R0, R16.reuse, 0x30 ;  /* 0x0000003010007836 */ /* 0x040fe20000000000 */
[----:B------:R-:W-:Y:S01]  /*97c0*/  UIMAD UR6, UR44, UR11, UR6 ;  /* 0x0000000b2c0672a4 */ /* 0x000fe2000f8e0206 */
[----:B------:R-:W-:Y:S01]  /*97d0*/  VIADD R4, R16, 0x90 ;  /* 0x0000009010047836 */ /* 0x000fe20000000000 */
[----:B------:R-:W-:Y:S01]  /*97e0*/  ULDC.64 UR8, c[0x0][0xae8] ;  /* 0x0002ba0000087ab9 */ /* 0x000fe20000000a00 */
[----:B------:R-:W-:Y:S01]  /*97f0*/  IMAD.IADD R3, R3, 0x1, R7 ;  /* 0x0000000103037824 */ /* 0x000fe200078e0207 */
[----:B------:R-:W-:Y:S01]  /*9800*/  ISETP.GE.OR P3, PT, R0, UR7, P0 ;  /* 0x0000000700007c0c */ /* 0x000fe20008766670 */
[----:B------:R-:W-:Y:S01]  /*9810*/  VIADD R0, R16, 0x60 ;  /* 0x0000006010007836 */ /* 0x000fe20000000000 */
[----:B------:R-:W-:Y:S01]  /*9820*/  ISETP.GE.OR P2, PT, R4, UR7, P0 ;  /* 0x0000000704007c0c */ /* 0x000fe20008746670 */
[----:B------:R-:W-:Y:S01]  /*9830*/  IMAD.U32 R5, RZ, RZ, UR10 ;  /* 0x0000000aff057e24 */ /* 0x000fe2000f8e00ff */
[----:B------:R-:W-:Y:S01]  /*9840*/  UIMAD UR4, UR45, UR8, URZ ;  /* 0x000000082d0472a4 */ /* 0x000fe2000f8e023f */
[----:B------:R-:W-:Y:S01]  /*9850*/  SHF.R.S32.HI R7, RZ, 0x1f, R16 ;  /* 0x0000001fff077819 */ /* 0x000fe20000011410 */
[----:B------:R-:W-:Y:S01]  /*9860*/  IMAD.U32 R9, RZ, RZ, UR43 ;  /* 0x0000002bff097e24 */ /* 0x000fe2000f8e00ff */
[----:B------:R-:W-:Y:S01]  /*9870*/  ISETP.GE.OR P1, PT, R0, UR7, P0 ;  /* 0x0000000700007c0c */ /* 0x000fe20008726670 */
[----:B------:R-:W-:Y:S01]  /*9880*/  IMAD.WIDE.U32 R2, R5, UR44, R2 ;  /* 0x0000002c05027c25 */ /* 0x000fe2000f8e0002 */
[----:B------:R-:W-:Y:S01]  /*9890*/  ISETP.GE.OR P0, PT, R16, UR7, P0 ;  /* 0x0000000710007c0c */ /* 0x000fe20008706670 */
[----:B------:R-:W-:-:S02]  /*98a0*/  UIMAD UR4, UR46, UR9, UR4 ;  /* 0x000000092e0472a4 */ /* 0x000fc4000f8e0204 */
[----:B------:R-:W-:Y:S02]  /*98b0*/  VIADD R3, R3, UR6 ;  /* 0x0000000603037c36 */ /* 0x000fe40008000000 */
[----:B------:R-:W-:Y:S02]  /*98c0*/  IMAD.U32 R5, RZ, RZ, UR8 ;  /* 0x00000008ff057e24 */ /* 0x000fe4000f8e00ff */
[----:B------:R-:W-:Y:S02]  /*98d0*/  IMAD.MOV.U32 R6, RZ, RZ, R16 ;  /* 0x000000ffff067224 */ /* 0x000fe400078e0010 */
[----:B------:R-:W-:-:S04]  /*98e0*/  IMAD.WIDE.U32 R4, R5, UR46, R2 ;  /* 0x0000002e05047c25 */ /* 0x000fc8000f8e0002 */
        /* <DEDUP_REMOVED lines=14> */
.L_x_1744:
[----:B------:R-:W-:Y:S05]  /*99d0*/  BSYNC B1 ;  /* 0x0000000000017941 */ /* 0x000fea0003800000 */
.L_x_1743:
        /* <DEDUP_REMOVED lines=15> */
.L_x_1746:
[----:B------:R-:W-:Y:S05]  /*9ad0*/  BSYNC B1 ;  /* 0x0000000000017941 */ /* 0x000fea0003800000 */
.L_x_1745:
        /* <DEDUP_REMOVED lines=15> */
.L_x_1748:
[----:B------:R-:W-:Y:S05]  /*9bd0*/  BSYNC B1 ;  /* 0x0000000000017941 */ /* 0x000fea0003800000 */
.L_x_1747:
        /* <DEDUP_REMOVED lines=14> */
.L_x_1739:
[----:B------:R-:W-:Y:S05]  /*9cc0*/  BSYNC B0 ;  /* 0x0000000000007941 */ /* 0x000fea0003800000 */
.L_x_1730:
[----:B------:R-:W-:Y:S02]  /*9cd0*/  ULDC UR4, c[0x0][0xc14] ;  /* 0x0003050000047ab9 */ /* 0x000fe40000000800 */
[----:B------:R-:W-:-:S13]  /*9ce0*/  ISETP.GE.AND P0, PT, R31, UR4, PT ;  /* 0x000000041f007c0c */ /* 0x000fda000bf06270 */
[----:B------:R-:W-:Y:S05]  /*9cf0*/  @!P0 BRA `(.L_x_1749) ;  /* 0xffffff7000248947 */ /* 0x000fea000383ffff */
[----:B------:R-:W-:Y:S05]  /*9d00*/  EXIT ;  /* 0x000000000000794d */ /* 0x000fea0003800000 */
.L_x_1694:
        /* <DEDUP_REMOVED lines=61> */
.L_x_1754:
        /* <DEDUP_REMOVED lines=14> */
.L_x_1753:
[----:B------:R-:W-:Y:S05]  /*a1c0*/  BSYNC B0 ;  /* 0x0000000000007941 */ /* 0x000fea0003800000 */
.L_x_1752:
        /* <DEDUP_REMOVED lines=25> */
.L_x_1750:
        /* <DEDUP_REMOVED lines=18> */
[----:B------:R-:W-:-:S05]  /*a480*/  VIADD R7, R12, 0xffffffff ;  /* 0xffffffff0c077836 */ /* 0x000fca0000000000 */
[----:B------:R2:W3:Y:S02]  /*a490*/  SHFL.IDX PT, R16, R6, R7, 0x1f ;  /* 0x00001f0706107589 */ /* 0x0004e400000e0000 */
.L_x_1755:
[----:B---3--:R-:W-:Y:S01]  /*a4a0*/  IMAD R16, R16, UR4, R13 ;  /* 0x0000000410107c24 */ /* 0x008fe2000f8e020d */
[----:B------:R-:W-:Y:S01]  /*a4b0*/  IABS R2, R4 ;  /* 0x0000000400027213 */ /* 0x000fe20000000000 */
[----:B01----:R-:W-:-:S03]  /*a4c0*/  IMAD.MOV R11, RZ, RZ, -R3 ;  /* 0x000000ffff0b7224 */ /* 0x003fc600078e0a03 */
[----:B--2---:R-:W-:Y:S01]  /*a4d0*/  IADD3 R7, -R16, UR6, RZ ;  /* 0x0000000610077c10 */ /* 0x004fe2000fffe1ff */
[----:B------:R-:W-:Y:S02]  /*a4e0*/  IMAD.MOV R10, RZ, RZ, -R2 ;  /* 0x000000ffff0a7224 */ /* 0x000fe400078e0a02 */
        /* <DEDUP_REMOVED lines=23> */
[----:B------:R-:W-:-:S04]  /*a660*/  VIADDMNMX R9, R8, UR4, R9, PT ;  /* 0x0000000408097c46 */ /* 0x000fc8000b800109 */
[-C--:B------:R-:W-:Y:S02]  /*a670*/  IABS R8, R9.reuse ;  /* 0x0000000900087213 */ /* 0x080fe40000000000 */
[----:B------:R-:W-:Y:S02]  /*a680*/  IABS R12, R9 ;  /* 0x00000009000c7213 */ /* 0x000fe40000000000 */
        /* <DEDUP_REMOVED lines=28> */
.L_x_1751:
[----:B------:R-:W-:Y:S02]  /*a850*/  IMAD.MOV.U32 R17, RZ, RZ, RZ ;  /* 0x000000ffff117224 */ /* 0x000fe400078e00ff */
[----:B------:R-:W-:Y:S02]  /*a860*/  IMAD.U32 R16, RZ, RZ, UR6 ;  /* 0x00000006ff107e24 */ /* 0x000fe4000f8e00ff */
[----:B------:R-:W-:-:S07]  /*a870*/  IMAD.MOV.U32 R18, RZ, RZ, RZ ;  /* 0x000000ffff127224 */ /* 0x000fce00078e00ff */
.L_x_1756:
        /* <DEDUP_REMOVED lines=16> */
.L_x_1822:
[----:B--2---:R-:W2:Y:S02]  /*a980*/  LDC.64 R2, c[0x0][0xc60] ;  /* 0x00031800ff027b82 */ /* 0x004ea40000000a00 */
[----:B--2---:R-:W-:-:S05]  /*a990*/  IMAD.WIDE R2, R19, 0x4, R2 ;  /* 0x0000000413027825 */ /* 0x004fca00078e0202 */
[----:B------:R-:W2:Y:S01]  /*a9a0*/  LDG.E R27, desc[UR38][R2.64] ;  /* 0x00000026021b7981 */ /* 0x000ea2000c1e1900 */
[----:B------:R-:W-:Y:S05]  /*a9b0*/  YIELD ;  /* 0x0000000000007946 */ /* 0x000fea0003800000 */
[----:B------:R-:W-:Y:S01]  /*a9c0*/  ULDC.64 UR4, c[0x0][0xa28] ;  /* 0x00028a0000047ab9 */ /* 0x000fe20000000a00 */
[----:B0-----:R-:W-:Y:S01]  /*a9d0*/  IMAD.MOV.U32 R0, RZ, RZ, RZ ;  /* 0x000000ffff007224 */ /* 0x001fe200078e00ff */
[----:B------:R-:W-:Y:S01]  /*a9e0*/  ISETP.NE.U32.AND P0, PT, RZ, UR4, PT ;  /* 0x00000004ff007c0c */ /* 0x000fe2000bf05070 */
[----:B------:R-:W-:Y:S01]  /*a9f0*/  IMAD.MOV.U32 R8, RZ, RZ, RZ ;  /* 0x000000ffff087224 */ /* 0x000fe200078e00ff */
[----:B------:R-:W-:-:S02]  /*aa00*/  ULDC.64 UR6, c[0x0][0xa08] ;  /* 0x0002820000067ab9 */ /* 0x000fc40000000a00 */
[----:B------:R-:W-:Y:S02]  /*aa10*/  ISETP.NE.AND.EX P0, PT, RZ, UR5, PT, P0 ;  /* 0x00000005ff007c0c */ /* 0x000fe4000bf05300 */
[----:B--2---:R-:W-:-:S11]  /*aa20*/  SHF.R.S32.HI R4, RZ, 0x1f, R27 ;  /* 0x0000001fff047819 */ /* 0x004fd6000001141b */
[----:B------:R-:W-:-:S04]  /*aa30*/  @P0 LEA R2, P1, R27, UR4, 0x2 ;  /* 0x000000041b020c11 */ /* 0x000fc8000f8210ff */
[C-C-:B------:R-:W-:Y:S01]  /*aa40*/  @P0 LEA.HI.X R3, R27.reuse, UR5, R4.reuse, 0x2, P1 ;  /* 0x000000051b030c11 */ /* 0x140fe200088f1404 */
[----:B------:R-:W-:Y:S02]  /*aa50*/  ULDC.64 UR4, c[0x0][0xa18] ;  /* 0x0002860000047ab9 */ /* 0x000fe40000000a00 */
[----:B------:R-:W-:Y:S01]  /*aa60*/  ISETP.NE.U32.AND P1, PT, RZ, UR4, PT ;  /* 0x00000004ff007c0c */ /* 0x000fe2000bf25070 */
[C---:B------:R-:W-:Y:S01]  /*aa70*/  IMAD.SHL.U32 R29, R27.reuse, 0x4, RZ ;  /* 0x000000041b1d7824 */ /* 0x040fe200078e00ff */
[----:B------:R0:W5:Y:S01]  /*aa80*/  @P0 LDG.E R0, desc[UR38][R2.64] ;  /* 0x0000002602000981 */ /* 0x000162000c1e1900 */
[----:B------:R-:W-:Y:S02]  /*aa90*/  SHF.L.U64.HI R10, R27, 0x2, R4 ;  /* 0x000000021b0a7819 */ /* 0x000fe40000010204 */
[----:B------:R-:W-:-:S03]  /*aaa0*/  ISETP.NE.AND.EX P1, PT, RZ, UR5, PT, P1 ;  /* 0x00000005ff007c0c */ /* 0x000fc6000bf25310 */
[----:B------:R-:W-:Y:S10]  /*aab0*/  STL [R1], R10 ;  /* 0x0000000a01007387 */ /* 0x000ff40000100800 */
[----:B------:R-:W-:-:S04]  /*aac0*/  @P1 IADD3 R6, P0, R29, UR4, RZ ;  /* 0x000000041d061c10 */ /* 0x000fc8000ff1e0ff */
[C---:B------:R-:W-:Y:S01]  /*aad0*/  @P1 IADD3.X R7, R10.reuse, UR5, RZ, P0, !PT ;  /* 0x000000050a071c10 */ /* 0x040fe200087fe4ff */
[----:B------:R-:W-:Y:S02]  /*aae0*/  ULDC.64 UR4, c[0x0][0xa00] ;  /* 0x0002800000047ab9 */ /* 0x000fe40000000a00 */
[----:B------:R-:W-:Y:S02]  /*aaf0*/  ISETP.NE.U32.AND P2, PT, RZ, UR4, PT ;  /* 0x00000004ff007c0c */ /* 0x000fe4000bf45070 */
[C---:B0-----:R-:W-:Y:S02]  /*ab00*/  IADD3 R2, P0, R29.reuse, UR4, RZ ;  /* 0x000000041d027c10 */ /* 0x041fe4000ff1e0ff */
[----:B------:R-:W-:Y:S02]  /*ab10*/  ISETP.NE.AND.EX P2, PT, RZ, UR5, PT, P2 ;  /* 0x00000005ff007c0c */ /* 0x000fe4000bf45320 */
[----:B------:R-:W-:Y:S01]  /*ab20*/  IADD3.X R3, R10, UR5, RZ, P0, !PT ;  /* 0x000000050a037c10 */ /* 0x000fe200087fe4ff */
[----:B------:R-:W-:Y:S01]  /*ab30*/  ULDC UR4, c[0x0][0x288] ;  /* 0x0000a20000047ab9 */ /* 0x000fe20000000800 */
[----:B------:R-:W-:-:S04]  /*ab40*/  IADD3 R4, P0, R29, UR6, RZ ;  /* 0x000000061d047c10 */ /* 0x000fc8000ff1e0ff */
[----:B------:R-:W-:-:S05]  /*ab50*/  IADD3.X R5, R10, UR7, RZ, P0, !PT ;  /* 0x000000070a057c10 */ /* 0x000fca00087fe4ff */
[----:B------:R-:W2:Y:S01]  /*ab60*/  @P2 LDG.E R8, desc[UR38][R2.64] ;  /* 0x0000002602082981 */ /* 0x000ea2000c1e1900 */
[----:B------:R-:W-:-:S03]  /*ab70*/  ISETP.NE.U32.AND P0, PT, RZ, UR6, PT ;  /* 0x00000006ff007c0c */ /* 0x000fc6000bf05070 */
[----:B--2---:R0:W-:Y:S02]  /*ab80*/  STL [R1+0x8], R8 ;  /* 0x0000080801007387 */ /* 0x0041e40000100800 */
[----:B0-----:R-:W-:Y:S01]  /*ab90*/  IMAD.U32 R8, RZ, RZ, UR4 ;  /* 0x00000004ff087e24 */ /* 0x001fe2000f8e00ff */
[----:B------:R-:W-:-:S05]  /*aba0*/  ULDC.64 UR4, c[0x0][0x3f8] ;  /* 0x0000fe0000047ab9 */ /* 0x000fca0000000a00 */
[----:B------:R0:W5:Y:S01]  /*abb0*/  @P1 LDG.E R8, desc[UR38][R6.64] ;  /* 0x0000002606081981 */ /* 0x000162000c1e1900 */
[----:B------:R-:W-:Y:S01]  /*abc0*/  UISETP.NE.U32.AND UP0, UPT, UR4, URZ, UPT ;  /* 0x0000003f0400728c */ /* 0x000fe2000bf05070 */
[----:B------:R-:W-:Y:S02]  /*abd0*/  ISETP.NE.AND.EX P0, PT, RZ, UR7, PT, P0 ;  /* 0x00000007ff007c0c */ /* 0x000fe4000bf05300 */
[----:B------:R-:W-:Y:S01]  /*abe0*/  ULDC UR4, c[0x0][0x404] ;  /* 0x0001010000047ab9 */ /* 0x000fe20000000800 */
[----:B------:R-:W-:-:S03]  /*abf0*/  UISETP.NE.AND.EX UP0, UPT, UR5, URZ, UPT, UP0 ;  /* 0x0000003f0500728c */ /* 0x000fc6000bf05300 */
[----:B------:R-:W-:Y:S01]  /*ac00*/  ULDC UR5, c[0x0][0x2e0] ;  /* 0x0000b80000057ab9 */ /* 0x000fe20000000800 */
[----:B------:R-:W-:-:S04]  /*ac10*/  USEL UR4, UR4, 0x1, UP0 ;  /* 0x0000000104047887 */ /* 0x000fc80008000000 */
[----:B------:R-:W-:-:S06]  /*ac20*/  UIMAD UR4, UR4, UR5, URZ ;  /* 0x00000005040472a4 */ /* 0x000fcc000f8e023f */
[----:B------:R-:W-:Y:S01]  /*ac30*/  IMAD.U32 R9, RZ, RZ, UR4 ;  /* 0x00000004ff097e24 */ /* 0x000fe2000f8e00ff */
[----:B0-----:R-:W-:Y:S06]  /*ac40*/  @P1 BRA `(.L_x_1758) ;  /* 0x0000000000101947 */ /* 0x001fec0003800000 */
[----:B------:R-:W-:Y:S05]  /*ac50*/  @!P2 BRA `(.L_x_1758) ;  /* 0x00000000000ca947 */ /* 0x000fea0003800000 */
[----:B------:R-:W2:Y:S04]  /*ac60*/  LDG.E R7, desc[UR38][R2.64] ;  /* 0x0000002602077981 */ /* 0x000ea8000c1e1900 */
[----:B-----5:R-:W2:Y:S02]  /*ac70*/  LDG.E R8, desc[UR38][R2.64+0x4] ;  /* 0x0000042602087981 */ /* 0x020ea4000c1e1900 */
[----:B--2---:R-:W-:-:S07]  /*ac80*/  IMAD.IADD R8, R8, 0x1, -R7 ;  /* 0x0000000108087824 */ /* 0x004fce00078e0a07 */
.L_x_1758:
[----:B------:R-:W-:Y:S01]  /*ac90*/  IMAD.MOV.U32 R23, RZ, RZ, RZ ;  /* 0x000000ffff177224 */ /* 0x000fe200078e00ff */
[----:B------:R-:W-:-:S05]  /*aca0*/  ULDC.64 UR4, c[0x0][0xa20] ;  /* 0x0002880000047ab9 */ /* 0x000fca0000000a00 */
[----:B------:R-:W2:Y:S01]  /*acb0*/  @P0 LDG.E R23, desc[UR38][R4.64] ;  /* 0x0000002604170981 */ /* 0x000ea2000c1e1900 */
[----:B------:R-:W-:-:S04]  /*acc0*/  ISETP.NE.U32.AND P1, PT, RZ, UR4, PT ;  /* 0x00000004ff007c0c */ /* 0x000fc8000bf25070 */
[----:B------:R-:W-:Y:S01]  /*acd0*/  ISETP.NE.AND.EX P1, PT, RZ, UR5, PT, P1 ;  /* 0x00000005ff007c0c */ /* 0x000fe2000bf25310 */
[----:B--2--5:R-:W-:-:S12]  /*ace0*/  IMAD.IADD R23, R23, 0x1, R0 ;  /* 0x0000000117177824 */ /* 0x024fd800078e0200 */
[----:B------:R-:W-:Y:S05]  /*acf0*/  @!P1 BRA `(.L_x_1759) ;  /* 0x0000000000109947 */ /* 0x000fea0003800000 */
[----:B------:R-:W-:-:S04]  /*ad00*/  IADD3 R2, P0, R29, UR4, RZ ;  /* 0x000000041d027c10 */ /* 0x000fc8000ff1e0ff */
[----:B------:R-:W-:-:S05]  /*ad10*/  IADD3.X R3, R10, UR5, RZ, P0, !PT ;  /* 0x000000050a037c10 */ /* 0x000fca00087fe4ff */
[----:B------:R0:W5:Y:S01]  /*ad20*/  LDG.E R9, desc[UR38][R2.64] ;  /* 0x0000002602097981 */ /* 0x000162000c1e1900 */
[----:B------:R-:W-:Y:S05]  /*ad30*/  BRA `(.L_x_1760) ;  /* 0x0000000000107947 */ /* 0x000fea0003800000 */
.L_x_1759:
[----:B------:R-:W-:Y:S05]  /*ad40*/  @!P0 BRA `(.L_x_1760) ;  /* 0x00000000000c8947 */ /* 0x000fea0003800000 */
[----:B------:R-:W2:Y:S04]  /*ad50*/  LDG.E R2, desc[UR38][R4.64] ;  /* 0x0000002604027981 */ /* 0x000ea8000c1e1900 */
[----:B------:R-:W2:Y:S02]  /*ad60*/  LDG.E R9, desc[UR38][R4.64+0x4] ;  /* 0x0000042604097981 */ /* 0x000ea4000c1e1900 */
[----:B--2---:R-:W-:-:S07]  /*ad70*/  IMAD.IADD R9, R9, 0x1, -R2 ;  /* 0x0000000109097824 */ /* 0x004fce00078e0a02 */
.L_x_1760:
[----:B0-----:R-:W-:Y:S01]  /*ad80*/  IMAD R3, R17, 0xc0, RZ ;  /* 0x000000c011037824 */ /* 0x001fe200078e02ff */
[----:B------:R-:W-:Y:S01]  /*ad90*/  BSSY B6, `(.L_x_1761) ;  /* 0x0000234000067945 */ /* 0x000fe20003800000 */
[----:B-----5:R-:W-:-:S03]  /*ada0*/  IMAD.IADD R9, R9, 0x1, -R0 ;  /* 0x0000000109097824 */ /* 0x020fc600078e0a00 */
[----:B------:R-:W-:Y:S01]  /*adb0*/  IADD3 R8, -R8, 0x13f, R3 ;  /* 0x0000013f08087810 */ /* 0x000fe20007ffe103 */
[----:B------:R-:W-:-:S04]  /*adc0*/  VIADD R0, R9, 0x7f ;  /* 0x0000007f09007836 */ /* 0x000fc80000000000 */
[----:B------:R-:W-:Y:S01]  /*add0*/  IMAD.IADD R8, R9, 0x1, R8 ;  /* 0x0000000109087824 */ /* 0x000fe200078e0208 */
[----:B------:R-:W-:-:S04]  /*ade0*/  SHF.R.S32.HI R3, RZ, 0x1f, R0 ;  /* 0x0000001fff037819 */ /* 0x000fc80000011400 */
[----:B------:R-:W-:Y:S02]  /*adf0*/  SHF.R.S32.HI R5, RZ, 0x1f, R8 ;  /* 0x0000001fff057819 */ /* 0x000fe40000011408 */
[----:B------:R-:W-:Y:S02]  /*ae00*/  LEA.HI R3, R3, R0, RZ, 0x7 ;  /* 0x0000000003037211 */ /* 0x000fe400078f38ff */
[----:B------:R-:W-:Y:S02]  /*ae10*/  LEA.HI R5, R5, R8, RZ, 0x7 ;  /* 0x0000000805057211 */ /* 0x000fe400078f38ff */
[----:B------:R-:W-:Y:S02]  /*ae20*/  SHF.R.S32.HI R3, RZ, 0x7, R3 ;  /* 0x00000007ff037819 */ /* 0x000fe40000011403 */
[----:B------:R-:W-:-:S04]  /*ae30*/  SHF.R.S32.HI R28, RZ, 0x7, R5 ;  /* 0x00000007ff1c7819 */ /* 0x000fc80000011405 */
[----:B------:R-:W-:-:S04]  /*ae40*/  VIMNMX R28, R3, R28, PT ;  /* 0x0000001c031c7248 */ /* 0x000fc80003fe0100 */
[----:B------:R-:W-:-:S13]  /*ae50*/  ISETP.GT.AND P0, PT, R28, RZ, PT ;  /* 0x000000ff1c00720c */ /* 0x000fda0003f04270 */
[----:B------:R-:W-:Y:S05]  /*ae60*/  @P0 BRA `(.L_x_1762) ;  /* 0x00000000003c0947 */ /* 0x000fea0003800000 */
        /* <DEDUP_REMOVED lines=15> */
.L_x_1762:
        /* <DEDUP_REMOVED lines=22> */
.L_x_1764:
        /* <DEDUP_REMOVED lines=18> */
[----:B-12---:R-:W-:Y:S05]  /*b1e0*/  CALL.ABS.NOINC R2 ;  /* 0x0000000002007343 */ /* 0x006fea0003c00000 */
.L_x_1766:
        /* <DEDUP_REMOVED lines=16> */
.L_x_1765:
[----:B------:R-:W2:Y:S01]  /*b2f0*/  LDL.LU R21, [R1] ;  /* 0x0000000001157983 */ /* 0x000ea20000300800 */
[----:B------:R-:W-:Y:S01]  /*b300*/  ULDC.64 UR4, c[0x0][0x9f8] ;  /* 0x00027e0000047ab9 */ /* 0x000fe20000000a00 */
[----:B------:R-:W0:Y:S02]  /*b310*/  LDC R0, c[0x0][0x428] ;  /* 0x00010a00ff007b82 */ /* 0x000e240000000800 */
[----:B------:R-:W3:Y:S01]  /*b320*/  LDL.LU R20, [R1+0x8] ;  /* 0x0000080001147983 */ /* 0x000ee20000300800 */
[----:B------:R-:W-:Y:S01]  /*b330*/  ISETP.NE.U32.AND P0, PT, RZ, UR4, PT ;  /* 0x00000004ff007c0c */ /* 0x000fe2000bf05070 */
[----:B------:R-:W-:-:S03]  /*b340*/  IMAD.MOV.U32 R6, RZ, RZ, R27 ;  /* 0x000000ffff067224 */ /* 0x000fc600078e001b */
[----:B------:R-:W-:-:S13]  /*b350*/  ISETP.NE.AND.EX P0, PT, RZ, UR5, PT, P0 ;  /* 0x00000005ff007c0c */ /* 0x000fda000bf05300 */
[----:B------:R-:W-:Y:S02]  /*b360*/  @P0 IADD3 R2, P1, R29, UR4, RZ ;  /* 0x000000041d020c10 */ /* 0x000fe4000ff3e0ff */
[----:B------:R-:W-:-:S13]  /*b370*/  ISETP.NE.AND P6, PT, R26, RZ, PT ;  /* 0x000000ff1a00720c */ /* 0x000fda0003fc5270 */
[----:B------:R-:W-:-:S05]  /*b380*/  VOTEU.ALL UP1, P6 ;  /* 0x00000000003f7886 */ /* 0x000fca0003020000 */
[----:B------:R-:W-:-:S04]  /*b390*/  @!UP1 UIADD3 UR8, UP0, UR40, 0x270, URZ ;  /* 0x0000027028089890 */ /* 0x000fc8000ff1e03f */
[----:B------:R-:W-:-:S03]  /*b3a0*/  @!UP1 UIADD3.X UR9, URZ, UR41, URZ, UP0, !UPT ;  /* 0x000000293f099290 */ /* 0x000fc600087fe43f */
[----:B------:R-:W-:Y:S01]  /*b3b0*/  VOTEU.ALL UP0, P6 ;  /* 0x00000000003f7886 */ /* 0x000fe20003000000 */
[----:B--2---:R-:W-:Y:S01]  /*b3c0*/  @P0 IADD3.X R3, R21, UR5, RZ, P1, !PT ;  /* 0x0000000515030c10 */ /* 0x004fe20008ffe4ff */
[----:B------:R-:W-:-:S04]  /*b3d0*/  ULDC.64 UR4, c[0x0][0xa00] ;  /* 0x0002800000047ab9 */ /* 0x000fc80000000a00 */
[----:B------:R2:W5:Y:S01]  /*b3e0*/  @P0 LDG.E R6, desc[UR38][R2.64] ;  /* 0x0000002602060981 */ /* 0x000562000c1e1900 */
[----:B0-----:R-:W-:Y:S01]  /*b3f0*/  ISETP.NE.AND P0, PT, R0, 0x1, PT ;  /* 0x000000010000780c */ /* 0x001fe20003f05270 */
[----:B------:R-:W-:Y:S01]  /*b400*/  IMAD.MOV.U32 R0, RZ, RZ, R18 ;  /* 0x000000ffff007224 */ /* 0x000fe200078e0012 */
[----:B------:R-:W-:Y:S01]  /*b410*/  PLOP3.LUT P1, PT, P6, PT, PT, 0x8, 0x0 ;  /* 0x000000000000781c */ /* 0x000fe2000372e170 */
[----:B---3--:R-:W-:-:S10]  /*b420*/  IMAD R17, R17, 0xc0, R20 ;  /* 0x000000c011117824 */ /* 0x008fd400078e0214 */
[----:B------:R-:W0:Y:S08]  /*b430*/  @P0 LDC R5, c[0x0][0x42c] ;  /* 0x00010b00ff050b82 */ /* 0x000e300000000800 */
[----:B------:R-:W3:Y:S01]  /*b440*/  @P0 LDC R7, c[0x0][0x430] ;  /* 0x00010c00ff070b82 */ /* 0x000ee20000000800 */
[----:B0-----:R-:W-:-:S05]  /*b450*/  @P0 IMAD.HI.U32 R4, R18, R5, RZ ;  /* 0x0000000512040227 */ /* 0x001fca00078e00ff */
[----:B---3--:R-:W-:Y:S02]  /*b460*/  @P0 SHF.R.U32.HI R0, RZ, R7, R4 ;  /* 0x00000007ff000219 */ /* 0x008fe40000011604 */
[----:B------:R-:W-:-:S04]  /*b470*/  ISETP.NE.U32.AND P0, PT, RZ, UR4, PT ;  /* 0x00000004ff007c0c */ /* 0x000fc8000bf05070 */
[----:B------:R-:W-:-:S04]  /*b480*/  ISETP.NE.AND.EX P0, PT, RZ, UR5, PT, P0 ;  /* 0x00000005ff007c0c */ /* 0x000fc8000bf05300 */
[----:B--2---:R-:W-:-:S09]  /*b490*/  SEL R10, R27, RZ, !P0 ;  /* 0x000000ff1b0a7207 */ /* 0x004fd20004000000 */
.L_x_1767:
        /* <DEDUP_REMOVED lines=18> */
.L_x_1838:
[----:B------:R-:W-:Y:S01]  /*b5c0*/  UMOV UR4, 0xffffffff ;  /* 0xffffffff00047882 */ /* 0x000fe20000000000 */
[----:B------:R-:W-:Y:S02]  /*b5d0*/  SHF.R.S32.HI R9, RZ, 0x1f, R6 ;  /* 0x0000001fff097819 */ /* 0x000fe40000011406 */
[----:B------:R-:W-:Y:S05]  /*b5e0*/  BRA.DIV UR4, `(.L_x_1769) ;  /* 0x0000002e04647947 */ /* 0x000fea000b800000 */
[----:B------:R-:W-:-:S13]  /*b5f0*/  ELECT P6, URZ, PT ;  /* 0x00000000003f782f */ /* 0x000fda00038c0000 */
.L_x_1841:
        /* <DEDUP_REMOVED lines=22> */
.L_x_1771:
[----:B------:R-:W-:Y:S01]  /*b760*/  IMAD R5, R22, 0x8, R25 ;  /* 0x0000000816057824 */ /* 0x000fe200078e0219 */
[----:B------:R-:W-:-:S04]  /*b770*/  SHF.L.U32 R4, R24, 0x1f, RZ ;  /* 0x0000001f18047819 */ /* 0x000fc800000006ff */
[----:B------:R-:W2:Y:S02]  /*b780*/  SYNCS.PHASECHK.TRANS64.TRYWAIT P0, [R5+URZ+0x16840], R4 ;  /* 0x01684004050075a7 */ /* 0x000ea4000800017f */
[----:B--2---:R-:W-:Y:S05]  /*b790*/  @!P0 BRA `(.L_x_1772) ;  /* 0x0000002c00188947 */ /* 0x004fea0003800000 */
.L_x_1842:
        /* <DEDUP_REMOVED lines=9> */
.L_x_1773:
        /* <DEDUP_REMOVED lines=16> */
[----:B--2---:R-:W-:Y:S01]  /*b930*/  NOP ;  /* 0x0000000000007918 */ /* 0x004fe20000000000 */
.L_x_1770:
        /* <DEDUP_REMOVED lines=20> */
[----:B---3--:R-:W-:Y:S01]  /*ba80*/  LEA.HI R4, R5, R5, RZ, 0x1 ;  /* 0x0000000505047211 */ /* 0x008fe200078f08ff */
[----:B------:R4:W-:Y:S03]  /*ba90*/  STL [R1+0x4], R5 ;  /* 0x0000040501007387 */ /* 0x0009e60000100800 */
[----:B------:R-:W-:-:S05]  /*baa0*/  LOP3.LUT R4, R4, 0xfffffffe, RZ, 0xc0, !PT ;  /* 0xfffffffe04047812 */ /* 0x000fca00078ec0ff */
[----:B------:R-:W-:-:S05]  /*bab0*/  IMAD.IADD R4, R5, 0x1, -R4 ;  /* 0x0000000105047824 */ /* 0x000fca00078e0a04 */
[----:B------:R-:W-:-:S04]  /*bac0*/  SHF.L.U32 R4, R4, 0x1f, RZ ;  /* 0x0000001f04047819 */ /* 0x000fc800000006ff */
[----:B------:R-:W2:Y:S02]  /*bad0*/  SYNCS.PHASECHK.TRANS64.TRYWAIT P0, [R25+URZ+0x16820], R4 ;  /* 0x01682004190075a7 */ /* 0x000ea4000800017f */
[----:B--2-4-:R-:W-:Y:S05]  /*bae0*/  @!P0 BRA `(.L_x_1775) ;  /* 0x0000002800588947 */ /* 0x014fea0003800000 */
.L_x_1843:
[----:B------:R-:W-:Y:S05]  /*baf0*/  BSYNC B0 ;  /* 0x0000000000007941 */ /* 0x000fea0003800000 */
.L_x_1774:
[----:B------:R-:W-:Y:S01]  /*bb00*/  ISETP.GE.AND P0, PT, R28, 0x2, PT ;  /* 0x000000021c00780c */ /* 0x000fe20003f06270 */
[----:B------:R-:W-:-:S12]  /*bb10*/  BSSY B0, `(.L_x_1776) ;  /* 0x0000125000007945 */ /* 0x000fd80003800000 */
[----:B------:R-:W-:Y:S05]  /*bb20*/  @!P0 BRA `(.L_x_1777) ;  /* 0x00000010008c8947 */ /* 0x000fea0003800000 */
[C---:B--2---:R-:W-:Y:S01]  /*bb30*/  LOP3.LUT R4, R28.reuse, 0x1, RZ, 0xc0, !PT ;  /* 0x000000011c047812 */ /* 0x044fe200078ec0ff */
[----:B------:R-:W-:Y:S01]  /*bb40*/  VIADD R11, R28, 0xfffffffe ;  /* 0xfffffffe1c0b7836 */ /* 0x000fe20000000000 */
[----:B------:R-:W-:Y:S02]  /*bb50*/  BSSY B1, `(.L_x_1778) ;  /* 0x0000063000017945 */ /* 0x000fe40003800000 */
[----:B------:R-:W-:Y:S01]  /*bb60*/  ISETP.NE.U32.AND P0, PT, R4, 0x1, PT ;  /* 0x000000010400780c */ /* 0x000fe20003f05070 */
[----:B------:R-:W-:-:S12]  /*bb70*/  IMAD.MOV.U32 R10, RZ, RZ, R11 ;  /* 0x000000ffff0a7224 */ /* 0x000fd800078e000b */
[----:B------:R-:W-:Y:S05]  /*bb80*/  @!P0 BRA `(.L_x_1779) ;  /* 0x00000004007c8947 */ /* 0x000fea0003800000 */
        /* <DEDUP_REMOVED lines=8> */
[----:B------:R-:W-:Y:S02]  /*bc10*/  IMAD.MOV.U32 R4, RZ, RZ, R8 ;  /* 0x000000ffff047224 */ /* 0x000fe400078e0008 */
[----:B------:R-:W-:Y:S01]  /*bc20*/  IMAD.MOV.U32 R10, RZ, RZ, R11 ;  /* 0x000000ffff0a7224 */ /* 0x000fe200078e000b */
        /* <DEDUP_REMOVED lines=20> */
.L_x_1782:
[----:B0-----:R-:W-:Y:S01]  /*bd70*/  IMAD R3, R12, 0x8, R25 ;  /* 0x000000080c037824 */ /* 0x001fe200078e0219 */
[----:B------:R-:W-:-:S04]  /*bd80*/  SHF.L.U32 R2, R13, 0x1f, RZ ;  /* 0x0000001f0d027819 */ /* 0x000fc800000006ff */
[----:B------:R-:W0:Y:S02]  /*bd90*/  SYNCS.PHASECHK.TRANS64.TRYWAIT P0, [R3+URZ+0x16840], R2 ;  /* 0x01684002030075a7 */ /* 0x000e24000800017f */
[----:B0-----:R-:W-:Y:S05]  /*bda0*/  @!P0 BRA `(.L_x_1783) ;  /* 0x0000002400bc8947 */ /* 0x001fea0003800000 */
.L_x_1844:
        /* <DEDUP_REMOVED lines=9> */
.L_x_1784:
        /* <DEDUP_REMOVED lines=21> */
.L_x_1845:
[----:B------:R-:W-:Y:S05]  /*bf90*/  @P1 BRA `(.L_x_1786) ;  /* 0x0000000000181947 */ /* 0x000fea0003800000 */
[----:B------:R-:W-:Y:S01]  /*bfa0*/  ISETP.NE.AND P0, PT, R26, RZ, PT ;  /* 0x000000ff1a00720c */ /* 0x000fe20003f05270 */
[----:B0-----:R-:W-:Y:S02]  /*bfb0*/  IMAD R2, R22, 0x8, R25 ;  /* 0x0000000816027824 */ /* 0x001fe400078e0219 */
[----:B------:R-:W-:-:S04]  /*bfc0*/  IMAD.MOV.U32 R3, RZ, RZ, 0x4000 ;  /* 0x00004000ff037424 */ /* 0x000fc800078e00ff */
[----:B------:R2:W-:Y:S06]  /*bfd0*/  SYNCS.ARRIVE.TRANS64 RZ, [R2+URZ+0x16850], R3 ;  /* 0x0168500302ff79a7 */ /* 0x0005ec000800003f */
[----:B------:R-:W-:Y:S05]  /*bfe0*/  @!P0 BRA `(.L_x_1786) ;  /* 0x0000000000048947 */ /* 0x000fea0003800000 */
[----:B------:R-:W-:Y:S01]  /*bff0*/  BPT.TRAP 0x1 ;  /* 0x000000040000795c */ /* 0x000fe20000300000 */
.L_x_1786:
        /* <DEDUP_REMOVED lines=20> */
.L_x_1781:
[----:B------:R-:W-:Y:S05]  /*c140*/  BSYNC B2 ;  /* 0x0000000000027941 */ /* 0x000fea0003800000 */
.L_x_1780:
[----:B------:R-:W-:Y:S02]  /*c150*/  VIADD R10, R28, 0xfffffffd ;  /* 0xfffffffd1c0a7836 */ /* 0x000fe40000000000 */
[----:B------:R-:W-:Y:S02]  /*c160*/  IMAD.MOV.U32 R22, RZ, RZ, R12 ;  /* 0x000000ffff167224 */ /* 0x000fe400078e000c */
[----:B------:R-:W-:-:S07]  /*c170*/  IMAD.MOV.U32 R24, RZ, RZ, R13 ;  /* 0x000000ffff187224 */ /* 0x000fce00078e000d */
.L_x_1779:
[----:B------:R-:W-:Y:S05]  /*c180*/  BSYNC B1 ;  /* 0x0000000000017941 */ /* 0x000fea0003800000 */
.L_x_1778:
[----:B------:R-:W-:-:S13]  /*c190*/  ISETP.NE.AND P0, PT, R11, RZ, PT ;  /* 0x000000ff0b00720c */ /* 0x000fda0003f05270 */
[----:B------:R-:W-:Y:S05]  /*c1a0*/  @!P0 BRA `(.L_x_1777) ;  /* 0x0000000800ec8947 */ /* 0x000fea0003800000 */
[----:B------:R-:W-:-:S07]  /*c1b0*/  IMAD.MOV.U32 R4, RZ, RZ, R8 ;  /* 0x000000ffff047224 */ /* 0x000fce00078e0008 */
.L_x_1801:
[----:B------:R-:W-:Y:S01]  /*c1c0*/  VIADD R11, R22, 0x1 ;  /* 0x00000001160b7836 */ /* 0x000fe20000000000 */
[----:B------:R-:W-:Y:S05]  /*c1d0*/  YIELD ;  /* 0x0000000000007946 */ /* 0x000fea0003800000 */
[----:B------:R-:W-:Y:S01]  /*c1e0*/  ISETP.NE.AND P0, PT, R11, 0x2, PT ;  /* 0x000000020b00780c */ /* 0x000fe20003f05270 */
[----:B------:R-:W-:Y:S03]  /*c1f0*/  BSSY B1, `(.L_x_1787) ;  /* 0x0000057000017945 */ /* 0x000fe60003800000 */
[----:B------:R-:W-:-:S02]  /*c200*/  SEL R3, RZ, 0x1, P0 ;  /* 0x00000001ff037807 */ /* 0x000fc40000000000 */
        /* <DEDUP_REMOVED lines=26> */
.L_x_1789:
[----:B------:R-:W-:Y:S01]  /*c3b0*/  IMAD R3, R11, 0x8, R25 ;  /* 0x000000080b037824 */ /* 0x000fe200078e0219 */
[----:B------:R-:W-:-:S04]  /*c3c0*/  SHF.L.U32 R2, R12, 0x1f, RZ ;  /* 0x0000001f0c027819 */ /* 0x000fc800000006ff */
[----:B------:R-:W2:Y:S02]  /*c3d0*/  SYNCS.PHASECHK.TRANS64.TRYWAIT P0, [R3+URZ+0x16840], R2 ;  /* 0x01684002030075a7 */ /* 0x000ea4000800017f */
[----:B--2---:R-:W-:Y:S05]  /*c3e0*/  @!P0 BRA `(.L_x_1790) ;  /* 0x0000002000548947 */ /* 0x004fea0003800000 */
.L_x_1846:
        /* <DEDUP_REMOVED lines=9> */
.L_x_1791:
        /* <DEDUP_REMOVED lines=21> */
.L_x_1847:
[----:B------:R-:W-:Y:S05]  /*c5d0*/  @P0 BRA `(.L_x_1793) ;  /* 0x0000000000140947 */ /* 0x000fea0003800000 */
[----:B------:R-:W-:Y:S01]  /*c5e0*/  ISETP.NE.AND P1, PT, R26, RZ, PT ;  /* 0x000000ff1a00720c */ /* 0x000fe20003f25270 */
[----:B------:R-:W-:-:S04]  /*c5f0*/  IMAD.MOV.U32 R2, RZ, RZ, 0x4000 ;  /* 0x00004000ff027424 */ /* 0x000fc800078e00ff */
[----:B------:R2:W-:Y:S08]  /*c600*/  SYNCS.ARRIVE.TRANS64 RZ, [R3+URZ+0x50], R2 ;  /* 0x0000500203ff79a7 */ /* 0x0005f0000800003f */
[----:B------:R-:W-:Y:S05]  /*c610*/  @!P1 BRA `(.L_x_1793) ;  /* 0x0000000000049947 */ /* 0x000fea0003800000 */
[----:B------:R-:W-:Y:S01]  /*c620*/  BPT.TRAP 0x1 ;  /* 0x000000040000795c */ /* 0x000fe20000300000 */
.L_x_1793:
        /* <DEDUP_REMOVED lines=19> */
.L_x_1788:
[----:B------:R-:W-:Y:S05]  /*c760*/  BSYNC B1 ;  /* 0x0000000000017941 */ /* 0x000fea0003800000 */
.L_x_1787:
        /* <DEDUP_REMOVED lines=30> */
.L_x_1796:
[----:B------:R-:W-:Y:S01]  /*c950*/  IMAD R2, R22, 0x8, R25 ;  /* 0x0000000816027824 */ /* 0x000fe200078e0219 */
[----:B------:R-:W-:-:S04]  /*c960*/  SHF.L.U32 R3, R24, 0x1f, RZ ;  /* 0x0000001f18037819 */ /* 0x000fc800000006ff */
[----:B------:R-:W2:Y:S02]  /*c970*/  SYNCS.PHASECHK.TRANS64.TRYWAIT P0, [R2+URZ+0x16840], R3 ;  /* 0x01684003020075a7 */ /* 0x000ea4000800017f */
[----:B--2---:R-:W-:Y:S05]  /*c980*/  @!P0 BRA `(.L_x_1797) ;  /* 0x0000001c00148947 */ /* 0x004fea0003800000 */
.L_x_1848:
        /* <DEDUP_REMOVED lines=9> */
.L_x_1798:
        /* <DEDUP_REMOVED lines=20> */
[----:B------:R-:W2:Y:S02]  /*cb60*/  SYNCS.PHASECHK.TRANS64.TRYWAIT P1, [R2+URZ+0x60], R3 ;  /* 0x00006003020075a7 */ /* 0x000ea4000802017f */
[----:B0-2---:R-:W-:Y:S05]  /*cb70*/  @!P1 BRA `(.L_x_1799) ;  /* 0x0000001800ac9947 */ /* 0x005fea0003800000 */
.L_x_1849:
[----:B------:R-:W-:Y:S05]  /*cb80*/  @P0 BRA `(.L_x_1800) ;  /* 0x0000000000140947 */ /* 0x000fea0003800000 */
[----:B------:R-:W-:Y:S01]  /*cb90*/  ISETP.NE.AND P1, PT, R26, RZ, PT ;  /* 0x000000ff1a00720c */ /* 0x000fe20003f25270 */
[----:B0-----:R-:W-:-:S04]  /*cba0*/  IMAD.MOV.U32 R3, RZ, RZ, 0x4000 ;  /* 0x00004000ff037424 */ /* 0x001fc800078e00ff */
[----:B------:R2:W-:Y:S08]  /*cbb0*/  SYNCS.ARRIVE.TRANS64 RZ, [R2+URZ+0x50], R3 ;  /* 0x0000500302ff79a7 */ /* 0x0005f0000800003f */
[----:B------:R-:W-:Y:S05]  /*cbc0*/  @!P1 BRA `(.L_x_1800) ;  /* 0x0000000000049947 */ /* 0x000fea0003800000 */
[----:B------:R-:W-:Y:S01]  /*cbd0*/  BPT.TRAP 0x1 ;  /* 0x000000040000795c */ /* 0x000fe20000300000 */
.L_x_1800:
        /* <DEDUP_REMOVED lines=19> */
.L_x_1795:
[----:B------:R-:W-:Y:S05]  /*cd10*/  BSYNC B1 ;  /* 0x0000000000017941 */ /* 0x000fea0003800000 */
.L_x_1794:
[C---:B------:R-:W-:Y:S01]  /*cd20*/  ISETP.GT.AND P0, PT, R10.reuse, 0x1, PT ;  /* 0x000000010a00780c */ /* 0x040fe20003f04270 */
[----:B0-2---:R-:W-:-:S04]  /*cd30*/  VIADD R2, R10, 0xfffffffe ;  /* 0xfffffffe0a027836 */ /* 0x005fc80000000000 */
[----:B------:R-:W-:-:S08]  /*cd40*/  IMAD.MOV.U32 R10, RZ, RZ, R2 ;  /* 0x000000ffff0a7224 */ /* 0x000fd000078e0002 */
[----:B------:R-:W-:Y:S05]  /*cd50*/  @P0 BRA `(.L_x_1801) ;  /* 0xfffffff400180947 */ /* 0x000fea000383ffff */
.L_x_1777:
[----:B------:R-:W-:Y:S05]  /*cd60*/  BSYNC B0 ;  /* 0x0000000000007941 */ /* 0x000fea0003800000 */
.L_x_1776:
[----:B------:R-:W-:Y:S01]  /*cd70*/  ISETP.NE.AND P0, PT, R26, RZ, PT ;  /* 0x000000ff1a00720c */ /* 0x000fe20003f05270 */
[----:B------:R-:W-:-:S12]  /*cd80*/  BSSY B0, `(.L_x_1802) ;  /* 0x000000e000007945 */ /* 0x000fd80003800000 */
[----:B------:R-:W-:Y:S05]  /*cd90*/  @P0 BRA `(.L_x_1803) ;  /* 0x0000000000300947 */ /* 0x000fea0003800000 */
[----:B------:R-:W3:Y:S01]  /*cda0*/  S2R R9, SR_LANEID ;  /* 0x0000000000097919 */ /* 0x000ee20000000000 */
[----:B------:R-:W-:Y:S01]  /*cdb0*/  VOTEU.ANY UR4, UPT, PT ;  /* 0x0000000000047886 */ /* 0x000fe200038e0100 */
[----:B------:R-:W4:Y:S01]  /*cdc0*/  LDC.64 R2, c[0x0][0xc38] ;  /* 0x00030e00ff027b82 */ /* 0x000f220000000a00 */
[----:B--2---:R-:W3:Y:S08]  /*cdd0*/  FLO.U32 R4, UR4 ;  /* 0x0000000400047d00 */ /* 0x004ef000080e0000 */
[----:B------:R-:W4:Y:S01]  /*cde0*/  POPC R5, UR4 ;  /* 0x0000000400057d09 */ /* 0x000f220008000000 */
[----:B---3--:R-:W-:-:S13]  /*cdf0*/  ISETP.EQ.U32.AND P0, PT, R4, R9, PT ;  /* 0x000000090400720c */ /* 0x008fda0003f02070 */
[----:B----4-:R-:W2:Y:S01]  /*ce00*/  @P0 ATOMG.E.ADD.STRONG.GPU PT, R3, desc[UR38][R2.64], R5 ;  /* 0x00000005020309a8 */ /* 0x010ea200081ee1e6 */
[----:B------:R-:W3:Y:S02]  /*ce10*/  S2R R6, SR_LTMASK ;  /* 0x0000000000067919 */ /* 0x000ee40000003900 */
[----:B---3--:R-:W-:-:S04]  /*ce20*/  LOP3.LUT R6, R6, UR4, RZ, 0xc0, !PT ;  /* 0x0000000406067c12 */ /* 0x008fc8000f8ec0ff */
[----:B------:R-:W3:Y:S01]  /*ce30*/  POPC R9, R6 ;  /* 0x0000000600097309 */ /* 0x000ee20000000000 */
[----:B--2---:R-:W3:Y:S02]  /*ce40*/  SHFL.IDX PT, R4, R3, R4, 0x1f ;  /* 0x00001f0403047589 */ /* 0x004ee400000e0000 */
[----:B---3--:R-:W-:-:S07]  /*ce50*/  IADD3 R16, R4, UR37, R9 ;  /* 0x0000002504107c10 */ /* 0x008fce000fffe009 */
.L_x_1803:
[----:B------:R-:W-:Y:S05]  /*ce60*/  BSYNC B0 ;  /* 0x0000000000007941 */ /* 0x000fea0003800000 */
.L_x_1802:
[----:B------:R-:W-:Y:S04]  /*ce70*/  BSSY B0, `(.L_x_1804) ;  /* 0x0000020000007945 */ /* 0x000fe80003800000 */
[----:B------:R-:W-:Y:S05]  /*ce80*/  @!P6 BRA `(.L_x_1805) ;  /* 0x000000000078e947 */ /* 0x000fea0003800000 */
[----:B------:R-:W-:Y:S01]  /*ce90*/  IMAD R3, R22, 0x8, R25 ;  /* 0x0000000816037824 */ /* 0x000fe200078e0219 */
[----:B------:R-:W-:-:S04]  /*cea0*/  SHF.L.U32 R2, R24, 0x1f, RZ ;  /* 0x0000001f18027819 */ /* 0x000fc800000006ff */
[----:B------:R-:W3:Y:S02]  /*ceb0*/  SYNCS.PHASECHK.TRANS64.TRYWAIT P0, [R3+URZ+0x16860], R2 ;  /* 0x01686002030075a7 */ /* 0x000ee4000800017f */
[----:B---3--:R-:W-:Y:S05]  /*cec0*/  @!P0 BRA `(.L_x_1806) ;  /* 0x0000001400ec8947 */ /* 0x008fea0003800000 */
.L_x_1850:
[----:B--2---:R-:W2:Y:S02]  /*ced0*/  S2R R4, SR_TID.X ;  /* 0x0000000000047919 */ /* 0x004ea40000002100 */
[----:B--2---:R-:W-:-:S04]  /*cee0*/  LOP3.LUT R4, R4, 0x7f, RZ, 0xc0, !PT ;  /* 0x0000007f04047812 */ /* 0x004fc800078ec0ff */
[----:B------:R-:W-:-:S13]  /*cef0*/  ISETP.NE.AND P0, PT, R4, RZ, PT ;  /* 0x000000ff0400720c */ /* 0x000fda0003f05270 */
[----:B------:R-:W-:Y:S05]  /*cf00*/  @P0 BRA `(.L_x_1807) ;  /* 0x0000000000140947 */ /* 0x000fea0003800000 */
[----:B------:R-:W-:Y:S01]  /*cf10*/  ISETP.NE.AND P1, PT, R26, RZ, PT ;  /* 0x000000ff1a00720c */ /* 0x000fe20003f25270 */
[----:B---3--:R-:W-:-:S04]  /*cf20*/  IMAD.MOV.U32 R2, RZ, RZ, 0x4000 ;  /* 0x00004000ff027424 */ /* 0x008fc800078e00ff */
[----:B------:R2:W-:Y:S08]  /*cf30*/  SYNCS.ARRIVE.TRANS64 RZ, [R3+URZ+0x16850], R2 ;  /* 0x0168500203ff79a7 */ /* 0x0005f0000800003f */
[----:B------:R-:W-:Y:S05]  /*cf40*/  @!P1 BRA `(.L_x_1807) ;  /* 0x0000000000049947 */ /* 0x000fea0003800000 */
[----:B------:R-:W-:Y:S01]  /*cf50*/  BPT.TRAP 0x1 ;  /* 0x000000040000795c */ /* 0x000fe20000300000 */
.L_x_1807:
        /* <DEDUP_REMOVED lines=16> */
[----:B----4-:R-:W-:Y:S01]  /*d060*/  NOP ;  /* 0x0000000000007918 */ /* 0x010fe20000000000 */
.L_x_1805:
[----:B------:R-:W-:Y:S05]  /*d070*/  BSYNC B0 ;  /* 0x0000000000007941 */ /* 0x000fea0003800000 */
.L_x_1804:
[----:B------:R-:W-:-:S05]  /*d080*/  VIADD R22, R22, 0x1 ;  /* 0x0000000116167836 */ /* 0x000fca0000000000 */
[----:B------:R-:W-:-:S04]  /*d090*/  ISETP.NE.AND P0, PT, R22, 0x2, PT ;  /* 0x000000021600780c */ /* 0x000fc80003f05270 */
[----:B--23--:R-:W-:Y:S02]  /*d0a0*/  SEL R3, RZ, 0x1, P0 ;  /* 0x00000001ff037807 */ /* 0x00cfe40000000000 */
[----:B------:R-:W-:Y:S02]  /*d0b0*/  SEL R22, R22, RZ, P0 ;  /* 0x000000ff16167207 */ /* 0x000fe40000000000 */
[----:B------:R-:W-:-:S07]  /*d0c0*/  LOP3.LUT R24, R24, R3, RZ, 0x3c, !PT ;  /* 0x0000000318187212 */ /* 0x000fce00078e3cff */
.L_x_1763:
[----:B------:R-:W-:Y:S05]  /*d0d0*/  BSYNC B6 ;  /* 0x0000000000067941 */ /* 0x000fea0003800000 */
.L_x_1761:
[----:B------:R-:W-:-:S03]  /*d0e0*/  UMOV UR4, 0xffffffff ;  /* 0xffffffff00047882 */ /* 0x000fc60000000000 */
[----:B------:R-:W-:Y:S05]  /*d0f0*/  BRA.DIV UR4, `(.L_x_1808) ;  /* 0x0000001604747947 */ /* 0x000fea000b800000 */
[----:B------:R2:W3:Y:S04]  /*d100*/  SHFL.IDX PT, R5, R16, RZ, 0x1f ;  /* 0x00001fff10057589 */ /* 0x0004e800000e0000 */
[----:B------:R2:W4:Y:S02]  /*d110*/  SHFL.IDX PT, R4, R16, 0x1, 0x1f ;  /* 0x00201f0010047f89 */ /* 0x00052400000e0000 */
.L_x_1854:
        /* <DEDUP_REMOVED lines=11> */
.L_x_1810:
[----:B------:R-:W-:Y:S05]  /*d1d0*/  BSYNC B0 ;  /* 0x0000000000007941 */ /* 0x000fea0003800000 */
.L_x_1809:
        /* <DEDUP_REMOVED lines=23> */
.L_x_1862:
[----:B------:R-:W-:Y:S02]  /*d350*/  ULDC UR4, c[0x0][0xc10] ;  /* 0x0003040000047ab9 */ /* 0x000fe40000000800 */
[----:B------:R-:W-:-:S04]  /*d360*/  IMAD.U32 R7, RZ, RZ, UR4 ;  /* 0x00000004ff077e24 */ /* 0x000fc8000f8e00ff */
[----:B0-----:R-:W-:-:S04]  /*d370*/  IMAD R3, R14, R7, RZ ;  /* 0x000000070e037224 */ /* 0x001fc800078e02ff */
[----:B----4-:R-:W-:-:S05]  /*d380*/  IMAD.IADD R6, R4, 0x1, R3 ;  /* 0x0000000104067824 */ /* 0x010fca00078e0203 */
[----:B---3--:R-:W-:-:S13]  /*d390*/  ISETP.GT.AND P0, PT, R6, R5, PT ;  /* 0x000000050600720c */ /* 0x008fda0003f04270 */
[----:B------:R-:W-:Y:S05]  /*d3a0*/  @P0 BRA `(.L_x_1812) ;  /* 0x0000000000ac0947 */ /* 0x000fea0003800000 */
[----:B------:R-:W0:Y:S02]  /*d3b0*/  LDC R0, c[0x0][0xc14] ;  /* 0x00030500ff007b82 */ /* 0x000e240000000800 */
.L_x_1817:
        /* <DEDUP_REMOVED lines=12> */
.L_x_1815:
[----:B------:R-:W-:Y:S05]  /*d480*/  BSYNC B0 ;  /* 0x0000000000007941 */ /* 0x000fea0003800000 */
.L_x_1814:
        /* <DEDUP_REMOVED lines=23> */
.L_x_1870:
[----:B------:R-:W-:Y:S02]  /*d600*/  ULDC UR4, c[0x0][0xc10] ;  /* 0x0003040000047ab9 */ /* 0x000fe40000000800 */
[----:B------:R-:W-:-:S04]  /*d610*/  IMAD.U32 R7, RZ, RZ, UR4 ;  /* 0x00000004ff077e24 */ /* 0x000fc8000f8e00ff */
[----:B---3--:R-:W-:-:S04]  /*d620*/  IMAD R3, R14, R7, RZ ;  /* 0x000000070e037224 */ /* 0x008fc800078e02ff */
[----:B------:R-:W-:-:S05]  /*d630*/  IMAD.IADD R6, R3, 0x1, R6 ;  /* 0x0000000103067824 */ /* 0x000fca00078e0206 */
[----:B------:R-:W-:-:S13]  /*d640*/  ISETP.GT.AND P0, PT, R6, R5, PT ;  /* 0x000000050600720c */ /* 0x000fda0003f04270 */
[----:B------:R-:W-:Y:S05]  /*d650*/  @!P0 BRA `(.L_x_1817) ;  /* 0xfffffffc00588947 */ /* 0x000fea000383ffff */
.L_x_1812:
        /* <DEDUP_REMOVED lines=8> */
.L_x_1874:
[----:B------:R-:W-:Y:S01]  /*d6e0*/  ISETP.NE.AND P0, PT, R3, RZ, PT ;  /* 0x000000ff0300720c */ /* 0x000fe20003f05270 */
[----:B------:R-:W-:-:S12]  /*d6f0*/  IMAD.MOV.U32 R14, RZ, RZ, RZ ;  /* 0x000000ffff0e7224 */ /* 0x000fd800078e00ff */
[----:B------:R-:W-:Y:S05]  /*d700*/  @!P0 BRA `(.L_x_1819) ;  /* 0x0000000000108947 */ /* 0x000fea0003800000 */
[----:B------:R-:W-:Y:S01]  /*d710*/  UMOV UR4, 0xffffffff ;  /* 0xffffffff00047882 */ /* 0x000fe20000000000 */
[----:B------:R-:W-:Y:S02]  /*d720*/  VIADD R12, R4, 0xffffffff ;  /* 0xffffffff040c7836 */ /* 0x000fe40000000000 */
[----:B------:R-:W-:Y:S05]  /*d730*/  BRA.DIV UR4, `(.L_x_1820) ;  /* 0x0000001a04187947 */ /* 0x000fea000b800000 */
[----:B------:R0:W0:Y:S02]  /*d740*/  SHFL.IDX PT, R14, R8, R12, 0x1f ;  /* 0x00001f0c080e7589 */ /* 0x00002400000e0000 */
.L_x_1819:
[----:B---3--:R-:W3:Y:S01]  /*d750*/  LDC.64 R2, c[0x0][0xc68] ;  /* 0x00031a00ff027b82 */ /* 0x008ee20000000a00 */
[----:B------:R-:W-:-:S04]  /*d760*/  IMAD.IADD R19, R4, 0x1, R19 ;  /* 0x0000000104137824 */ /* 0x000fc800078e0213 */
[----:B---3--:R-:W-:-:S05]  /*d770*/  IMAD.WIDE R2, R19, 0x4, R2 ;  /* 0x0000000413027825 */ /* 0x008fca00078e0202 */
[----:B0-----:R0:W4:Y:S01]  /*d780*/  LDG.E R8, desc[UR38][R2.64] ;  /* 0x0000002602087981 */ /* 0x001122000c1e1900 */
[----:B--2---:R-:W-:-:S04]  /*d790*/  IMAD R16, R14, R7, R6 ;  /* 0x000000070e107224 */ /* 0x004fc800078e0206 */
[----:B------:R-:W-:Y:S02]  /*d7a0*/  IMAD.IADD R5, R5, 0x1, -R16 ;  /* 0x0000000105057824 */ /* 0x000fe400078e0a10 */
[----:B0-----:R-:W-:Y:S02]  /*d7b0*/  IMAD.MOV.U32 R2, RZ, RZ, RZ ;  /* 0x000000ffff027224 */ /* 0x001fe400078e00ff */
[----:B----4-:R-:W-:-:S05]  /*d7c0*/  IMAD R4, R17, R8, RZ ;  /* 0x0000000811047224 */ /* 0x010fca00078e02ff */
[-C--:B------:R-:W-:Y:S02]  /*d7d0*/  IABS R9, R4.reuse ;  /* 0x0000000400097213 */ /* 0x080fe40000000000 */
[----:B------:R-:W-:Y:S02]  /*d7e0*/  IABS R6, R4 ;  /* 0x0000000400067213 */ /* 0x000fe40000000000 */
[----:B------:R-:W0:Y:S03]  /*d7f0*/  I2F.RP R10, R9 ;  /* 0x00000009000a7306 */ /* 0x000e260000209400 */
[----:B------:R-:W-:-:S05]  /*d800*/  IMAD.MOV R6, RZ, RZ, -R6 ;  /* 0x000000ffff067224 */ /* 0x000fca00078e0a06 */
[----:B0-----:R-:W0:Y:S02]  /*d810*/  MUFU.RCP R10, R10 ;  /* 0x0000000a000a7308 */ /* 0x001e240000001000 */
[----:B0-----:R-:W-:-:S06]  /*d820*/  VIADD R11, R10, 0xffffffe ;  /* 0x0ffffffe0a0b7836 */ /* 0x001fcc0000000000 */
[----:B------:R-:W0:Y:S02]  /*d830*/  F2I.FTZ.U32.TRUNC.NTZ R3, R11 ;  /* 0x0000000b00037305 */ /* 0x000e24000021f000 */
[----:B0-----:R-:W-:-:S04]  /*d840*/  IMAD.MOV R12, RZ, RZ, -R3 ;  /* 0x000000ffff0c7224 */ /* 0x001fc800078e0a03 */
        /* <DEDUP_REMOVED lines=20> */
[----:B------:R-:W-:-:S04]  /*d990*/  VIADDMNMX R7, R3, R7, R8, PT ;  /* 0x0000000703077246 */ /* 0x000fc80003800108 */
        /* <DEDUP_REMOVED lines=29> */
.L_x_1813:
[----:B------:R-:W-:Y:S01]  /*db70*/  UMOV UR4, URZ ;  /* 0x0000003f00047c82 */ /* 0x000fe20008000000 */
[----:B------:R-:W-:Y:S01]  /*db80*/  UMOV UR5, URZ ;  /* 0x0000003f00057c82 */ /* 0x000fe20008000000 */
[----:B------:R-:W-:Y:S01]  /*db90*/  ULDC UR6, c[0x0][0xc14] ;  /* 0x0003050000067ab9 */ /* 0x000fe20000000800 */
[----:B--2---:R-:W-:Y:S02]  /*dba0*/  IMAD.MOV.U32 R16, RZ, RZ, R5 ;  /* 0x000000ffff107224 */ /* 0x004fe400078e0005 */
[----:B------:R-:W-:Y:S02]  /*dbb0*/  IMAD.U32 R17, RZ, RZ, UR4 ;  /* 0x00000004ff117e24 */ /* 0x000fe4000f8e00ff */
[----:B------:R-:W-:Y:S02]  /*dbc0*/  IMAD.U32 R18, RZ, RZ, UR5 ;  /* 0x00000005ff127e24 */ /* 0x000fe4000f8e00ff */
[----:B------:R-:W-:-:S07]  /*dbd0*/  IMAD.U32 R19, RZ, RZ, UR6 ;  /* 0x00000006ff137e24 */ /* 0x000fce000f8e00ff */
.L_x_1821:
        /* <DEDUP_REMOVED lines=10> */
.L_x_1757:
        /* <DEDUP_REMOVED lines=12> */
.L_x_1877:
[----:B------:R-:W-:Y:S05]  /*dd40*/  BSYNC B0 ;  /* 0x0000000000007941 */ /* 0x000fea0003800000 */
.L_x_1823:
[----:B------:R-:W-:-:S03]  /*dd50*/  UMOV UR4, 0xffffffff ;  /* 0xffffffff00047882 */ /* 0x000fc60000000000 */
[----:B------:R-:W-:Y:S05]  /*dd60*/  BRA.DIV UR4, `(.L_x_1825) ;  /* 0x0000001204c47947 */ /* 0x000fea000b800000 */
[----:B0-----:R-:W0:Y:S02]  /*dd70*/  S2R R0, SR_TID.X ;  /* 0x0000000000007919 */ /* 0x001e240000002100 */
[----:B0-----:R-:W-:-:S04]  /*dd80*/  SHF.R.U32.HI R0, RZ, 0x5, R0 ;  /* 0x00000005ff007819 */ /* 0x001fc80000011600 */
[----:B------:R-:W-:-:S05]  /*dd90*/  LOP3.LUT R0, R0, 0x3, RZ, 0xc0, !PT ;  /* 0x0000000300007812 */ /* 0x000fca00078ec0ff */
[----:B------:R0:W2:Y:S02]  /*dda0*/  SHFL.IDX PT, R14, R0, RZ, 0x1f ;  /* 0x00001fff000e7589 */ /* 0x0000a400000e0000 */
.L_x_1880:
[----:B--2---:R-:W-:Y:S01]  /*ddb0*/  ISETP.NE.AND P0, PT, R14, RZ, PT ;  /* 0x000000ff0e00720c */ /* 0x004fe20003f05270 */
[----:B------:R-:W-:-:S12]  /*ddc0*/  BSSY B0, `(.L_x_1826) ;  /* 0x0000024000007945 */ /* 0x000fd80003800000 */
[----:B------:R-:W-:Y:S05]  /*ddd0*/  @P0 BRA `(.L_x_1827) ;  /* 0x0000000000880947 */ /* 0x000fea0003800000 */
[----:B------:R-:W-:-:S03]  /*dde0*/  UMOV UR4, 0xffffffff ;  /* 0xffffffff00047882 */ /* 0x000fc60000000000 */
[----:B------:R-:W-:Y:S05]  /*ddf0*/  BRA.DIV UR4, `(.L_x_1828) ;  /* 0x0000001204d47947 */ /* 0x000fea000b800000 */
[----:B------:R-:W-:-:S13]  /*de00*/  ELECT P6, URZ, PT ;  /* 0x00000000003f782f */ /* 0x000fda00038c0000 */
.L_x_1883:
[----:B------:R-:W-:Y:S05]  /*de10*/  @!P6 BRA `(.L_x_1827) ;  /* 0x000000000078e947 */ /* 0x000fea0003800000 */
[----:B------:R-:W-:-:S06]  /*de20*/  ULOP3.LUT UR4, UR36, 0x2, URZ, 0xfc, !UPT ;  /* 0x0000000224047892 */ /* 0x000fcc000f8efc3f */
[----:B0-----:R-:W-:-:S05]  /*de30*/  IMAD.U32 R0, RZ, RZ, UR4 ;  /* 0x00000004ff007e24 */ /* 0x001fca000f8e00ff */
[----:B------:R-:W-:-:S13]  /*de40*/  ISETP.NE.AND P2, PT, R0, 0x3, PT ;  /* 0x000000030000780c */ /* 0x000fda0003f45270 */
[----:B------:R-:W-:Y:S05]  /*de50*/  @!P2 BRA `(.L_x_1829) ;  /* 0x000000000004a947 */ /* 0x000fea0003800000 */
[----:B------:R-:W-:Y:S01]  /*de60*/  BPT.TRAP 0x1 ;  /* 0x000000040000795c */ /* 0x000fe20000300000 */
.L_x_1829:
        /* <DEDUP_REMOVED lines=12> */
.L_x_1884:
[----:B------:R-:W2:Y:S02]  /*df30*/  SYNCS.PHASECHK.TRANS64.TRYWAIT P0, [R3+URZ], R0 ;  /* 0x00000000030075a7 */ /* 0x000ea4000800017f */
[----:B--2---:R-:W-:Y:S05]  /*df40*/  @!P0 BRA `(.L_x_1831) ;  /* 0x0000001000b48947 */ /* 0x004fea0003800000 */
.L_x_1885:
[----:B------:R-:W-:Y:S05]  /*df50*/  @!P2 BRA `(.L_x_1832) ;  /* 0x000000000004a947 */ /* 0x000fea0003800000 */
[----:B------:R-:W-:Y:S01]  /*df60*/  BPT.TRAP 0x1 ;  /* 0x000000040000795c */ /* 0x000fe20000300000 */
.L_x_1832:
[----:B--2---:R-:W-:-:S04]  /*df70*/  VIADD R3, R9, 0x16860 ;  /* 0x0001686009037836 */ /* 0x004fc80000000000 */
[----:B------:R-:W-:-:S04]  /*df80*/  IMAD R5, R22, 0x8, R3 ;  /* 0x0000000816057824 */ /* 0x000fc800078e0203 */
[----:B------:R-:W2:Y:S02]  /*df90*/  SYNCS.PHASECHK.TRANS64.TRYWAIT P0, [R5+URZ], R2 ;  /* 0x00000002050075a7 */ /* 0x000ea4000800017f */
[----:B--2---:R-:W-:Y:S05]  /*dfa0*/  @!P0 BRA `(.L_x_1833) ;  /* 0x0000001000b08947 */ /* 0x004fea0003800000 */
.L_x_1886:
[----:B------:R-:W-:-:S07]  /*dfb0*/  IMAD R3, R4, 0x8, R3 ;  /* 0x0000000804037824 */ /* 0x000fce00078e0203 */
.L_x_1834:
[----:B---3--:R3:W4:Y:S02]  /*dfc0*/  SYNCS.PHASECHK.TRANS64.TRYWAIT P0, [R3+URZ], R0 ;  /* 0x00000000030075a7 */ /* 0x008724000800017f */
[----:B----4-:R-:W-:Y:S05]  /*dfd0*/  @!P0 NANOSLEEP.SYNCS 0x989680 ;  /* 0x009896800000895d */ /* 0x010fea0003900000 */
[----:B------:R-:W4:Y:S02]  /*dfe0*/  @!P0 SYNCS.PHASECHK.TRANS64 P0, [R3+URZ], R0 ;  /* 0x00000000030085a7 */ /* 0x000f24000800007f */
[----:B----4-:R-:W-:Y:S05]  /*dff0*/  @!P0 BRA `(.L_x_1834) ;  /* 0xfffffffc00f08947 */ /* 0x010fea000383ffff */
.L_x_1827:
[----:B------:R-:W-:Y:S05]  /*e000*/  BSYNC B0 ;  /* 0x0000000000007941 */ /* 0x000fea0003800000 */
.L_x_1826:
[----:B------:R-:W-:Y:S05]  /*e010*/  EXIT ;  /* 0x000000000000794d */ /* 0x000fea0003800000 */
.L_x_1701:
[----:B0-----:R-:W-:-:S04]  /*e020*/  IMAD.U32 R3, RZ, RZ, UR41 ;  /* 0x00000029ff037e24 */ /* 0x001fc8000f8e00ff */
[----:B------:R0:W1:Y:S03]  /*e030*/  SYNCS.PHASECHK.TRANS64.TRYWAIT P1, [R3+URZ+0x16800], R0 ;  /* 0x01680000030075a7 */ /* 0x000066000802017f */
[----:B-1----:R-:W-:Y:S05]  /*e040*/  @!P1 NANOSLEEP.SYNCS 0x989680 ;  /* 0x009896800000995d */ /* 0x002fea0003900000 */
[----:B------:R-:W1:Y:S02]  /*e050*/  @!P1 SYNCS.PHASECHK.TRANS64 P1, [R3+URZ+0x16800], R0 ;  /* 0x01680000030095a7 */ /* 0x000e64000802007f */
[----:B-1----:R-:W-:Y:S05]  /*e060*/  @!P1 BRA `(.L_x_1701) ;  /* 0xfffffffc00ec9947 */ /* 0x002fea000383ffff */
[----:B------:R-:W-:Y:S05]  /*e070*/  BRA `(.L_x_1835) ;  /* 0xffffff3400987947 */ /* 0x000fea000383ffff */
.L_x_1705:
[----:B-1----:R1:W2:Y:S02]  /*e080*/  SYNCS.PHASECHK.TRANS64.TRYWAIT P2, [R2+URZ+0x16830], R3 ;  /* 0x01683003020075a7 */ /* 0x0022a4000804017f */
[----:B--2---:R-:W-:Y:S05]  /*e090*/  @!P2 NANOSLEEP.SYNCS 0x989680 ;  /* 0x009896800000a95d */ /* 0x004fea0003900000 */
[----:B------:R-:W2:Y:S02]  /*e0a0*/  @!P2 SYNCS.PHASECHK.TRANS64 P2, [R2+URZ+0x16830], R3 ;  /* 0x016830030200a5a7 */ /* 0x000ea4000804007f */
[----:B--2---:R-:W-:Y:S05]  /*e0b0*/  @!P2 BRA `(.L_x_1705) ;  /* 0xfffffffc00f0a947 */ /* 0x004fea000383ffff */
[----:B------:R-:W-:Y:S05]  /*e0c0*/  BRA `(.L_x_1704) ;  /* 0xffffff3400c07947 */ /* 0x000fea000383ffff */
.L_x_1710:
[----:B-1----:R-:W-:-:S04]  /*e0d0*/  IMAD.U32 R7, RZ, RZ, UR6 ;  /* 0x00000006ff077e24 */ /* 0x002fc8000f8e00ff */
[----:B------:R1:W2:Y:S03]  /*e0e0*/  SYNCS.PHASECHK.TRANS64.TRYWAIT P2, [R7+URZ+0x16830], R0 ;  /* 0x01683000070075a7 */ /* 0x0002a6000804017f */
[----:B--2---:R-:W-:Y:S05]  /*e0f0*/  @!P2 NANOSLEEP.SYNCS 0x989680 ;  /* 0x009896800000a95d */ /* 0x004fea0003900000 */
[----:B------:R-:W2:Y:S02]  /*e100*/  @!P2 SYNCS.PHASECHK.TRANS64 P2, [R7+URZ+0x16830], R0 ;  /* 0x016830000700a5a7 */ /* 0x000ea4000804007f */
[----:B--2---:R-:W-:Y:S05]  /*e110*/  @!P2 BRA `(.L_x_1710) ;  /* 0xfffffffc00eca947 */ /* 0x004fea000383ffff */
[----:B------:R-:W-:Y:S05]  /*e120*/  BRA `(.L_x_1707) ;  /* 0xffffff58005c7947 */ /* 0x000fea000383ffff */
.L_x_1714:
[----:B-1----:R-:W-:-:S04]  /*e130*/  IMAD.U32 R7, RZ, RZ, UR6 ;  /* 0x00000006ff077e24 */ /* 0x002fc8000f8e00ff */
[----:B------:R1:W2:Y:S03]  /*e140*/  SYNCS.PHASECHK.TRANS64.TRYWAIT P2, [R7+URZ+0x16850], R0 ;  /* 0x01685000070075a7 */ /* 0x0002a6000804017f */
[----:B--2---:R-:W-:Y:S05]  /*e150*/  @!P2 NANOSLEEP.SYNCS 0x989680 ;  /* 0x009896800000a95d */ /* 0x004fea0003900000 */
[----:B------:R-:W2:Y:S02]  /*e160*/  @!P2 SYNCS.PHASECHK.TRANS64 P2, [R7+URZ+0x16850], R0 ;  /* 0x016850000700a5a7 */ /* 0x000ea4000804007f */
[----:B--2---:R-:W-:Y:S05]  /*e170*/  @!P2 BRA `(.L_x_1714) ;  /* 0xfffffffc00eca947 */ /* 0x004fea000383ffff */
[----:B------:R-:W-:Y:S05]  /*e180*/  BRA `(.L_x_1711) ;  /* 0xffffff5800cc7947 */ /* 0x000fea000383ffff */
.L_x_1720:
[----:B-1----:R-:W-:-:S04]  /*e190*/  IMAD.U32 R9, RZ, RZ, UR6 ;  /* 0x00000006ff097e24 */ /* 0x002fc8000f8e00ff */
[----:B------:R1:W2:Y:S03]  /*e1a0*/  SYNCS.PHASECHK.TRANS64.TRYWAIT P2, [R9+URZ+0x16830], R0 ;  /* 0x01683000090075a7 */ /* 0x0002a6000804017f */
[----:B--2---:R-:W-:Y:S05]  /*e1b0*/  @!P2 NANOSLEEP.SYNCS 0x989680 ;  /* 0x009896800000a95d */ /* 0x004fea0003900000 */
[----:B------:R-:W2:Y:S02]  /*e1c0*/  @!P2 SYNCS.PHASECHK.TRANS64 P2, [R9+URZ+0x16830], R0 ;  /* 0x016830000900a5a7 */ /* 0x000ea4000804007f */
[----:B--2---:R-:W-:Y:S05]  /*e1d0*/  @!P2 BRA `(.L_x_1720) ;  /* 0xfffffffc00eca947 */ /* 0x004fea000383ffff */
[----:B------:R-:W-:Y:S05]  /*e1e0*/  BRA `(.L_x_1717) ;  /* 0xffffff7c009c7947 */ /* 0x000fea000383ffff */
.L_x_1724:
[----:B-1----:R-:W-:-:S04]  /*e1f0*/  IMAD.U32 R9, RZ, RZ, UR6 ;  /* 0x00000006ff097e24 */ /* 0x002fc8000f8e00ff */
[----:B------:R1:W2:Y:S03]  /*e200*/  SYNCS.PHASECHK.TRANS64.TRYWAIT P2, [R9+URZ+0x16850], R0 ;  /* 0x01685000090075a7 */ /* 0x0002a6000804017f */
[----:B--2---:R-:W-:Y:S05]  /*e210*/  @!P2 NANOSLEEP.SYNCS 0x989680 ;  /* 0x009896800000a95d */ /* 0x004fea0003900000 */
[----:B------:R-:W2:Y:S02]  /*e220*/  @!P2 SYNCS.PHASECHK.TRANS64 P2, [R9+URZ+0x16850], R0 ;  /* 0x016850000900a5a7 */ /* 0x000ea4000804007f */
[----:B--2---:R-:W-:Y:S05]  /*e230*/  @!P2 BRA `(.L_x_1724) ;  /* 0xfffffffc00eca947 */ /* 0x004fea000383ffff */
[----:B------:R-:W-:Y:S05]  /*e240*/  BRA `(.L_x_1721) ;  /* 0xffffff80000c7947 */ /* 0x000fea000383ffff */
.L_x_1729:
[----:B-1----:R-:W-:-:S04]  /*e250*/  IMAD.U32 R5, RZ, RZ, UR5 ;  /* 0x00000005ff057e24 */ /* 0x002fc8000f8e00ff */
[----:B------:R1:W2:Y:S03]  /*e260*/  SYNCS.PHASECHK.TRANS64.TRYWAIT P0, [R5+URZ+0x16850], R4 ;  /* 0x01685004050075a7 */ /* 0x0002a6000800017f */
[----:B--2---:R-:W-:Y:S05]  /*e270*/  @!P0 NANOSLEEP.SYNCS 0x989680 ;  /* 0x009896800000895d */ /* 0x004fea0003900000 */
[----:B------:R-:W2:Y:S02]  /*e280*/  @!P0 SYNCS.PHASECHK.TRANS64 P0, [R5+URZ+0x16850], R4 ;  /* 0x01685004050085a7 */ /* 0x000ea4000800007f */
[----:B--2---:R-:W-:Y:S05]  /*e290*/  @!P0 BRA `(.L_x_1729) ;  /* 0xfffffffc00ec8947 */ /* 0x004fea000383ffff */
[----:B------:R-:W-:Y:S05]  /*e2a0*/  BRA `(.L_x_1728) ;  /* 0xffffff9800707947 */ /* 0x000fea000383ffff */
.L_x_1768:
        /* <DEDUP_REMOVED lines=11> */
.L_x_1837:
[----:B------:R-:W-:Y:S05]  /*e360*/  BSYNC B0 ;  /* 0x0000000000007941 */ /* 0x000fea0003800000 */
.L_x_1836:
[----:B------:R-:W-:Y:S05]  /*e370*/  BRA `(.L_x_1838) ;  /* 0xffffffd000907947 */ /* 0x000fea000383ffff */
.L_x_1769:
[----:B------:R-:W-:Y:S01]  /*e380*/  BSSY B0, `(.L_x_1839) ;  /* 0x0000006000007945 */ /* 0x000fe20003800000 */
[----:B------:R-:W-:-:S07]  /*e390*/  IMAD.MOV.U32 R15, RZ, RZ, -0x1 ;  /* 0xffffffffff0f7424 */ /* 0x000fce00078e00ff */
[----:B-1----:R-:W-:Y:S05]  /*e3a0*/  WARPSYNC.COLLECTIVE R15, `(.L_x_1840) ;  /* 0x000000000f0c7348 */ /* 0x002fea0003c00000 */
[----:B------:R-:W-:Y:S02]  /*e3b0*/  ELECT P6, UR62, PT ;  /* 0x00000000003e782f */ /* 0x000fe400038c0000 */
[----:B------:R-:W-:Y:S01]  /*e3c0*/  MOV R14, UR62 ;  /* 0x0000003e000e7c02 */ /* 0x000fe20008000f00 */
[----:B-1----:R-:W-:Y:S10]  /*e3d0*/  ENDCOLLECTIVE ;  /* 0x000000000000791b */ /* 0x002ff40003800000 */
.L_x_1840:
[----:B------:R-:W-:Y:S05]  /*e3e0*/  BSYNC B0 ;  /* 0x0000000000007941 */ /* 0x000fea0003800000 */
.L_x_1839:
[----:B------:R-:W-:Y:S05]  /*e3f0*/  BRA `(.L_x_1841) ;  /* 0xffffffd000807947 */ /* 0x000fea000383ffff */
.L_x_1772:
[----:B--2---:R2:W3:Y:S02]  /*e400*/  SYNCS.PHASECHK.TRANS64.TRYWAIT P0, [R5+URZ+0x16840], R4 ;  /* 0x01684004050075a7 */ /* 0x0044e4000800017f */
[----:B---3--:R-:W-:Y:S05]  /*e410*/  @!P0 NANOSLEEP.SYNCS 0x989680 ;  /* 0x009896800000895d */ /* 0x008fea0003900000 */
[----:B------:R-:W3:Y:S02]  /*e420*/  @!P0 SYNCS.PHASECHK.TRANS64 P0, [R5+URZ+0x16840], R4 ;  /* 0x01684004050085a7 */ /* 0x000ee4000800007f */
[----:B---3--:R-:W-:Y:S05]  /*e430*/  @!P0 BRA `(.L_x_1772) ;  /* 0xfffffffc00f08947 */ /* 0x008fea000383ffff */
[----:B------:R-:W-:Y:S05]  /*e440*/  BRA `(.L_x_1842) ;  /* 0xffffffd000d47947 */ /* 0x000fea000383ffff */
.L_x_1775:
[----:B--2---:R2:W3:Y:S02]  /*e450*/  SYNCS.PHASECHK.TRANS64.TRYWAIT P0, [R25+URZ+0x16820], R4 ;  /* 0x01682004190075a7 */ /* 0x0044e4000800017f */
[----:B---3--:R-:W-:Y:S05]  /*e460*/  @!P0 NANOSLEEP.SYNCS 0x989680 ;  /* 0x009896800000895d */ /* 0x008fea0003900000 */
[----:B------:R-:W3:Y:S02]  /*e470*/  @!P0 SYNCS.PHASECHK.TRANS64 P0, [R25+URZ+0x16820], R4 ;  /* 0x01682004190085a7 */ /* 0x000ee4000800007f */
[----:B---3--:R-:W-:Y:S05]  /*e480*/  @!P0 BRA `(.L_x_1775) ;  /* 0xfffffffc00f08947 */ /* 0x008fea000383ffff */
[----:B------:R-:W-:Y:S05]  /*e490*/  BRA `(.L_x_1843) ;  /* 0xffffffd400947947 */ /* 0x000fea000383ffff */
.L_x_1783:
[----:B0-----:R0:W2:Y:S02]  /*e4a0*/  SYNCS.PHASECHK.TRANS64.TRYWAIT P0, [R3+URZ+0x16840], R2 ;  /* 0x01684002030075a7 */ /* 0x0010a4000800017f */
[----:B--2---:R-:W-:Y:S05]  /*e4b0*/  @!P0 NANOSLEEP.SYNCS 0x989680 ;  /* 0x009896800000895d */ /* 0x004fea0003900000 */
[----:B------:R-:W2:Y:S02]  /*e4c0*/  @!P0 SYNCS.PHASECHK.TRANS64 P0, [R3+URZ+0x16840], R2 ;  /* 0x01684002030085a7 */ /* 0x000ea4000800007f */
[----:B--2---:R-:W-:Y:S05]  /*e4d0*/  @!P0 BRA `(.L_x_1783) ;  /* 0xfffffffc00f08947 */ /* 0x004fea000383ffff */
[----:B------:R-:W-:Y:S05]  /*e4e0*/  BRA `(.L_x_1844) ;  /* 0xffffffd800307947 */ /* 0x000fea000383ffff */
.L_x_1785:
[----:B0-----:R0:W2:Y:S02]  /*e4f0*/  SYNCS.PHASECHK.TRANS64.TRYWAIT P0, [R2+URZ+0x60], R5 ;  /* 0x00006005020075a7 */ /* 0x0010a4000800017f */
[----:B--2---:R-:W-:Y:S05]  /*e500*/  @!P0 NANOSLEEP.SYNCS 0x989680 ;  /* 0x009896800000895d */ /* 0x004fea0003900000 */
[----:B------:R-:W2:Y:S02]  /*e510*/  @!P0 SYNCS.PHASECHK.TRANS64 P0, [R2+URZ+0x60], R5 ;  /* 0x00006005020085a7 */ /* 0x000ea4000800007f */
[----:B--2---:R-:W-:Y:S05]  /*e520*/  @!P0 BRA `(.L_x_1785) ;  /* 0xfffffffc00f08947 */ /* 0x004fea000383ffff */
[----:B------:R-:W-:Y:S05]  /*e530*/  BRA `(.L_x_1845) ;  /* 0xffffffd800947947 */ /* 0x000fea000383ffff */
.L_x_1790:
[----:B--2---:R2:W3:Y:S02]  /*e540*/  SYNCS.PHASECHK.TRANS64.TRYWAIT P0, [R3+URZ+0x16840], R2 ;  /* 0x01684002030075a7 */ /* 0x0044e4000800017f */
[----:B---3--:R-:W-:Y:S05]  /*e550*/  @!P0 NANOSLEEP.SYNCS 0x989680 ;  /* 0x009896800000895d */ /* 0x008fea0003900000 */
[----:B------:R-:W3:Y:S02]  /*e560*/  @!P0 SYNCS.PHASECHK.TRANS64 P0, [R3+URZ+0x16840], R2 ;  /* 0x01684002030085a7 */ /* 0x000ee4000800007f */
[----:B---3--:R-:W-:Y:S05]  /*e570*/  @!P0 BRA `(.L_x_1790) ;  /* 0xfffffffc00f08947 */ /* 0x008fea000383ffff */
[----:B------:R-:W-:Y:S05]  /*e580*/  BRA `(.L_x_1846) ;  /* 0xffffffdc00987947 */ /* 0x000fea000383ffff */
.L_x_1792:
[----:B0-----:R0:W2:Y:S02]  /*e590*/  SYNCS.PHASECHK.TRANS64.TRYWAIT P1, [R3+URZ+0x60], R24 ;  /* 0x00006018030075a7 */ /* 0x0010a4000802017f */
[----:B--2---:R-:W-:Y:S05]  /*e5a0*/  @!P1 NANOSLEEP.SYNCS 0x989680 ;  /* 0x009896800000995d */ /* 0x004fea0003900000 */
[----:B------:R-:W2:Y:S02]  /*e5b0*/  @!P1 SYNCS.PHASECHK.TRANS64 P1, [R3+URZ+0x60], R24 ;  /* 0x00006018030095a7 */ /* 0x000ea4000802007f */
[----:B--2---:R-:W-:Y:S05]  /*e5c0*/  @!P1 BRA `(.L_x_1792) ;  /* 0xfffffffc00f09947 */ /* 0x004fea000383ffff */
[----:B------:R-:W-:Y:S05]  /*e5d0*/  BRA `(.L_x_1847) ;  /* 0xffffffdc00fc7947 */ /* 0x000fea000383ffff */
.L_x_1797:
[----:B--2---:R2:W3:Y:S02]  /*e5e0*/  SYNCS.PHASECHK.TRANS64.TRYWAIT P0, [R2+URZ+0x16840], R3 ;  /* 0x01684003020075a7 */ /* 0x0044e4000800017f */
[----:B---3--:R-:W-:Y:S05]  /*e5f0*/  @!P0 NANOSLEEP.SYNCS 0x989680 ;  /* 0x009896800000895d */ /* 0x008fea0003900000 */
[----:B------:R-:W3:Y:S02]  /*e600*/  @!P0 SYNCS.PHASECHK.TRANS64 P0, [R2+URZ+0x16840], R3 ;  /* 0x01684003020085a7 */ /* 0x000ee4000800007f */
[----:B---3--:R-:W-:Y:S05]  /*e610*/  @!P0 BRA `(.L_x_1797) ;  /* 0xfffffffc00f08947 */ /* 0x008fea000383ffff */
[----:B------:R-:W-:Y:S05]  /*e620*/  BRA `(.L_x_1848) ;  /* 0xffffffe000d87947 */ /* 0x000fea000383ffff */
.L_x_1799:
[----:B0-----:R0:W2:Y:S02]  /*e630*/  SYNCS.PHASECHK.TRANS64.TRYWAIT P1, [R2+URZ+0x60], R3 ;  /* 0x00006003020075a7 */ /* 0x0010a4000802017f */
[----:B--2---:R-:W-:Y:S05]  /*e640*/  @!P1 NANOSLEEP.SYNCS 0x989680 ;  /* 0x009896800000995d */ /* 0x004fea0003900000 */
[----:B------:R-:W2:Y:S02]  /*e650*/  @!P1 SYNCS.PHASECHK.TRANS64 P1, [R2+URZ+0x60], R3 ;  /* 0x00006003020095a7 */ /* 0x000ea4000802007f */
[----:B--2---:R-:W-:Y:S05]  /*e660*/  @!P1 BRA `(.L_x_1799) ;  /* 0xfffffffc00f09947 */ /* 0x004fea000383ffff */
[----:B------:R-:W-:Y:S05]  /*e670*/  BRA `(.L_x_1849) ;  /* 0xffffffe400407947 */ /* 0x000fea000383ffff */
.L_x_1806:
[----:B---3--:R3:W4:Y:S02]  /*e680*/  SYNCS.PHASECHK.TRANS64.TRYWAIT P0, [R3+URZ+0x16860], R2 ;  /* 0x01686002030075a7 */ /* 0x008724000800017f */
[----:B----4-:R-:W-:Y:S05]  /*e690*/  @!P0 NANOSLEEP.SYNCS 0x989680 ;  /* 0x009896800000895d */ /* 0x010fea0003900000 */
[----:B------:R-:W4:Y:S02]  /*e6a0*/  @!P0 SYNCS.PHASECHK.TRANS64 P0, [R3+URZ+0x16860], R2 ;  /* 0x01686002030085a7 */ /* 0x000f24000800007f */
[----:B----4-:R-:W-:Y:S05]  /*e6b0*/  @!P0 BRA `(.L_x_1806) ;  /* 0xfffffffc00f08947 */ /* 0x010fea000383ffff */
[----:B------:R-:W-:Y:S05]  /*e6c0*/  BRA `(.L_x_1850) ;  /* 0xffffffe800007947 */ /* 0x000fea000383ffff */
.L_x_1808:
[----:B------:R-:W-:Y:S01]  /*e6d0*/  BSSY B0, `(.L_x_1851) ;  /* 0x0000008000007945 */ /* 0x000fe20003800000 */
[----:B0-----:R-:W-:Y:S02]  /*e6e0*/  IMAD.MOV.U32 R13, RZ, RZ, R16 ;  /* 0x000000ffff0d7224 */ /* 0x001fe400078e0010 */
[----:B------:R-:W-:Y:S02]  /*e6f0*/  IMAD.MOV.U32 R12, RZ, RZ, RZ ;  /* 0x000000ffff0c7224 */ /* 0x000fe400078e00ff */
[----:B------:R-:W-:Y:S02]  /*e700*/  IMAD.MOV.U32 R11, RZ, RZ, 0x1f ;  /* 0x0000001fff0b7424 */ /* 0x000fe400078e00ff */
[----:B------:R-:W-:-:S07]  /*e710*/  IMAD.MOV.U32 R15, RZ, RZ, -0x1 ;  /* 0xffffffffff0f7424 */ /* 0x000fce00078e00ff */
[----:B-1----:R-:W-:Y:S05]  /*e720*/  WARPSYNC.COLLECTIVE R15, `(.L_x_1852) ;  /* 0x000000000f087348 */ /* 0x002fea0003c00000 */
[----:B------:R0:W2:Y:S02]  /*e730*/  SHFL.IDX P6, R14, R13, R12, R11 ;  /* 0x0000000c0d0e7389 */ /* 0x0000a400000c000b */
[----:B012---:R-:W-:Y:S01]  /*e740*/  ENDCOLLECTIVE ;  /* 0x000000000000791b */ /* 0x007fe20003800000 */
.L_x_1852:
[----:B------:R-:W-:Y:S05]  /*e750*/  BSYNC B0 ;  /* 0x0000000000007941 */ /* 0x000fea0003800000 */
.L_x_1851:
        /* <DEDUP_REMOVED lines=8> */
.L_x_1853:
[----:B------:R-:W-:Y:S01]  /*e7e0*/  IMAD.MOV.U32 R4, RZ, RZ, R14 ;  /* 0x000000ffff047224 */ /* 0x000fe200078e000e */
[----:B------:R-:W-:Y:S06]  /*e7f0*/  BRA `(.L_x_1854) ;  /* 0xffffffe800487947 */ /* 0x000fec000383ffff */
.L_x_1811:
        /* <DEDUP_REMOVED lines=8> */
.L_x_1856:
[----:B------:R-:W-:Y:S05]  /*e880*/  BSYNC B0 ;  /* 0x0000000000007941 */ /* 0x000fea0003800000 */
.L_x_1855:
        /* <DEDUP_REMOVED lines=10> */
.L_x_1857:
        /* <DEDUP_REMOVED lines=8> */
.L_x_1858:
        /* <DEDUP_REMOVED lines=8> */
.L_x_1859:
        /* <DEDUP_REMOVED lines=8> */
.L_x_1860:
        /* <DEDUP_REMOVED lines=8> */
.L_x_1861:
[----:B------:R-:W-:Y:S05]  /*eb30*/  BRA `(.L_x_1862) ;  /* 0xffffffe800047947 */ /* 0x000fea000383ffff */
.L_x_1816:
        /* <DEDUP_REMOVED lines=8> */
.L_x_1864:
[----:B------:R-:W-:Y:S05]  /*ebc0*/  BSYNC B0 ;  /* 0x0000000000007941 */ /* 0x000fea0003800000 */
.L_x_1863:
        /* <DEDUP_REMOVED lines=10> */
.L_x_1865:
        /* <DEDUP_REMOVED lines=8> */
.L_x_1866:
        /* <DEDUP_REMOVED lines=8> */
.L_x_1867:
        /* <DEDUP_REMOVED lines=8> */
.L_x_1868:
        /* <DEDUP_REMOVED lines=8> */
.L_x_1869:
[----:B------:R-:W-:Y:S05]  /*ee70*/  BRA `(.L_x_1870) ;  /* 0xffffffe400e07947 */ /* 0x000fea000383ffff */
.L_x_1818:
[----:B------:R-:W-:Y:S01]  /*ee80*/  BSSY B0, `(.L_x_1871) ;  /* 0x0000006000007945 */ /* 0x000fe20003800000 */
[----:B------:R-:W-:Y:S01]  /*ee90*/  PLOP3.LUT P6, PT, P6, PT, PT, 0x8, 0x0 ;  /* 0x000000000000781c */ /* 0x000fe200037ce170 */
[----:B------:R-:W-:-:S12]  /*eea0*/  IMAD.MOV.U32 R15, RZ, RZ, -0x1 ;  /* 0xffffffffff0f7424 */ /* 0x000fd800078e00ff */
[----:B012---:R-:W-:Y:S05]  /*eeb0*/  WARPSYNC.COLLECTIVE R15, `(.L_x_1872) ;  /* 0x000000000f087348 */ /* 0x007fea0003c00000 */
[----:B------:R-:W-:Y:S01]  /*eec0*/  VOTE.ANY R14, PT, P6 ;  /* 0x00000000000e7806 */ /* 0x000fe200030e0100 */
[----:B012---:R-:W-:Y:S06]  /*eed0*/  ENDCOLLECTIVE ;  /* 0x000000000000791b */ /* 0x007fec0003800000 */
.L_x_1872:
[----:B------:R-:W-:Y:S05]  /*eee0*/  BSYNC B0 ;  /* 0x0000000000007941 */ /* 0x000fea0003800000 */
.L_x_1871:
        /* <DEDUP_REMOVED lines=9> */
.L_x_1873:
[----:B------:R-:W-:Y:S01]  /*ef80*/  IMAD.MOV.U32 R17, RZ, RZ, R14 ;  /* 0x000000ffff117224 */ /* 0x000fe200078e000e */
[----:B------:R-:W-:Y:S06]  /*ef90*/  BRA `(.L_x_1874) ;  /* 0xffffffe400d07947 */ /* 0x000fec000383ffff */
.L_x_1820:
[----:B------:R-:W-:Y:S01]  /*efa0*/  BSSY B0, `(.L_x_1875) ;  /* 0x0000007000007945 */ /* 0x000fe20003800000 */
[----:B------:R-:W-:Y:S02]  /*efb0*/  IMAD.MOV.U32 R13, RZ, RZ, R8 ;  /* 0x000000ffff0d7224 */ /* 0x000fe400078e0008 */
[----:B------:R-:W-:Y:S02]  /*efc0*/  IMAD.MOV.U32 R11, RZ, RZ, 0x1f ;  /* 0x0000001fff0b7424 */ /* 0x000fe400078e00ff */
[----:B------:R-:W-:-:S07]  /*efd0*/  IMAD.MOV.U32 R15, RZ, RZ, -0x1 ;  /* 0xffffffffff0f7424 */ /* 0x000fce00078e00ff */
[----:B01234-:R-:W-:Y:S05]  /*efe0*/  WARPSYNC.COLLECTIVE R15, `(.L_x_1876) ;  /* 0x000000000f087348 */ /* 0x01ffea0003c00000 */
[----:B------:R0:W0:Y:S02]  /*eff0*/  SHFL.IDX P6, R14, R13, R12, R11 ;  /* 0x0000000c0d0e7389 */ /* 0x00002400000c000b */
[----:B01234-:R-:W-:Y:S01]  /*f000*/  ENDCOLLECTIVE ;  /* 0x000000000000791b */ /* 0x01ffe20003800000 */
.L_x_1876:
[----:B------:R-:W-:Y:S05]  /*f010*/  BSYNC B0 ;  /* 0x0000000000007941 */ /* 0x000fea0003800000 */
.L_x_1875:
[----:B------:R-:W-:Y:S05]  /*f020*/  BRA `(.L_x_1819) ;  /* 0xffffffe400c87947 */ /* 0x000fea000383ffff */
.L_x_1824:
[----:B0-----:R0:W2:Y:S02]  /*f030*/  SYNCS.PHASECHK.TRANS64.TRYWAIT P0, [R9+URZ+0x16820], R0 ;  /* 0x01682000090075a7 */ /* 0x0010a4000800017f */
[----:B--2---:R-:W-:Y:S05]  /*f040*/  @!P0 NANOSLEEP.SYNCS 0x989680 ;  /* 0x009896800000895d */ /* 0x004fea0003900000 */
[----:B------:R-:W2:Y:S02]  /*f050*/  @!P0 SYNCS.PHASECHK.TRANS64 P0, [R9+URZ+0x16820], R0 ;  /* 0x01682000090085a7 */ /* 0x000ea4000800007f */
[----:B--2---:R-:W-:Y:S05]  /*f060*/  @!P0 BRA `(.L_x_1824) ;  /* 0xfffffffc00f08947 */ /* 0x004fea000383ffff */
[----:B------:R-:W-:Y:S05]  /*f070*/  BRA `(.L_x_1877) ;  /* 0xffffffec00307947 */ /* 0x000fea000383ffff */
.L_x_1825:
        /* <DEDUP_REMOVED lines=11> */
.L_x_1879:
[----:B------:R-:W-:Y:S05]  /*f130*/  BSYNC B0 ;  /* 0x0000000000007941 */ /* 0x000fea0003800000 */
.L_x_1878:
[----:B------:R-:W-:Y:S05]  /*f140*/  BRA `(.L_x_1880) ;  /* 0xffffffec00187947 */ /* 0x000fea000383ffff */
.L_x_1828:
[----:B------:R-:W-:Y:S01]  /*f150*/  BSSY B1, `(.L_x_1881) ;  /* 0x0000006000017945 */ /* 0x000fe20003800000 */
[----:B------:R-:W-:-:S07]  /*f160*/  IMAD.MOV.U32 R15, RZ, RZ, -0x1 ;  /* 0xffffffffff0f7424 */ /* 0x000fce00078e00ff */
[----:B01----:R-:W-:Y:S05]  /*f170*/  WARPSYNC.COLLECTIVE R15, `(.L_x_1882) ;  /* 0x000000000f0c7348 */ /* 0x003fea0003c00000 */
[----:B------:R-:W-:Y:S02]  /*f180*/  ELECT P6, UR62, PT ;  /* 0x00000000003e782f */ /* 0x000fe400038c0000 */
[----:B------:R-:W-:Y:S01]  /*f190*/  MOV R14, UR62 ;  /* 0x0000003e000e7c02 */ /* 0x000fe20008000f00 */
[----:B01----:R-:W-:Y:S10]  /*f1a0*/  ENDCOLLECTIVE ;  /* 0x000000000000791b */ /* 0x003ff40003800000 */
.L_x_1882:
[----:B------:R-:W-:Y:S05]  /*f1b0*/  BSYNC B1 ;  /* 0x0000000000017941 */ /* 0x000fea0003800000 */
.L_x_1881:
[----:B------:R-:W-:Y:S05]  /*f1c0*/  BRA `(.L_x_1883) ;  /* 0xffffffec00107947 */ /* 0x000fea000383ffff */
.L_x_1830:
[----:B0-----:R0:W2:Y:S02]  /*f1d0*/  SYNCS.PHASECHK.TRANS64.TRYWAIT P0, [R7+URZ], R2 ;  /* 0x00000002070075a7 */ /* 0x0010a4000800017f */
[----:B--2---:R-:W-:Y:S05]  /*f1e0*/  @!P0 NANOSLEEP.SYNCS 0x989680 ;  /* 0x009896800000895d */ /* 0x004fea0003900000 */
[----:B------:R-:W2:Y:S02]  /*f1f0*/  @!P0 SYNCS.PHASECHK.TRANS64 P0, [R7+URZ], R2 ;  /* 0x00000002070085a7 */ /* 0x000ea4000800007f */
[----:B--2---:R-:W-:Y:S05]  /*f200*/  @!P0 BRA `(.L_x_1830) ;  /* 0xfffffffc00f08947 */ /* 0x004fea000383ffff */
[----:B------:R-:W-:Y:S05]  /*f210*/  BRA `(.L_x_1884) ;  /* 0xffffffec00447947 */ /* 0x000fea000383ffff */
.L_x_1831:
[----:B--2---:R2:W3:Y:S02]  /*f220*/  SYNCS.PHASECHK.TRANS64.TRYWAIT P0, [R3+URZ], R0 ;  /* 0x00000000030075a7 */ /* 0x0044e4000800017f */
[----:B---3--:R-:W-:Y:S05]  /*f230*/  @!P0 NANOSLEEP.SYNCS 0x989680 ;  /* 0x009896800000895d */ /* 0x008fea0003900000 */
[----:B------:R-:W3:Y:S02]  /*f240*/  @!P0 SYNCS.PHASECHK.TRANS64 P0, [R3+URZ], R0 ;  /* 0x00000000030085a7 */ /* 0x000ee4000800007f */
[----:B---3--:R-:W-:Y:S05]  /*f250*/  @!P0 BRA `(.L_x_1831) ;  /* 0xfffffffc00f08947 */ /* 0x008fea000383ffff */
[----:B------:R-:W-:Y:S05]  /*f260*/  BRA `(.L_x_1885) ;  /* 0xffffffec00387947 */ /* 0x000fea000383ffff */
.L_x_1833:
[----:B--2---:R2:W3:Y:S02]  /*f270*/  SYNCS.PHASECHK.TRANS64.TRYWAIT P0, [R5+URZ], R2 ;  /* 0x00000002050075a7 */ /* 0x0044e4000800017f */
[----:B---3--:R-:W-:Y:S05]  /*f280*/  @!P0 NANOSLEEP.SYNCS 0x989680 ;  /* 0x009896800000895d */ /* 0x008fea0003900000 */
[----:B------:R-:W3:Y:S02]  /*f290*/  @!P0 SYNCS.PHASECHK.TRANS64 P0, [R5+URZ], R2 ;  /* 0x00000002050085a7 */ /* 0x000ee4000800007f */
[----:B---3--:R-:W-:Y:S05]  /*f2a0*/  @!P0 BRA `(.L_x_1833) ;  /* 0xfffffffc00f08947 */ /* 0x008fea000383ffff */
[----:B------:R-:W-:Y:S05]  /*f2b0*/  BRA `(.L_x_1886) ;  /* 0xffffffec003c7947 */ /* 0x000fea000383ffff */
.L_x_1887:
        /* <DEDUP_REMOVED lines=12> */
.L_x_2283:


//--------------------- .text._ZN7cutlass13device_kernelIN5flash11enable_sm90INS1_16FlashAttnFwdSm90INS1_25CollectiveMainloopFwdSm90ILi2EN4cute5tupleIJNS5_1CILi1EEES8_S8_EEENS6_IJNS7_ILi192EEENS7_ILi128EEENS7_ILi64EEEEEELi64ENS_6half_tEfNS_4arch4Sm90ELb1ELb0ELb0ELb1ELb0ELb1ELb0ELb1ELb1ELb0ELb0ELb0EEENS1_21CollectiveEpilogueFwdINS6_IJSA_SC_SB_EEES9_SE_SG_Li384ELb1ELb0ELb0ELb0EEENS1_36VarlenDynamicPersistentTileSchedulerILi192ELi128ELi384ELi32ELb0ELb0ELb1ELb1ELb1ELb1EEEEEEEEEvNT_6ParamsE --------------------------
	.section	.text._ZN7cutlass13device_kernelIN5flash11enable_sm90INS1_16FlashAttnFwdSm90INS1_25CollectiveMainloopFwdSm90ILi2EN4cute5tupleIJNS5_1CILi1EEES8_S8_EEENS6_IJNS7_ILi192EEENS7_ILi128EEENS7_ILi64EEEEEELi64ENS_6half_tEfNS_4arch4Sm90ELb1ELb0ELb0ELb1ELb0ELb1ELb0ELb1ELb1ELb0ELb0ELb0EEENS1_21CollectiveEpilogueFwdINS6_IJSA_SC_SB_EEES9_SE_SG_Li384ELb1ELb0ELb0ELb0EEENS1_36VarlenDynamicPersistentTileSchedulerILi192ELi128ELi384ELi32ELb0ELb0ELb1ELb1ELb1ELb1EEEEEEEEEvNT_6ParamsE,"ax",@progbits
	.align	128
.text._ZN7cutlass13device_kernelIN5flash11enable_sm90INS1_16FlashAttnFwdSm90INS1_25CollectiveMainloopFwdSm90ILi2EN4cute5tupleIJNS5_1CILi1EEES8_S8_EEENS6_IJNS7_ILi192EEENS7_ILi128EEENS7_ILi64EEEEEELi64ENS_6half_tEfNS_4arch4Sm90ELb1ELb0ELb0ELb1ELb0ELb1ELb0ELb1ELb1ELb0ELb0ELb0EEENS1_21CollectiveEpilogueFwdINS6_IJSA_SC_SB_EEES9_SE_SG_Li384ELb1ELb0ELb0ELb0EEENS1_36VarlenDynamicPersistentTileSchedulerILi192ELi128ELi384ELi32ELb0ELb0ELb1ELb1ELb1ELb1EEEEEEEEEvNT_6ParamsE:
        .type           _ZN7cutlass13device_kernelIN5flash11enable_sm90INS1_16FlashAttnFwdSm90INS1_25CollectiveMainloopFwdSm90ILi2EN4cute5tupleIJNS5_1CILi1EEES8_S8_EEENS6_IJNS7_ILi192EEENS7_ILi128EEENS7_ILi64EEEEEELi64ENS_6half_tEfNS_4arch4Sm90ELb1ELb0ELb0ELb1ELb0ELb1ELb0ELb1ELb1ELb0ELb0ELb0EEENS1_21CollectiveEpilogueFwdINS6_IJSA_SC_SB_EEES9_SE_SG_Li384ELb1ELb0ELb0ELb0EEENS1_36VarlenDynamicPersistentTileSchedulerILi192ELi128ELi384ELi32ELb0ELb0ELb1ELb1ELb1ELb1EEEEEEEEEvNT_6ParamsE,@function
        .size           _ZN7cutlass13device_kernelIN5flash11enable_sm90INS1_16FlashAttnFwdSm90INS1_25CollectiveMainloopFwdSm90ILi2EN4cute5tupleIJNS5_1CILi1EEES8_S8_EEENS6_IJNS7_ILi192EEENS7_ILi128EEENS7_ILi64EEEEEELi64ENS_6half_tEfNS_4arch4Sm90ELb1ELb0ELb0ELb1ELb0ELb1ELb0ELb1ELb1ELb0ELb0ELb0EEENS1_21CollectiveEpilogueFwdINS6_IJSA_SC_SB_EEES9_SE_SG_Li384ELb1ELb0ELb0ELb0EEENS1_36VarlenDynamicPersistentTileSchedulerILi192ELi128ELi384ELi32ELb0ELb0ELb1ELb1ELb1ELb1EEEEEEEEEvNT_6ParamsE,(.L_x_2284 - _ZN7cutlass13device_kernelIN5flash11enable_sm90INS1_16FlashAttnFwdSm90INS1_25CollectiveMainloopFwdSm90ILi2EN4cute5tupleIJNS5_1CILi1EEES8_S8_EEENS6_IJNS7_ILi192EEENS7_ILi128EEENS7_ILi64EEEEEELi64ENS_6half_tEfNS_4arch4Sm90ELb1ELb0ELb0ELb1ELb0ELb1ELb0ELb1ELb1ELb0ELb0ELb0EEENS1_21CollectiveEpilogueFwdINS6_IJSA_SC_SB_EEES9_SE_SG_Li384ELb1ELb0ELb0ELb0EEENS1_36VarlenDynamicPersistentTileSchedulerILi192ELi128ELi384ELi32ELb0ELb0ELb1ELb1ELb1ELb1EEEEEEEEEvNT_6ParamsE)
        .other          _ZN7cutlass13device_kernelIN5flash11enable_sm90INS1_16FlashAttnFwdSm90INS1_25CollectiveMainloopFwdSm90ILi2EN4cute5tupleIJNS5_1CILi1EEES8_S8_EEENS6_IJNS7_ILi192EEENS7_ILi128EEENS7_ILi64EEEEEELi64ENS_6half_tEfNS_4arch4Sm90ELb1ELb0ELb0ELb1ELb0ELb1ELb0ELb1ELb1ELb0ELb0ELb0EEENS1_21CollectiveEpilogueFwdINS6_IJSA_SC_SB_EEES9_SE_SG_Li384ELb1ELb0ELb0ELb0EEENS1_36VarlenDynamicPersistentTileSchedulerILi192ELi128ELi384ELi32ELb0ELb0ELb1ELb1ELb1ELb1EEEEEEEEEvNT_6ParamsE,@"STO_CUDA_ENTRY STV_DEFAULT"
_ZN7cutlass13device_kernelIN5flash11enable_sm90INS1_16FlashAttnFwdSm90INS1_25CollectiveMainloopFwdSm90ILi2EN4cute5tupleIJNS5_1CILi1EEES8_S8_EEENS6_IJNS7_ILi192EEENS7_ILi128EEENS7_ILi64EEEEEELi64ENS_6half_tEfNS_4arch4Sm90ELb1ELb0ELb0ELb1ELb0ELb1ELb0ELb1ELb1ELb0ELb0ELb0EEENS1_21CollectiveEpilogueFwdINS6_IJSA_SC_SB_EEES9_SE_SG_Li384ELb1ELb0ELb0ELb0EEENS1_36VarlenDynamicPersistentTileSchedulerILi192ELi128ELi384ELi32ELb0ELb0ELb1ELb1ELb1ELb1EEEEEEEEEvNT_6ParamsE:
        /* <DEDUP_REMOVED lines=26> */
.L_x_1889:
[----:B------:R-:W-:Y:S05]  /*01a0*/  BSYNC B0 ;  /* 0x0000000000007941 */ /* 0x000fea0003800000 */
.L_x_1888:
        /* <DEDUP_REMOVED lines=40> */
.L_x_1890:
        /* <DEDUP_REMOVED lines=22> */
.L_x_1891:
        /* <DEDUP_REMOVED lines=18> */
.L_x_1892:
        /* <DEDUP_REMOVED lines=22> */
.L_x_1893:
        /* <DEDUP_REMOVED lines=22> */
.L_x_1894:
        /* <DEDUP_REMOVED lines=9> */
.L_x_1897:
[----:B------:R-:W-:-:S08]  /*0a00*/  NOP ;  /* 0x0000000000007918 */ /* 0x000fd00000000000 */
[----:B------:R-:W0:Y:S02]  /*0a10*/  USETMAXREG.TRY_ALLOC.CTAPOOL UP0, 0xa0 ;  /* 0x000000a0000079c8 */ /* 0x000e240008000600 */
[----:B0-----:R-:W-:-:S13]  /*0a20*/  PLOP3.LUT P0, PT, PT, PT, UP0, 0x80, 0x0 ;  /* 0x000000000000781c */ /* 0x001fda0003f0f008 */
[----:B------:R-:W-:Y:S05]  /*0a30*/  @!P0 BRA `(.L_x_1897) ;  /* 0xfffffffc00f08947 */ /* 0x000fea000383ffff */
[----:B------:R-:W3:Y:S01]  /*0a40*/  LDL.LU R0, [R1+0x8] ;  /* 0x0000080001007983 */ /* 0x000ee20000300800 */
        /* <DEDUP_REMOVED lines=15> */
[----:B------:R4:W-:Y:S01]  /*0b40*/  STL [R1+0x8], R0 ;  /* 0x0000080001007387 */ /* 0x0009e20000100800 */
        /* <DEDUP_REMOVED lines=8> */
[----:B------:R-:W-:-:S05]  /*0bd0*/  IMAD.IADD R12, R13, 0x1, -R4 ;  /* 0x000000010d0c7824 */ /* 0x000fca00078e0a04 */
[----:B------:R-:W-:-:S04]  /*0be0*/  SHF.R.S32.HI R8, RZ, 0x1f, R12 ;  /* 0x0000001fff087819 */ /* 0x000fc8000001140c */
[----:B------:R-:W-:Y:S02]  /*0bf0*/  LEA.HI R9, R8, R12, RZ, 0x2 ;  /* 0x0000000c08097211 */ /* 0x000fe400078f10ff */
[----:B------:R-:W-:Y:S02]  /*0c00*/  SHF.R.S32.HI R3, RZ, 0x7, R3 ;  /* 0x00000007ff037819 */ /* 0x000fe40000011403 */
[--C-:B------:R-:W-:Y:S02]  /*0c10*/  SHF.R.S32.HI R10, RZ, 0x2, R9.reuse ;  /* 0x00000002ff0a7819 */ /* 0x100fe40000011409 */
[----:B------:R-:W-:Y:S01]  /*0c20*/  SHF.R.S32.HI R11, RZ, 0x1f, R9 ;  /* 0x0000001fff0b7819 */ /* 0x000fe20000011409 */
[----:B------:R-:W-:-:S03]  /*0c30*/  IMAD.HI R6, R3, 0x55555556, RZ ;  /* 0x5555555603067827 */ /* 0x000fc600078e02ff */
[----:B------:R-:W-:Y:S02]  /*0c40*/  LEA.HI R11, R11, R10, RZ, 0x3 ;  /* 0x0000000a0b0b7211 */ /* 0x000fe400078f18ff */
[----:B------:R-:W-:Y:S02]  /*0c50*/  LEA.HI R8, R8, R12, RZ, 0x5 ;  /* 0x0000000c08087211 */ /* 0x000fe400078f28ff */
[----:B------:R-:W-:Y:S02]  /*0c60*/  LOP3.LUT R11, R11, 0xfffffff8, RZ, 0xc0, !PT ;  /* 0xfffffff80b0b7812 */ /* 0x000fe400078ec0ff */
[----:B------:R-:W-:Y:S02]  /*0c70*/  LEA.HI R6, R6, R6, RZ, 0x1 ;  /* 0x0000000606067211 */ /* 0x000fe400078f08ff */
[----:B------:R-:W-:Y:S02]  /*0c80*/  IADD3 R11, R10, -R11, RZ ;  /* 0x8000000b0a0b7210 */ /* 0x000fe40007ffe0ff */
[----:B------:R-:W-:Y:S01]  /*0c90*/  SHF.R.S32.HI R8, RZ, 0x5, R8 ;  /* 0x00000005ff087819 */ /* 0x000fe20000011408 */
[----:B------:R-:W-:Y:S01]  /*0ca0*/  IMAD R6, R6, -0x3, R3 ;  /* 0xfffffffd06067824 */ /* 0x000fe200078e0203 */
[----:B------:R-:W-:-:S03]  /*0cb0*/  LEA.HI R4, R0, R13, RZ, 0x4 ;  /* 0x0000000d00047211 */ /* 0x000fc600078f20ff */
[----:B------:R-:W-:Y:S01]  /*0cc0*/  IMAD R11, R8, 0x10, R11 ;  /* 0x00000010080b7824 */ /* 0x000fe200078e020b */
[----:B------:R-:W-:-:S03]  /*0cd0*/  LEA.HI R5, R0, R13, RZ, 0x5 ;  /* 0x0000000d00057211 */ /* 0x000fc600078f28ff */
[----:B------:R-:W-:Y:S01]  /*0ce0*/  IMAD R3, R6, 0x40, R11 ;  /* 0x0000004006037824 */ /* 0x000fe200078e020b */
[----:B------:R-:W-:Y:S02]  /*0cf0*/  SHF.R.S32.HI R7, RZ, 0x4, R4 ;  /* 0x00000004ff077819 */ /* 0x000fe40000011404 */
[----:B------:R-:W-:Y:S02]  /*0d00*/  SHF.R.S32.HI R15, RZ, 0x5, R5 ;  /* 0x00000005ff0f7819 */ /* 0x000fe40000011405 */
[C---:B------:R-:W-:Y:S01]  /*0d10*/  LOP3.LUT R5, R4.reuse, 0x3fffff0, RZ, 0xc0, !PT ;  /* 0x03fffff004057812 */ /* 0x040fe200078ec0ff */
[----:B------:R0:W-:Y:S01]  /*0d20*/  STL [R1+0x28], R3 ;  /* 0x0000280301007387 */ /* 0x0001e20000100800 */
[----:B------:R-:W-:-:S03]  /*0d30*/  LEA.HI R4, R4, R7, RZ, 0x1 ;  /* 0x0000000704047211 */ /* 0x000fc600078f08ff */
[----:B------:R-:W-:Y:S01]  /*0d40*/  IMAD.IADD R5, R13, 0x1, -R5 ;  /* 0x000000010d057824 */ /* 0x000fe200078e0a05 */
[----:B------:R-:W-:Y:S02]  /*0d50*/  LOP3.LUT R4, R4, 0x1ffffffe, RZ, 0xc0, !PT ;  /* 0x1ffffffe04047812 */ /* 0x000fe400078ec0ff */
[----:B0-----:R-:W-:-:S04]  /*0d60*/  LEA.HI R3, R0, R13, RZ, 0x2 ;  /* 0x0000000d00037211 */ /* 0x001fc800078f10ff */
[----:B------:R-:W-:Y:S01]  /*0d70*/  SHF.R.S32.HI R19, RZ, 0x2, R3 ;  /* 0x00000002ff137819 */ /* 0x000fe20000011403 */
[----:B------:R-:W-:Y:S02]  /*0d80*/  IMAD.IADD R4, R7, 0x1, -R4 ;  /* 0x0000000107047824 */ /* 0x000fe400078e0a04 */
[----:B------:R-:W-:Y:S02]  /*0d90*/  IMAD R5, R15, 0x10, R5 ;  /* 0x000000100f057824 */ /* 0x000fe400078e0205 */
[----:B------:R-:W-:Y:S02]  /*0da0*/  VIADD R8, R19, 0x60 ;  /* 0x0000006013087836 */ /* 0x000fe40000000000 */
[----:B------:R-:W-:Y:S01]  /*0db0*/  IMAD R7, R5, 0x8, R4 ;  /* 0x0000000805077824 */ /* 0x000fe200078e0204 */
[----:B------:R-:W-:Y:S02]  /*0dc0*/  LEA.HI R0, R0, R13, RZ, 0x3 ;  /* 0x0000000d00007211 */ /* 0x000fe400078f18ff */
[----:B------:R-:W-:-:S02]  /*0dd0*/  SHF.R.S32.HI R5, RZ, 0x1f, R8 ;  /* 0x0000001fff057819 */ /* 0x000fc40000011408 */
[----:B------:R-:W-:Y:S02]  /*0de0*/  LOP3.LUT R4, R3, 0xfffffffc, RZ, 0xc0, !PT ;  /* 0xfffffffc03047812 */ /* 0x000fe400078ec0ff */
[----:B------:R-:W-:Y:S02]  /*0df0*/  LEA.HI R5, R5, R8, RZ, 0x3 ;  /* 0x0000000805057211 */ /* 0x000fe400078f18ff */
[----:B------:R-:W-:Y:S01]  /*0e00*/  LOP3.LUT R0, R0, 0x1ffffff8, RZ, 0xc0, !PT ;  /* 0x1ffffff800007812 */ /* 0x000fe200078ec0ff */
[----:B------:R-:W-:Y:S01]  /*0e10*/  IMAD.IADD R4, R13, 0x1, -R4 ;  /* 0x000000010d047824 */ /* 0x000fe200078e0a04 */
[----:B------:R-:W-:Y:S01]  /*0e20*/  SHF.R.S32.HI R6, RZ, 0x1f, R3 ;  /* 0x0000001fff067819 */ /* 0x000fe20000011403 */
[----:B------:R-:W-:Y:S02]  /*0e30*/  IMAD.SHL.U32 R3, R8, 0x40, RZ ;  /* 0x0000004008037824 */ /* 0x000fe400078e00ff */
[----:B------:R-:W-:Y:S02]  /*0e40*/  IMAD.SHL.U32 R5, R5, 0x40, RZ ;  /* 0x0000004005057824 */ /* 0x000fe400078e00ff */
[----:B------:R-:W-:Y:S01]  /*0e50*/  IMAD.IADD R0, R13, 0x1, -R0 ;  /* 0x000000010d007824 */ /* 0x000fe200078e0a00 */
[----:B------:R-:W-:Y:S01]  /*0e60*/  LEA.HI R6, R6, R19, RZ, 0x3 ;  /* 0x0000001306067211 */ /* 0x000fe200078f18ff */
[----:B------:R-:W-:Y:S01]  /*0e70*/  IMAD.SHL.U32 R16, R4, 0x8, RZ ;  /* 0x0000000804107824 */ /* 0x000fe200078e00ff */
[----:B------:R-:W-:-:S02]  /*0e80*/  LOP3.LUT R3, R3, 0x1c0, RZ, 0xc0, !PT ;  /* 0x000001c003037812 */ /* 0x000fc400078ec0ff */
[----:B------:R-:W-:Y:S02]  /*0e90*/  SHF.R.S32.HI R4, RZ, 0x1f, R19 ;  /* 0x0000001fff047819 */ /* 0x000fe40000011413 */
[----:B------:R-:W-:Y:S02]  /*0ea0*/  LOP3.LUT R4, R5, 0xfffffe00, RZ, 0xc0, !PT ;  /* 0xfffffe0005047812 */ /* 0x000fe400078ec0ff */
[----:B------:R-:W-:Y:S02]  /*0eb0*/  SHF.L.U32 R0, R0, 0x3, RZ ;  /* 0x0000000300007819 */ /* 0x000fe400000006ff */
[----:B------:R-:W-:Y:S01]  /*0ec0*/  LOP3.LUT R6, R6, 0xfffffff8, RZ, 0xc0, !PT ;  /* 0xfffffff806067812 */ /* 0x000fe200078ec0ff */
[----:B------:R-:W-:Y:S01]  /*0ed0*/  STL [R1+0x38], RZ ;  /* 0x000038ff01007387 */ /* 0x000fe20000100800 */
[----:B------:R-:W-:Y:S02]  /*0ee0*/  SHF.R.U32.HI R8, RZ, 0x3, R3 ;  /* 0x00000003ff087819 */ /* 0x000fe40000011603 */
[----:B------:R-:W-:Y:S01]  /*0ef0*/  LOP3.LUT R3, R3, 0x38, R16, 0xf8, !PT ;  /* 0x0000003803037812 */ /* 0x000fe200078ef810 */
[----:B------:R-:W-:Y:S01]  /*0f00*/  STL [R1+0x20], R4 ;  /* 0x0000200401007387 */ /* 0x000fe20000100800 */
[----:B------:R-:W-:-:S03]  /*0f10*/  LOP3.LUT R9, R9, 0x7ffffffc, RZ, 0xc0, !PT ;  /* 0x7ffffffc09097812 */ /* 0x000fc600078ec0ff */
[----:B------:R0:W-:Y:S01]  /*0f20*/  STL [R1+0x34], R0 ;  /* 0x0000340001007387 */ /* 0x0001e20000100800 */
[----:B------:R-:W-:Y:S01]  /*0f30*/  LOP3.LUT R3, R4, R3, R8, 0xf6, !PT ;  /* 0x0000000304037212 */ /* 0x000fe200078ef608 */
[----:B------:R-:W-:Y:S02]  /*0f40*/  IMAD.IADD R5, R12, 0x1, -R9 ;  /* 0x000000010c057824 */ /* 0x000fe400078e0a09 */
[----:B0-----:R-:W-:Y:S02]  /*0f50*/  IMAD.IADD R0, R19, 0x1, -R6 ;  /* 0x0000000113007824 */ /* 0x001fe400078e0a06 */
[----:B------:R-:W-:-:S03]  /*0f60*/  IMAD.SHL.U32 R4, R7, 0x8, RZ ;  /* 0x0000000807047824 */ /* 0x000fc600078e00ff */
[----:B------:R0:W-:Y:S04]  /*0f70*/  STL [R1+0x1c], R0 ;  /* 0x00001c0001007387 */ /* 0x0001e80000100800 */
[----:B------:R1:W-:Y:S01]  /*0f80*/  STL [R1+0x24], R5 ;  /* 0x0000240501007387 */ /* 0x0003e20000100800 */
[----:B0-----:R-:W-:-:S05]  /*0f90*/  IMAD R0, R3, 0x2, R2 ;  /* 0x0000000203007824 */ /* 0x001fca00078e0202 */
[----:B------:R1:W-:Y:S04]  /*0fa0*/  STL [R1+0x40], R0 ;  /* 0x0000400001007387 */ /* 0x0003e80000100800 */
[----:B------:R1:W-:Y:S01]  /*0fb0*/  STL [R1+0x44], R4 ;  /* 0x0000440401007387 */ /* 0x0003e20000100800 */
[----:B------:R-:W-:Y:S01]  /*0fc0*/  CS2R R22, SRZ ;  /* 0x0000000000167805 */ /* 0x000fe2000001ff00 */
[----:B------:R-:W-:Y:S01]  /*0fd0*/  IMAD.MOV.U32 R156, RZ, RZ, RZ ;  /* 0x000000ffff9c7224 */ /* 0x000fe200078e00ff */
[----:B------:R-:W-:Y:S02]  /*0fe0*/  MOV R18, RZ ;  /* 0x000000ff00127202 */ /* 0x000fe40000000f00 */
[----:B-12---:R-:W-:-:S07]  /*0ff0*/  LOP3.LUT R157, R14, 0x1, RZ, 0xfc, !PT ;  /* 0x000000010e9d7812 */ /* 0x006fce00078efcff */
.L_x_2053:
[----:B0----5:R-:W0:Y:S02]  /*1000*/  LDC.64 R4, c[0x0][0xc60] ;  /* 0x00031800ff047b82 */ /* 0x021e240000000a00 */
[----:B0-----:R-:W-:-:S05]  /*1010*/  IMAD.WIDE R4, R155, 0x4, R4 ;  /* 0x000000049b047825 */ /* 0x001fca00078e0204 */
[----:B-12---:R-:W2:Y:S01]  /*1020*/  LDG.E R10, desc[UR40][R4.64] ;  /* 0x00000028040a7981 */ /* 0x006ea2000c1e1900 */
[----:B------:R-:W-:Y:S05]  /*1030*/  YIELD ;  /* 0x0000000000007946 */ /* 0x000fea0003800000 */
[----:B------:R-:W-:Y:S01]  /*1040*/  ULDC.64 UR4, c[0x0][0xa28] ;  /* 0x00028a0000047ab9 */ /* 0x000fe20000000a00 */
[----:B------:R-:W-:Y:S01]  /*1050*/  ULDC.64 UR8, c[0x0][0xa18] ;  /* 0x0002860000087ab9 */ /* 0x000fe20000000a00 */
[----:B------:R-:W-:Y:S01]  /*1060*/  ISETP.NE.U32.AND P1, PT, RZ, UR4, PT ;  /* 0x00000004ff007c0c */ /* 0x000fe2000bf25070 */
[----:B------:R-:W-:Y:S01]  /*1070*/  IMAD.MOV.U32 R3, RZ, RZ, RZ ;  /* 0x000000ffff037224 */ /* 0x000fe200078e00ff */
[----:B------:R-:W-:Y:S01]  /*1080*/  ULDC.64 UR6, c[0x0][0xa08] ;  /* 0x0002820000067ab9 */ /* 0x000fe20000000a00 */
[----:B------:R-:W-:-:S02]  /*1090*/  MOV R31, RZ ;  /* 0x000000ff001f7202 */ /* 0x000fc40000000f00 */
[----:B------:R-:W-:Y:S02]  /*10a0*/  ISETP.NE.AND.EX P1, PT, RZ, UR5, PT, P1 ;  /* 0x00000005ff007c0c */ /* 0x000fe4000bf25310 */
[----:B------:R-:W-:-:S04]  /*10b0*/  ISETP.NE.U32.AND P0, PT, RZ, UR6, PT ;  /* 0x00000006ff007c0c */ /* 0x000fc8000bf05070 */
[----:B------:R-:W-:Y:S02]  /*10c0*/  ISETP.NE.AND.EX P0, PT, RZ, UR7, PT, P0 ;  /* 0x00000007ff007c0c */ /* 0x000fe4000bf05300 */
[----:B--2---:R-:W-:Y:S01]  /*10d0*/  SHF.R.S32.HI R0, RZ, 0x1f, R10 ;  /* 0x0000001fff007819 */ /* 0x004fe2000001140a */
[----:B------:R-:W-:-:S04]  /*10e0*/  IMAD.SHL.U32 R32, R10, 0x4, RZ ;  /* 0x000000040a207824 */ /* 0x000fc800078e00ff */
        /* <DEDUP_REMOVED lines=15> */
[----:B------:R-:W2:Y:S01]  /*11e0*/  @P2 LDG.E R11, desc[UR40][R4.64] ;  /* 0x00000028040b2981 */ /* 0x000ea2000c1e1900 */
        /* <DEDUP_REMOVED lines=8> */
[----:B------:R-:W-:Y:S02]  /*1270*/  IMAD.U32 R30, RZ, RZ, UR4 ;  /* 0x00000004ff1e7e24 */ /* 0x000fe4000f8e00ff */
[----:B------:R-:W-:Y:S01]  /*1280*/  IMAD.MOV.U32 R29, RZ, RZ, R10 ;  /* 0x000000ffff1d7224 */ /* 0x000fe200078e000a */
[----:B--2---:R0:W-:Y:S01]  /*1290*/  STL [R1+0x10], R11 ;  /* 0x0000100b01007387 */ /* 0x0041e20000100800 */
[----:B------:R-:W-:Y:S05]  /*12a0*/  @P2 BRA `(.L_x_1899) ;  /* 0x0000000000282947 */ /* 0x000fea0003800000 */
[----:B------:R-:W-:Y:S02]  /*12b0*/  ULDC.64 UR4, c[0x0][0xa00] ;  /* 0x0002800000047ab9 */ /* 0x000fe40000000a00 */
[----:B------:R-:W-:-:S04]  /*12c0*/  ISETP.NE.U32.AND P1, PT, RZ, UR4, PT ;  /* 0x00000004ff007c0c */ /* 0x000fc8000bf25070 */
[----:B------:R-:W-:-:S13]  /*12d0*/  ISETP.NE.AND.EX P1, PT, RZ, UR5, PT, P1 ;  /* 0x00000005ff007c0c */ /* 0x000fda000bf25310 */
[----:B------:R-:W-:Y:S05]  /*12e0*/  @!P1 BRA `(.L_x_1899) ;  /* 0x0000000000189947 */ /* 0x000fea0003800000 */
[----:B------:R-:W1:Y:S02]  /*12f0*/  LDC.64 R4, c[0x0][0xa00] ;  /* 0x00028000ff047b82 */ /* 0x000e640000000a00 */
[----:B-1----:R-:W-:-:S05]  /*1300*/  IMAD.WIDE R4, R29, 0x4, R4 ;  /* 0x000000041d047825 */ /* 0x002fca00078e0204 */
[----:B------:R-:W2:Y:S04]  /*1310*/  LDG.E R0, desc[UR40][R4.64] ;  /* 0x0000002804007981 */ /* 0x000ea8000c1e1900 */
[----:B0-----:R-:W2:Y:S02]  /*1320*/  LDG.E R7, desc[UR40][R4.64+0x4] ;  /* 0x0000042804077981 */ /* 0x001ea4000c1e1900 */
[----:B--2---:R-:W-:-:S05]  /*1330*/  IMAD.IADD R11, R7, 0x1, -R0 ;  /* 0x00000001070b7824 */ /* 0x004fca00078e0a00 */
[----:B------:R1:W-:Y:S02]  /*1340*/  STL [R1+0x10], R11 ;  /* 0x0000100b01007387 */ /* 0x0003e40000100800 */
.L_x_1899:
[----:B------:R-:W-:Y:S01]  /*1350*/  ULDC.64 UR4, c[0x0][0xa20] ;  /* 0x0002880000047ab9 */ /* 0x000fe20000000a00 */
[----:B------:R2:W-:Y:S01]  /*1360*/  STL [R1+0x3c], R153 ;  /* 0x00003c9901007387 */ /* 0x0005e20000100800 */
[----:B------:R-:W-:-:S03]  /*1370*/  ISETP.NE.U32.AND P1, PT, RZ, UR4, PT ;  /* 0x00000004ff007c0c */ /* 0x000fc6000bf25070 */
[----:B------:R2:W-:Y:S01]  /*1380*/  STL [R1+0x30], R154 ;  /* 0x0000309a01007387 */ /* 0x0005e20000100800 */
[----:B------:R-:W-:-:S13]  /*1390*/  ISETP.NE.AND.EX P1, PT, RZ, UR5, PT, P1 ;  /* 0x00000005ff007c0c */ /* 0x000fda000bf25310 */
[----:B--2---:R-:W-:Y:S05]  /*13a0*/  @!P1 BRA `(.L_x_1900) ;  /* 0x0000000000109947 */ /* 0x004fea0003800000 */
[----:B------:R-:W-:-:S04]  /*13b0*/  IADD3 R4, P0, R32, UR4, RZ ;  /* 0x0000000420047c10 */ /* 0x000fc8000ff1e0ff */
[----:B------:R-:W-:-:S05]  /*13c0*/  IADD3.X R5, R33, UR5, RZ, P0, !PT ;  /* 0x0000000521057c10 */ /* 0x000fca00087fe4ff */
[----:B------:R2:W5:Y:S01]  /*13d0*/  LDG.E R30, desc[UR40][R4.64] ;  /* 0x00000028041e7981 */ /* 0x000562000c1e1900 */
[----:B------:R-:W-:Y:S05]  /*13e0*/  BRA `(.L_x_1901) ;  /* 0x0000000000107947 */ /* 0x000fea0003800000 */
.L_x_1900:
[----:B------:R-:W-:Y:S05]  /*13f0*/  @!P0 BRA `(.L_x_1901) ;  /* 0x00000000000c8947 */ /* 0x000fea0003800000 */
[----:B------:R-:W2:Y:S04]  /*1400*/  LDG.E R5, desc[UR40][R8.64] ;  /* 0x0000002808057981 */ /* 0x000ea8000c1e1900 */
[----:B------:R-:W2:Y:S02]  /*1410*/  LDG.E R30, desc[UR40][R8.64+0x4] ;  /* 0x00000428081e7981 */ /* 0x000ea4000c1e1900 */
[----:B--2---:R-:W-:-:S07]  /*1420*/  IMAD.IADD R30, R30, 0x1, -R5 ;  /* 0x000000011e1e7824 */ /* 0x004fce00078e0a05 */
.L_x_1901:
[----:B------:R-:W-:Y:S02]  /*1430*/  ULDC.64 UR4, c[0x0][0xa10] ;  /* 0x0002840000047ab9 */ /* 0x000fe40000000a00 */
[----:B------:R-:W-:-:S04]  /*1440*/  ISETP.NE.U32.AND P0, PT, RZ, UR4, PT ;  /* 0x00000004ff007c0c */ /* 0x000fc8000bf05070 */
[----:B------:R-:W-:Y:S01]  /*1450*/  ISETP.NE.AND.EX P0, PT, RZ, UR5, PT, P0 ;  /* 0x00000005ff007c0c */ /* 0x000fe2000bf05300 */
[----:B0-----:R-:W-:Y:S01]  /*1460*/  IMAD.MOV.U32 R8, RZ, RZ, 0xc0 ;  /* 0x000000c0ff087424 */ /* 0x001fe200078e00ff */
[----:B------:R-:W-:-:S11]  /*1470*/  ULDC.64 UR4, c[0x0][0xa30] ;  /* 0x00028c0000047ab9 */ /* 0x000fd60000000a00 */
[----:B--2---:R-:W0:Y:S02]  /*1480*/  @P0 LDC.64 R4, c[0x0][0xa10] ;  /* 0x00028400ff040b82 */ /* 0x004e240000000a00 */
[----:B0-----:R-:W-:-:S05]  /*1490*/  @P0 IMAD.WIDE R4, R29, 0x4, R4 ;  /* 0x000000041d040825 */ /* 0x001fca00078e0204 */
[----:B------:R-:W2:Y:S04]  /*14a0*/  @P0 LDG.E R0, desc[UR40][R4.64] ;  /* 0x0000002804000981 */ /* 0x000ea8000c1e1900 */
[----:B------:R-:W2:Y:S01]  /*14b0*/  @P0 LDG.E R9, desc[UR40][R4.64+0x4] ;  /* 0x0000042804090981 */ /* 0x000ea2000c1e1900 */
[----:B------:R-:W-:Y:S02]  /*14c0*/  ISETP.NE.U32.AND P1, PT, RZ, UR4, PT ;  /* 0x00000004ff007c0c */ /* 0x000fe4000bf25070 */
[----:B-----5:R-:W-:Y:S02]  /*14d0*/  MOV R24, R30 ;  /* 0x0000001e00187202 */ /* 0x020fe40000000f00 */
[----:B------:R-:W-:-:S13]  /*14e0*/  ISETP.NE.AND.EX P1, PT, RZ, UR5, PT, P1 ;  /* 0x00000005ff007c0c */ /* 0x000fda000bf25310 */
[----:B------:R-:W-:-:S04]  /*14f0*/  @P1 IADD3 R6, P2, R32, UR4, RZ ;  /* 0x0000000420061c10 */ /* 0x000fc8000ff5e0ff */
[----:B------:R-:W-:-:S05]  /*1500*/  @P1 IADD3.X R7, R33, UR5, RZ, P2, !PT ;  /* 0x0000000521071c10 */ /* 0x000fca00097fe4ff */
[----:B------:R0:W5:Y:S01]  /*1510*/  @P1 LDG.E R24, desc[UR40][R6.64] ;  /* 0x0000002806181981 */ /* 0x000162000c1e1900 */
[----:B--2---:R-:W-:Y:S02]  /*1520*/  @P0 IMAD.IADD R28, R9, 0x1, -R0 ;  /* 0x00000001091c0824 */ /* 0x004fe400078e0a00 */
[----:B------:R-:W-:Y:S02]  /*1530*/  IMAD.IADD R9, R30, 0x1, -R3 ;  /* 0x000000011e097824 */ /* 0x000fe400078e0a03 */
[----:B------:R-:W-:Y:S02]  /*1540*/  IMAD R3, R153, R8, 0x13f ;  /* 0x0000013f99037424 */ /* 0x000fe400078e0208 */
[----:B------:R-:W-:Y:S02]  /*1550*/  IMAD.IADD R10, R9, 0x1, R28 ;  /* 0x00000001090a7824 */ /* 0x000fe400078e021c */
[----:B------:R-:W-:Y:S02]  /*1560*/  IMAD.MOV R27, RZ, RZ, -R9 ;  /* 0x000000ffff1b7224 */ /* 0x000fe400078e0a09 */
[C---:B------:R-:W-:Y:S01]  /*1570*/  VIADD R0, R10.reuse, 0x7f ;  /* 0x0000007f0a007836 */ /* 0x040fe20000000000 */
[----:B------:R-:W-:Y:S01]  /*1580*/  IADD3 R4, R10, R3, -R11 ;  /* 0x000000030a047210 */ /* 0x000fe20007ffe80b */
[----:B------:R0:W-:Y:S01]  /*1590*/  STL [R1+0x18], R10 ;  /* 0x0000180a01007387 */ /* 0x0001e20000100800 */
[----:B------:R-:W-:-:S02]  /*15a0*/  VIMNMX R27, RZ, R27, !PT ;  /* 0x0000001bff1b7248 */ /* 0x000fc40007fe0100 */
[----:B------:R-:W-:Y:S02]  /*15b0*/  SHF.R.S32.HI R3, RZ, 0x1f, R0 ;  /* 0x0000001fff037819 */ /* 0x000fe40000011400 */
[----:B------:R-:W-:Y:S02]  /*15c0*/  SHF.R.S32.HI R5, RZ, 0x1f, R4 ;  /* 0x0000001fff057819 */ /* 0x000fe40000011404 */
[----:B------:R-:W-:Y:S02]  /*15d0*/  LEA.HI R3, R3, R0, RZ, 0x7 ;  /* 0x0000000003037211 */ /* 0x000fe400078f38ff */
[----:B------:R-:W-:Y:S02]  /*15e0*/  LEA.HI R5, R5, R4, RZ, 0x7 ;  /* 0x0000000405057211 */ /* 0x000fe400078f38ff */
[----:B------:R-:W-:Y:S02]  /*15f0*/  SHF.R.S32.HI R3, RZ, 0x7, R3 ;  /* 0x00000007ff037819 */ /* 0x000fe40000011403 */
[----:B------:R-:W-:-:S04]  /*1600*/  SHF.R.S32.HI R152, RZ, 0x7, R5 ;  /* 0x00000007ff987819 */ /* 0x000fc80000011405 */
[----:B------:R-:W-:-:S04]  /*1610*/  VIMNMX R152, R3, R152, PT ;  /* 0x0000009803987248 */ /* 0x000fc80003fe0100 */
[----:B------:R-:W-:-:S04]  /*1620*/  LEA R3, R152, -R9, 0x7 ;  /* 0x8000000998037211 */ /* 0x000fc800078e38ff */
[----:B------:R-:W-:-:S04]  /*1630*/  VIMNMX R0, R3, R28, PT ;  /* 0x0000001c03007248 */ /* 0x000fc80003fe0100 */
[----:B------:R-:W-:Y:S02]  /*1640*/  ISETP.GT.AND P0, PT, R0, R27, PT ;  /* 0x0000001b0000720c */ /* 0x000fe40003f04270 */
[----:B------:R-:W-:-:S05]  /*1650*/  SHF.R.U32.HI R27, RZ, 0x7, R27 ;  /* 0x00000007ff1b7819 */ /* 0x000fca000001161b */
[----:B------:R-:W-:-:S06]  /*1660*/  IMAD.MOV.U32 R26, RZ, RZ, R27 ;  /* 0x000000ffff1a7224 */ /* 0x000fcc00078e001b */
[----:B------:R-:W-:-:S05]  /*1670*/  @P0 VIADD R0, R0, 0x7f ;  /* 0x0000007f00000836 */ /* 0x000fca0000000000 */
[----:B------:R-:W-:-:S04]  /*1680*/  @P0 SHF.R.S32.HI R3, RZ, 0x1f, R0 ;  /* 0x0000001fff030819 */ /* 0x000fc80000011400 */
[----:B------:R-:W-:-:S04]  /*1690*/  @P0 LEA.HI R3, R3, R0, RZ, 0x7 ;  /* 0x0000000003030211 */ /* 0x000fc800078f38ff */
[----:B------:R-:W-:Y:S02]  /*16a0*/  @P0 SHF.R.S32.HI R26, RZ, 0x7, R3 ;  /* 0x00000007ff1a0819 */ /* 0x000fe40000011403 */
[----:B------:R-:W-:Y:S02]  /*16b0*/  PLOP3.LUT P0, PT, PT, PT, PT, 0x80, 0x0 ;  /* 0x000000000000781c */ /* 0x000fe40003f0f070 */
[----:B------:R-:W-:-:S13]  /*16c0*/  ISETP.GT.AND P1, PT, R26, R27, PT ;  /* 0x0000001b1a00720c */ /* 0x000fda0003f24270 */
[----:B0-----:R-:W-:Y:S05]  /*16d0*/  @!P1 BRA `(.L_x_1902) ;  /* 0x0000003c00c09947 */ /* 0x001fea0003800000 */
        /* <DEDUP_REMOVED lines=11> */
[----:B------:R-:W-:Y:S01]  /*1790*/  IMAD.U32 R10, RZ, RZ, UR6 ;  /* 0x00000006ff0a7e24 */ /* 0x000fe2000f8e00ff */
[----:B------:R-:W-:Y:S01]  /*17a0*/  MOV R7, UR5 ;  /* 0x0000000500077c02 */ /* 0x000fe20008000f00 */
[----:B------:R-:W-:Y:S02]  /*17b0*/  IMAD.U32 R6, RZ, RZ, UR4 ;  /* 0x00000004ff067e24 */ /* 0x000fe4000f8e00ff */
[----:B-1----:R-:W-:-:S02]  /*17c0*/  IMAD.U32 R11, RZ, RZ, UR7 ;  /* 0x00000007ff0b7e24 */ /* 0x002fc4000f8e00ff */
[----:B------:R-:W-:Y:S02]  /*17d0*/  IMAD.MOV.U32 R8, RZ, RZ, 0x70 ;  /* 0x00000070ff087424 */ /* 0x000fe400078e00ff */
[----:B------:R-:W-:Y:S02]  /*17e0*/  IMAD.MOV.U32 R12, RZ, RZ, 0x1 ;  /* 0x00000001ff0c7424 */ /* 0x000fe400078e00ff */
[----:B0-----:R-:W-:-:S07]  /*17f0*/  IMAD.MOV.U32 R13, RZ, RZ, RZ ;  /* 0x000000ffff0d7224 */ /* 0x001fce00078e00ff */
[----:B------:R-:W-:-:S07]  /*1800*/  LEPC R20, `(.L_x_1904) ;  /* 0x000000001014794e */ /* 0x000fce0000000000 */
[----:B--2--5:R-:W-:Y:S05]  /*1810*/  CALL.ABS.NOINC R14 ;  /* 0x000000000e007343 */ /* 0x024fea0003c00000 */
.L_x_1904:
[----:B------:R-:W-:Y:S05]  /*1820*/  BSYNC B6 ;  /* 0x0000000000067941 */ /* 0x000fea0003800000 */
.L_x_1903:
[----:B------:R-:W-:Y:S01]  /*1830*/  VIADD R25, R2, 0x400 ;  /* 0x0000040002197836 */ /* 0x000fe20000000000 */
[----:B------:R-:W-:Y:S04]  /*1840*/  BSSY B6, `(.L_x_1905) ;  /* 0x0000013000067945 */ /* 0x000fe80003800000 */
[----:B------:R-:W-:-:S13]  /*1850*/  LOP3.LUT P0, RZ, R25, 0x3ff, RZ, 0xc0, !PT ;  /* 0x000003ff19ff7812 */ /* 0x000fda000780c0ff */
[----:B------:R-:W-:Y:S05]  /*1860*/  @!P0 BRA `(.L_x_1906) ;  /* 0x0000000000408947 */ /* 0x000fea0003800000 */
[----:B------:R-:W-:Y:S01]  /*1870*/  MOV R0, 0x0 ;  /* 0x0000000000007802 */ /* 0x000fe20000000f00 */
[----:B------:R-:W-:Y:S01]  /*1880*/  ULDC.64 UR4, c[0x4][0xa8] ;  /* 0x01002a0000047ab9 */ /* 0x000fe20000000a00 */
[----:B------:R-:W-:Y:S01]  /*1890*/  ULDC.64 UR6, c[0x4][0x18] ;  /* 0x0100060000067ab9 */ /* 0x000fe20000000a00 */
[----:B------:R-:W-:Y:S01]  /*18a0*/  MOV R4, UR4 ;  /* 0x0000000400047c02 */ /* 0x000fe20008000f00 */
[----:B------:R0:W2:Y:S01]  /*18b0*/  LDC.64 R14, c[0x4][R0] ;  /* 0x01000000000e7b82 */ /* 0x0000a20000000a00 */
[----:B------:R-:W-:Y:S01]  /*18c0*/  IMAD.U32 R5, RZ, RZ, UR5 ;  /* 0x00000005ff057e24 */ /* 0x000fe2000f8e00ff */
[----:B------:R-:W-:Y:S01]  /*18d0*/  ULDC.64 UR4, c[0x4][0xb0] ;  /* 0x01002c0000047ab9 */ /* 0x000fe20000000a00 */
[----:B------:R-:W-:Y:S01]  /*18e0*/  IMAD.U32 R10, RZ, RZ, UR6 ;  /* 0x00000006ff0a7e24 */ /* 0x000fe2000f8e00ff */
[----:B------:R-:W-:Y:S01]  /*18f0*/  MOV R12, 0x1 ;  /* 0x00000001000c7802 */ /* 0x000fe20000000f00 */
[----:B------:R-:W-:Y:S02]  /*1900*/  IMAD.U32 R6, RZ, RZ, UR4 ;  /* 0x00000004ff067e24 */ /* 0x000fe4000f8e00ff */
[----:B------:R-:W-:-:S02]  /*1910*/  IMAD.U32 R7, RZ, RZ, UR5 ;  /* 0x00000005ff077e24 */ /* 0x000fc4000f8e00ff */
[----:B-1----:R-:W-:Y:S02]  /*1920*/  IMAD.U32 R11, RZ, RZ, UR7 ;  /* 0x00000007ff0b7e24 */ /* 0x002fe4000f8e00ff */
[----:B------:R-:W-:Y:S02]  /*1930*/  IMAD.MOV.U32 R8, RZ, RZ, 0x70 ;  /* 0x00000070ff087424 */ /* 0x000fe400078e00ff */
[----:B0-----:R-:W-:-:S07]  /*1940*/  IMAD.MOV.U32 R13, RZ, RZ, RZ ;  /* 0x000000ffff0d7224 */ /* 0x001fce00078e00ff */
[----:B------:R-:W-:-:S07]  /*1950*/  LEPC R20, `(.L_x_1906) ;  /* 0x000000001014794e */ /* 0x000fce0000000000 */
[----:B--2--5:R-:W-:Y:S05]  /*1960*/  CALL.ABS.NOINC R14 ;  /* 0x000000000e007343 */ /* 0x024fea0003c00000 */
.L_x_1906:
[----:B------:R-:W-:Y:S05]  /*1970*/  BSYNC B6 ;  /* 0x0000000000067941 */ /* 0x000fea0003800000 */
.L_x_1905:
[----:B------:R-:W-:Y:S01]  /*1980*/  ULDC.64 UR4, c[0x0][0x9f8] ;  /* 0x00027e0000047ab9 */ /* 0x000fe20000000a00 */
[----:B------:R-:W2:Y:S01]  /*1990*/  LDL R34, [R1+0x1c] ;  /* 0x00001c0001227983 */ /* 0x000ea20000100800 */
[----:B------:R-:W-:Y:S01]  /*19a0*/  ISETP.NE.U32.AND P0, PT, RZ, UR4, PT ;  /* 0x00000004ff007c0c */ /* 0x000fe2000bf05070 */
[----:B------:R-:W0:Y:S08]  /*19b0*/  LDC R0, c[0x0][0x428] ;  /* 0x00010a00ff007b82 */ /* 0x000e300000000800 */
[----:B------:R-:W3:Y:S01]  /*19c0*/  LDC.64 R74, c[0x0][0x2f0] ;  /* 0x0000bc00ff4a7b82 */ /* 0x000ee20000000a00 */
[----:B------:R-:W-:Y:S01]  /*19d0*/  ISETP.NE.AND.EX P0, PT, RZ, UR5, PT, P0 ;  /* 0x00000005ff007c0c */ /* 0x000fe2000bf05300 */
[----:B------:R-:W4:Y:S01]  /*19e0*/  LDL.LU R40, [R1+0x8] ;  /* 0x0000080001287983 */ /* 0x000f220000300800 */
[----:B------:R-:W-:Y:S01]  /*19f0*/  IMAD.IADD R14, R31, 0x1, R30 ;  /* 0x000000011f0e7824 */ /* 0x000fe200078e021e */
[----:B------:R-:W-:Y:S01]  /*1a00*/  ULDC.64 UR6, c[0x0][0xa08] ;  /* 0x0002820000067ab9 */ /* 0x000fe20000000a00 */
[----:B------:R-:W1:Y:S03]  /*1a10*/  S2R R20, SR_TID.X ;  /* 0x0000000000147919 */ /* 0x000e660000002100 */
[----:B------:R-:W2:Y:S06]  /*1a20*/  LDC.64 R72, c[0x0][0x3d8] ;  /* 0x0000f600ff487b82 */ /* 0x000eac0000000a00 */
[----:B------:R-:W-:-:S02]  /*1a30*/  @P0 IADD3 R4, P1, R32, UR4, RZ ;  /* 0x0000000420040c10 */ /* 0x000fc4000ff3e0ff */
[----:B------:R-:W4:Y:S02]  /*1a40*/  LDL R32, [R1+0x20] ;  /* 0x0000200001207983 */ /* 0x000f240000100800 */
[----:B------:R-:W-:Y:S01]  /*1a50*/  @P0 IADD3.X R5, R33, UR5, RZ, P1, !PT ;  /* 0x0000000521050c10 */ /* 0x000fe20008ffe4ff */
[----:B------:R-:W-:-:S04]  /*1a60*/  ULDC.64 UR4, c[0x0][0x2f8] ;  /* 0x0000be0000047ab9 */ /* 0x000fc80000000a00 */
[----:B------:R3:W4:Y:S01]  /*1a70*/  @P0 LDG.E R29, desc[UR40][R4.64] ;  /* 0x00000028041d0981 */ /* 0x000722000c1e1900 */
[----:B0-----:R-:W-:Y:S02]  /*1a80*/  ISETP.NE.AND P0, PT, R0, 0x1, PT ;  /* 0x000000010000780c */ /* 0x001fe40003f05270 */
[----:B------:R-:W-:Y:S02]  /*1a90*/  SHF.R.S32.HI R37, RZ, 0x1f, R14 ;  /* 0x0000001fff257819 */ /* 0x000fe4000001140e */
[----:B------:R-:W-:Y:S02]  /*1aa0*/  SHF.R.S32.HI R17, RZ, 0x1f, R16 ;  /* 0x0000001fff117819 */ /* 0x000fe40000011410 */
[----:B------:R-:W-:Y:S01]  /*1ab0*/  SHF.R.S32.HI R36, RZ, 0x1f, R19 ;  /* 0x0000001fff247819 */ /* 0x000fe20000011413 */
[-C--:B---3--:R-:W-:Y:S02]  /*1ac0*/  IMAD R6, R37, R74.reuse, RZ ;  /* 0x0000004a25067224 */ /* 0x088fe400078e02ff */
[----:B------:R-:W-:-:S04]  /*1ad0*/  IMAD.WIDE.U32 R4, R14, R74, RZ ;  /* 0x0000004a0e047225 */ /* 0x000fc800078e00ff */
[----:B------:R-:W0:Y:S01]  /*1ae0*/  @P0 LDC R3, c[0x0][0x42c] ;  /* 0x00010b00ff030b82 */ /* 0x000e220000000800 */
[----:B-1----:R-:W-:Y:S01]  /*1af0*/  SHF.R.U32.HI R38, RZ, 0x7, R20 ;  /* 0x00000007ff267819 */ /* 0x002fe20000011614 */
[----:B------:R-:W-:-:S03]  /*1b00*/  VIADD R21, R20, 0xffffff80 ;  /* 0xffffff8014157836 */ /* 0x000fc60000000000 */
[----:B------:R-:W-:Y:S02]  /*1b10*/  ISETP.NE.AND P6, PT, R38, 0x1, PT ;  /* 0x000000012600780c */ /* 0x000fe40003fc5270 */
[----:B------:R-:W-:Y:S01]  /*1b20*/  SHF.R.S32.HI R20, RZ, 0x1f, R21 ;  /* 0x0000001fff147819 */ /* 0x000fe20000011415 */
[----:B------:R-:W1:Y:S03]  /*1b30*/  @P0 LDC R7, c[0x0][0x430] ;  /* 0x00010c00ff070b82 */ /* 0x000e660000000800 */
[----:B------:R-:W-:Y:S01]  /*1b40*/  LEA.HI R20, R20, R21, RZ, 0x2 ;  /* 0x0000001514147211 */ /* 0x000fe200078f10ff */
[----:B------:R-:W3:Y:S03]  /*1b50*/  S2R R39, SR_TID.X ;  /* 0x0000000000277919 */ /* 0x000ee60000002100 */
[----:B------:R-:W-:-:S05]  /*1b60*/  LOP3.LUT R20, R20, 0xfffffffc, RZ, 0xc0, !PT ;  /* 0xfffffffc14147812 */ /* 0x000fca00078ec0ff */
[----:B------:R-:W-:Y:S02]  /*1b70*/  IMAD.IADD R20, R21, 0x1, -R20 ;  /* 0x0000000115147824 */ /* 0x000fe400078e0a14 */
[----:B0-----:R-:W-:-:S04]  /*1b80*/  @P0 IMAD.HI.U32 R0, R154, R3, RZ ;  /* 0x000000039a000227 */ /* 0x001fc800078e00ff */
[----:B------:R-:W-:Y:S02]  /*1b90*/  IMAD R3, R14, R75, R6 ;  /* 0x0000004b0e037224 */ /* 0x000fe400078e0206 */
[----:B------:R-:W-:Y:S01]  /*1ba0*/  IMAD.SHL.U32 R56, R20, 0x4, RZ ;  /* 0x0000000414387824 */ /* 0x000fe200078e00ff */
[----:B-1----:R-:W-:Y:S01]  /*1bb0*/  @P0 SHF.R.U32.HI R154, RZ, R7, R0 ;  /* 0x00000007ff9a0219 */ /* 0x002fe20000011600 */
[----:B------:R-:W-:Y:S01]  /*1bc0*/  IMAD.IADD R5, R5, 0x1, R3 ;  /* 0x0000000105057824 */ /* 0x000fe200078e0203 */
[----:B------:R-:W-:Y:S01]  /*1bd0*/  ISETP.NE.U32.AND P0, PT, RZ, UR6, PT ;  /* 0x00000006ff007c0c */ /* 0x000fe2000bf05070 */
[----:B------:R-:W-:Y:S01]  /*1be0*/  IMAD.WIDE.U32 R6, R19, R74, R16 ;  /* 0x0000004a13067225 */ /* 0x000fe200078e0010 */
[----:B------:R-:W-:Y:S02]  /*1bf0*/  SHF.R.S32.HI R9, RZ, 0x1f, R154 ;  /* 0x0000001fff097819 */ /* 0x000fe4000001149a */
[----:B------:R-:W-:Y:S01]  /*1c00*/  ISETP.NE.AND.EX P0, PT, RZ, UR7, PT, P0 ;  /* 0x00000007ff007c0c */ /* 0x000fe2000bf05300 */
[----:B------:R-:W-:-:S04]  /*1c10*/  IMAD.WIDE.U32 R4, R154, UR4, R4 ;  /* 0x000000049a047c25 */ /* 0x000fc8000f8e0004 */
[----:B------:R-:W-:-:S04]  /*1c20*/  IMAD R3, R9, UR4, RZ ;  /* 0x0000000409037c24 */ /* 0x000fc8000f8e02ff */
[----:B------:R-:W-:Y:S01]  /*1c30*/  IMAD R3, R154, UR5, R3 ;  /* 0x000000059a037c24 */ /* 0x000fe2000f8e0203 */
[----:B------:R-:W-:-:S03]  /*1c40*/  ULDC.64 UR4, c[0x0][0x300] ;  /* 0x0000c00000047ab9 */ /* 0x000fc60000000a00 */
[----:B------:R-:W-:Y:S01]  /*1c50*/  IMAD.IADD R5, R5, 0x1, R3 ;  /* 0x0000000105057824 */ /* 0x000fe200078e0203 */
[----:B------:R-:W-:Y:S02]  /*1c60*/  SHF.R.S32.HI R57, RZ, 0x1f, R56 ;  /* 0x0000001fff397819 */ /* 0x000fe40000011438 */
[----:B---3--:R-:W-:Y:S01]  /*1c70*/  IADD3 R39, R39, -0x80, RZ ;  /* 0xffffff8027277810 */ /* 0x008fe20007ffe0ff */
[----:B------:R-:W-:Y:S02]  /*1c80*/  VIADD R67, R16, 0x20 ;  /* 0x0000002010437836 */ /* 0x000fe40000000000 */
[----:B------:R-:W-:Y:S01]  /*1c90*/  VIADD R65, R38, 0x8 ;  /* 0x0000000826417836 */ /* 0x000fe20000000000 */
[----:B--2---:R-:W-:Y:S02]  /*1ca0*/  LOP3.LUT P1, RZ, R34, 0x4, RZ, 0xc0, !PT ;  /* 0x0000000422ff7812 */ /* 0x004fe4000782c0ff */
[----:B----4-:R-:W-:Y:S02]  /*1cb0*/  SEL R55, R29, RZ, !P0 ;  /* 0x000000ff1d377207 */ /* 0x010fe40004000000 */
[----:B------:R-:W-:-:S02]  /*1cc0*/  SHF.R.S32.HI R0, RZ, 0x1f, R29 ;  /* 0x0000001fff007819 */ /* 0x000fc4000001141d */
[----:B------:R-:W0:Y:S01]  /*1cd0*/  LDC R29, c[0x0][0x3d4] ;  /* 0x0000f500ff1d7b82 */ /* 0x000e220000000800 */
[----:B------:R-:W-:Y:S01]  /*1ce0*/  IMAD.WIDE.U32 R58, R55, UR4, R4 ;  /* 0x00000004373a7c25 */ /* 0x000fe2000f8e0004 */
[----:B------:R-:W-:Y:S02]  /*1cf0*/  SEL R10, R0, RZ, !P0 ;  /* 0x000000ff000a7207 */ /* 0x000fe40004000000 */
[----:B------:R-:W-:-:S03]  /*1d00*/  IADD3 R77, P0, R58, R6, RZ ;  /* 0x000000063a4d7210 */ /* 0x000fc60007f1e0ff */
[----:B------:R-:W-:Y:S01]  /*1d10*/  IMAD R0, R10, UR4, RZ ;  /* 0x000000040a007c24 */ /* 0x000fe2000f8e02ff */
[----:B------:R-:W1:Y:S03]  /*1d20*/  LDC.64 R4, c[0x0][0x3e8] ;  /* 0x0000fa00ff047b82 */ /* 0x000e660000000a00 */
[----:B------:R-:W-:Y:S01]  /*1d30*/  IMAD R3, R55, UR5, R0 ;  /* 0x0000000537037c24 */ /* 0x000fe2000f8e0200 */
[----:B------:R-:W-:Y:S05]  /*1d40*/  @!P6 WARPSYNC.ALL ;  /* 0x000000000000e948 */ /* 0x000fea0003800000 */
[----:B------:R-:W-:Y:S01]  /*1d50*/  ULDC.64 UR4, c[0x0][0x320] ;  /* 0x0000c80000047ab9 */ /* 0x000fe20000000a00 */
[----:B------:R-:W-:-:S02]  /*1d60*/  IMAD R0, R36, R74, RZ ;  /* 0x0000004a24007224 */ /* 0x000fc400078e02ff */
[----:B------:R-:W-:Y:S02]  /*1d70*/  IMAD R9, R9, UR4, RZ ;  /* 0x0000000409097c24 */ /* 0x000fe4000f8e02ff */
[----:B------:R-:W-:Y:S02]  /*1d80*/  IMAD R11, R19, R75, R0 ;  /* 0x0000004b130b7224 */ /* 0x000fe400078e0200 */
[C---:B------:R-:W-:Y:S02]  /*1d90*/  IMAD R13, R154.reuse, UR5, R9 ;  /* 0x000000059a0d7c24 */ /* 0x040fe4000f8e0209 */
[----:B------:R-:W-:Y:S01]  /*1da0*/  IMAD.WIDE.U32 R8, R154, UR4, R16 ;  /* 0x000000049a087c25 */ /* 0x000fe2000f8e0010 */
[----:B------:R-:W-:-:S03]  /*1db0*/  ULDC.64 UR4, c[0x0][0x328] ;  /* 0x0000ca0000047ab9 */ /* 0x000fc60000000a00 */
[----:B------:R-:W-:Y:S01]  /*1dc0*/  IMAD.IADD R78, R59, 0x1, R3 ;  /* 0x000000013b4e7824 */ /* 0x000fe200078e0203 */
[----:B------:R-:W-:Y:S01]  /*1dd0*/  IADD3 R9, R9, R13, RZ ;  /* 0x0000000d09097210 */ /* 0x000fe20007ffe0ff */
[----:B------:R-:W-:Y:S02]  /*1de0*/  IMAD R0, R36, R72, RZ ;  /* 0x0000004824007224 */ /* 0x000fe400078e02ff */
[----:B------:R-:W-:Y:S01]  /*1df0*/  IMAD R3, R10, UR4, RZ ;  /* 0x000000040a037c24 */ /* 0x000fe2000f8e02ff */
[----:B------:R-:W-:Y:S01]  /*1e00*/  IADD3.X R76, R78, R7, R11, P0, !PT ;  /* 0x000000074e4c7210 */ /* 0x000fe200007fe40b */
[----:B------:R-:W-:Y:S01]  /*1e10*/  IMAD R15, R19, R73, R0 ;  /* 0x00000049130f7224 */ /* 0x000fe200078e0200 */
[----:B0-----:R-:W-:Y:S01]  /*1e20*/  ISETP.GE.AND P0, PT, R16, R29, PT ;  /* 0x0000001d1000720c */ /* 0x001fe20003f06270 */
[----:B-1----:R-:W-:Y:S02]  /*1e30*/  IMAD R0, R36, R4, RZ ;  /* 0x0000000424007224 */ /* 0x002fe400078e02ff */
[----:B------:R-:W-:Y:S01]  /*1e40*/  IMAD R35, R55, UR5, R3 ;  /* 0x0000000537237c24 */ /* 0x000fe2000f8e0203 */
[----:B------:R-:W-:Y:S01]  /*1e50*/  SEL R3, R29, RZ, P0 ;  /* 0x000000ff1d037207 */ /* 0x000fe20000000000 */
[----:B------:R-:W-:Y:S01]  /*1e60*/  IMAD.WIDE.U32 R54, R55, UR4, R8 ;  /* 0x0000000437367c25 */ /* 0x000fe2000f8e0008 */
[----:B------:R-:W-:Y:S01]  /*1e70*/  LOP3.LUT R40, R40, 0xfffffffb, RZ, 0xc0, !PT ;  /* 0xfffffffb28287812 */ /* 0x000fe200078ec0ff */
[----:B------:R-:W-:-:S02]  /*1e80*/  ULDC UR4, c[0x0][0x2e4] ;  /* 0x0000b90000047ab9 */ /* 0x000fc40000000800 */
[C---:B------:R-:W-:Y:S02]  /*1e90*/  IMAD R21, R19.reuse, R5, R0 ;  /* 0x0000000513157224 */ /* 0x040fe400078e0200 */
[----:B------:R-:W-:-:S04]  /*1ea0*/  IMAD.WIDE.U32 R8, R19, R4, R56 ;  /* 0x0000000413087225 */ /* 0x000fc800078e0038 */
[----:B------:R-:W-:Y:S01]  /*1eb0*/  IMAD.WIDE.U32 R10, R19, R72, R16 ;  /* 0x00000048130a7225 */ /* 0x000fe200078e0010 */
[----:B------:R-:W-:-:S03]  /*1ec0*/  IADD3 R9, R9, R21, RZ ;  /* 0x0000001509097210 */ /* 0x000fc60007ffe0ff */
[----:B------:R-:W-:Y:S02]  /*1ed0*/  IMAD.IADD R11, R15, 0x1, R11 ;  /* 0x000000010f0b7824 */ /* 0x000fe400078e020b */
[----:B------:R-:W-:-:S04]  /*1ee0*/  IMAD.WIDE.U32 R6, R19, R72, R56 ;  /* 0x0000004813067225 */ /* 0x000fc800078e0038 */
[----:B------:R-:W-:Y:S01]  /*1ef0*/  IMAD.IADD R3, R16, 0x1, R3 ;  /* 0x0000000110037824 */ /* 0x000fe200078e0203 */
[----:B------:R-:W-:Y:S01]  /*1f00*/  @P1 LOP3.LUT R40, R40, 0x4, RZ, 0xfc, !PT ;  /* 0x0000000428281812 */ /* 0x000fe200078efcff */
[----:B------:R-:W-:Y:S01]  /*1f10*/  IMAD.IADD R7, R7, 0x1, R15 ;  /* 0x0000000107077824 */ /* 0x000fe200078e020f */
[----:B-----5:R-:W-:Y:S01]  /*1f20*/  SHF.R.S32.HI R15, RZ, 0x1f, R24 ;  /* 0x0000001fff0f7819 */ /* 0x020fe20000011418 */
[----:B------:R-:W-:Y:S01]  /*1f30*/  IMAD.SHL.U32 R71, R34, 0x40, RZ ;  /* 0x0000004022477824 */ /* 0x000fe200078e00ff */
[----:B------:R-:W-:Y:S01]  /*1f40*/  SHF.R.S32.HI R0, RZ, 0x1f, R3 ;  /* 0x0000001fff007819 */ /* 0x000fe20000011403 */
[----:B------:R-:W-:-:S04]  /*1f50*/  IMAD.WIDE.U32 R52, R24, R72, R10 ;  /* 0x0000004818347225 */ /* 0x000fc800078e000a */
[----:B------:R-:W-:Y:S01]  /*1f60*/  IMAD.WIDE.U32 R10, R24, R4, R8 ;  /* 0x00000004180a7225 */ /* 0x000fe200078e0008 */
[----:B------:R-:W-:-:S03]  /*1f70*/  IADD3 R8, P1, R19, R14, RZ ;  /* 0x0000000e13087210 */ /* 0x000fc60007f3e0ff */
[----:B------:R-:W-:Y:S01]  /*1f80*/  VIADD R34, R19, 0x60 ;  /* 0x0000006013227836 */ /* 0x000fe20000000000 */
[----:B------:R-:W-:Y:S01]  /*1f90*/  LEA.HI R0, R0, R3, RZ, 0x3 ;  /* 0x0000000300007211 */ /* 0x000fe200078f18ff */
[----:B------:R-:W-:Y:S01]  /*1fa0*/  IMAD R3, R15, R72, RZ ;  /* 0x000000480f037224 */ /* 0x000fe200078e02ff */
[----:B------:R-:W-:Y:S01]  /*1fb0*/  LOP3.LUT R71, R71, 0x1c0, RZ, 0xc0, !PT ;  /* 0x000001c047477812 */ /* 0x000fe200078ec0ff */
[----:B------:R-:W-:Y:S01]  /*1fc0*/  IMAD.X R9, R36, 0x1, R37, P1 ;  /* 0x0000000124097824 */ /* 0x000fe200008e0625 */
[----:B------:R-:W-:Y:S02]  /*1fd0*/  SHF.R.S32.HI R66, RZ, 0x1f, R34 ;  /* 0x0000001fff427819 */ /* 0x000fe40000011422 */
[----:B------:R-:W-:Y:S02]  /*1fe0*/  SHF.R.S32.HI R34, RZ, 0x1f, R39 ;  /* 0x0000001fff227819 */ /* 0x000fe40000011427 */
[----:B------:R-:W-:Y:S01]  /*1ff0*/  IADD3 R36, R19, 0x60, RZ ;  /* 0x0000006013247810 */ /* 0x000fe20007ffe0ff */
[----:B------:R-:W-:Y:S01]  /*2000*/  IMAD R33, R24, R73, R3 ;  /* 0x0000004918217224 */ /* 0x000fe200078e0203 */
[----:B------:R-:W-:-:S02]  /*2010*/  SHF.R.U32.HI R68, RZ, 0x3, R71 ;  /* 0x00000003ff447819 */ /* 0x000fc40000011647 */
[----:B------:R-:W-:Y:S02]  /*2020*/  LOP3.LUT R3, R71, 0x18, R16, 0xf8, !PT ;  /* 0x0000001847037812 */ /* 0x000fe400078ef810 */
[----:B------:R-:W-:Y:S01]  /*2030*/  LEA.HI R34, R34, R39, RZ, 0x5 ;  /* 0x0000002722227211 */ /* 0x000fe200078f28ff */
[----:B------:R-:W-:Y:S01]  /*2040*/  IMAD.SHL.U32 R36, R36, 0x40, RZ ;  /* 0x0000004024247824 */ /* 0x000fe200078e00ff */
[----:B------:R-:W-:Y:S02]  /*2050*/  LOP3.LUT R3, R3, R68, RZ, 0x3c, !PT ;  /* 0x0000004403037212 */ /* 0x000fe400078e3cff */
[----:B------:R-:W-:Y:S02]  /*2060*/  SHF.R.S32.HI R34, RZ, 0x5, R34 ;  /* 0x00000005ff227819 */ /* 0x000fe40000011422 */
[----:B------:R-:W-:Y:S01]  /*2070*/  LOP3.LUT R36, R36, 0x1c0, RZ, 0xc0, !PT ;  /* 0x000001c024247812 */ /* 0x000fe200078ec0ff */
[----:B------:R-:W-:Y:S01]  /*2080*/  IMAD.SHL.U32 R64, R29, 0x2, RZ ;  /* 0x000000021d407824 */ /* 0x000fe200078e00ff */
[--C-:B------:R-:W-:Y:S01]  /*2090*/  SHF.R.S32.HI R60, RZ, 0x3, R0.reuse ;  /* 0x00000003ff3c7819 */ /* 0x100fe20000011400 */
[----:B------:R-:W-:Y:S01]  /*20a0*/  IMAD R63, R34, 0x200, R3 ;  /* 0x00000200223f7824 */ /* 0x000fe200078e0203 */
[----:B------:R-:W-:-:S02]  /*20b0*/  LOP3.LUT R3, R71, 0x38, R0, 0xf8, !PT ;  /* 0x0000003847037812 */ /* 0x000fc400078ef800 */
[----:B------:R-:W-:Y:S02]  /*20c0*/  LOP3.LUT R29, R0, 0xfffffff8, RZ, 0xc0, !PT ;  /* 0xfffffff8001d7812 */ /* 0x000fe400078ec0ff */
[----:B------:R-:W-:Y:S01]  /*20d0*/  LOP3.LUT R0, R36, 0x38, R0, 0xf8, !PT ;  /* 0x0000003824007812 */ /* 0x000fe200078ef800 */
[C---:B------:R-:W-:Y:S01]  /*20e0*/  VIADD R36, R19.reuse, 0x60 ;  /* 0x0000006013247836 */ /* 0x040fe20000000000 */
[----:B------:R0:W-:Y:S03]  /*20f0*/  STL [R1+0x8], R40 ;  /* 0x0000082801007387 */ /* 0x0001e60000100800 */
[----:B------:R-:W-:Y:S02]  /*2100*/  IMAD.SHL.U32 R36, R36, 0x40, RZ ;  /* 0x0000004024247824 */ /* 0x000fe400078e00ff */
[----:B------:R-:W-:-:S03]  /*2110*/  IMAD.WIDE.U32 R12, R19, R4, R16 ;  /* 0x00000004130c7225 */ /* 0x000fc600078e0010 */
[----:B------:R-:W-:Y:S01]  /*2120*/  LOP3.LUT R36, R36, 0x1c0, RZ, 0xc0, !PT ;  /* 0x000001c024247812 */ /* 0x000fe200078ec0ff */
[----:B------:R-:W-:Y:S01]  /*2130*/  IMAD.IADD R13, R21, 0x1, R13 ;  /* 0x00000001150d7824 */ /* 0x000fe200078e020d */
[----:B------:R-:W-:Y:S01]  /*2140*/  LOP3.LUT R3, R3, R68, RZ, 0x3c, !PT ;  /* 0x0000004403037212 */ /* 0x000fe200078e3cff */
[----:B------:R-:W-:Y:S01]  /*2150*/  IMAD R15, R15, R4, RZ ;  /* 0x000000040f0f7224 */ /* 0x000fe200078e02ff */
[----:B------:R-:W-:Y:S01]  /*2160*/  SHF.R.U32.HI R36, RZ, 0x3, R36 ;  /* 0x00000003ff247819 */ /* 0x000fe20000011624 */
[----:B------:R-:W-:Y:S01]  /*2170*/  IMAD.WIDE.U32 R30, R24, R72, R6 ;  /* 0x00000048181e7225 */ /* 0x000fe200078e0006 */
[----:B------:R-:W-:Y:S02]  /*2180*/  SHF.L.U64.HI R70, R4, 0x7, R5 ;  /* 0x0000000704467819 */ /* 0x000fe40000010205 */
[----:B------:R-:W-:Y:S01]  /*2190*/  LOP3.LUT R0, R0, R36, RZ, 0x3c, !PT ;  /* 0x0000002400007212 */ /* 0x000fe200078e3cff */
[C---:B------:R-:W-:Y:S02]  /*21a0*/  IMAD R15, R24.reuse, R5, R15 ;  /* 0x00000005180f7224 */ /* 0x040fe400078e020f */
[----:B------:R-:W-:Y:S01]  /*21b0*/  IMAD.WIDE.U32 R20, R24, R4, R12 ;  /* 0x0000000418147225 */ /* 0x000fe200078e000c */
[----:B------:R-:W-:-:S03]  /*21c0*/  SHF.L.U64.HI R75, R74, 0x7, R75 ;  /* 0x000000074a4b7819 */ /* 0x000fc6000001024b */
[----:B------:R-:W-:Y:S01]  /*21d0*/  IMAD.SHL.U32 R69, R4, 0x80, RZ ;  /* 0x0000008004457824 */ /* 0x000fe200078e00ff */
[----:B------:R-:W-:Y:S01]  /*21e0*/  SHF.L.U64.HI R73, R72, 0x7, R73 ;  /* 0x0000000748497819 */ /* 0x000fe20000010249 */
[----:B------:R-:W-:Y:S01]  /*21f0*/  IMAD R4, R34, 0x200, R3 ;  /* 0x0000020022047824 */ /* 0x000fe200078e0203 */
[----:B------:R-:W-:Y:S01]  /*2200*/  IADD3 R3, R32, R0, RZ ;  /* 0x0000000020037210 */ /* 0x000fe20007ffe0ff */
[----:B------:R-:W-:Y:S01]  /*2210*/  IMAD.SHL.U32 R74, R74, 0x80, RZ ;  /* 0x000000804a4a7824 */ /* 0x000fe200078e00ff */
[----:B------:R-:W-:Y:S01]  /*2220*/  ISETP.GE.AND P1, PT, R16, UR4, PT ;  /* 0x0000000410007c0c */ /* 0x000fe2000bf26270 */
[----:B------:R-:W-:Y:S01]  /*2230*/  IMAD.SHL.U32 R72, R72, 0x80, RZ ;  /* 0x0000008048487824 */ /* 0x000fe200078e00ff */
[----:B------:R-:W-:Y:S01]  /*2240*/  @!P6 BAR.SYNC.DEFER_BLOCKING 0x9, 0x100 ;  /* 0x024400000000eb1d */ /* 0x000fe20000010000 */
[----:B------:R-:W-:Y:S01]  /*2250*/  IMAD.IADD R62, R33, 0x1, R53 ;  /* 0x00000001213e7824 */ /* 0x000fe200078e0235 */
[----:B------:R-:W-:Y:S01]  /*2260*/  ISETP.GE.AND P2, PT, R67, UR4, PT ;  /* 0x0000000443007c0c */ /* 0x000fe2000bf46270 */
[----:B------:R-:W-:Y:S01]  /*2270*/  IMAD.IADD R61, R15, 0x1, R21 ;  /* 0x000000010f3d7824 */ /* 0x000fe200078e0215 */
[----:B------:R-:W-:Y:S01]  /*2280*/  SHF.R.S32.HI R5, RZ, 0x1f, R29 ;  /* 0x0000001fff057819 */ /* 0x000fe2000001141d */
[----:B------:R-:W-:-:S02]  /*2290*/  IMAD.IADD R7, R31, 0x1, R33 ;  /* 0x000000011f077824 */ /* 0x000fc400078e0221 */
[----:B------:R-:W-:Y:S02]  /*22a0*/  IMAD.IADD R6, R11, 0x1, R15 ;  /* 0x000000010b067824 */ /* 0x000fe400078e020f */
[----:B0-----:R-:W-:-:S07]  /*22b0*/  IMAD.IADD R0, R55, 0x1, R35 ;  /* 0x0000000137007824 */ /* 0x001fce00078e0223 */
.L_x_1956:
[----:B------:R-:W2:Y:S01]  /*22c0*/  LDL R35, [R1+0x1c] ;  /* 0x00001c0001237983 */ /* 0x000ea20000100800 */
[----:B------:R-:W0:Y:S03]  /*22d0*/  LDC.64 R86, c[0x0][0x2f0] ;  /* 0x0000bc00ff567b82 */ /* 0x000e260000000a00 */
[----:B------:R-:W3:Y:S01]  /*22e0*/  LDL.LU R34, [R1+0x8] ;  /* 0x0000080001227983 */ /* 0x000ee20000300800 */
[----:B------:R-:W-:Y:S01]  /*22f0*/  VIADD R32, R26, 0xffffffff ;  /* 0xffffffff1a207836 */ /* 0x000fe20000000000 */
[----:B------:R-:W-:Y:S05]  /*2300*/  YIELD ;  /* 0x0000000000007946 */ /* 0x000fea0003800000 */
[----:B------:R-:W1:Y:S01]  /*2310*/  LDC.64 R80, c[0x0][0x2d8] ;  /* 0x0000b600ff507b82 */ /* 0x000e620000000a00 */
[----:B------:R-:W-:Y:S01]  /*2320*/  SHF.R.S32.HI R79, RZ, 0x1f, R32 ;  /* 0x0000001fff4f7819 */ /* 0x000fe20000011420 */
[-C--:B------:R-:W-:Y:S01]  /*2330*/  IMAD R13, R75, R32.reuse, RZ ;  /* 0x000000204b0d7224 */ /* 0x080fe200078e02ff */
[----:B------:R-:W-:Y:S01]  /*2340*/  BSSY B0, `(.L_x_1907) ;  /* 0x00002d1000007945 */ /* 0x000fe20003800000 */
[----:B------:R-:W-:-:S04]  /*2350*/  IMAD.WIDE.U32 R84, R74, R32, RZ ;  /* 0x000000204a547225 */ /* 0x000fc800078e00ff */
[----:B------:R-:W-:Y:S01]  /*2360*/  IMAD R13, R79, R74, R13 ;  /* 0x0000004a4f0d7224 */ /* 0x000fe200078e020d */
[----:B------:R-:W4:Y:S01]  /*2370*/  LDC R88, c[0x0][0x3d4] ;  /* 0x0000f500ff587b82 */ /* 0x000f220000000800 */
[----:B------:R-:W-:Y:S02]  /*2380*/  IADD3 R15, P3, R77, R84, RZ ;  /* 0x000000544d0f7210 */ /* 0x000fe40007f7e0ff */
[----:B------:R-:W-:Y:S02]  /*2390*/  IMAD.IADD R85, R85, 0x1, R13 ;  /* 0x0000000155557824 */ /* 0x000fe400078e020d */
[----:B0-----:R-:W-:Y:S02]  /*23a0*/  IMAD R33, R87, 0x60, RZ ;  /* 0x0000006057217824 */ /* 0x001fe400078e02ff */
[----:B------:R-:W-:-:S04]  /*23b0*/  IMAD.WIDE.U32 R12, R86, 0x60, R84 ;  /* 0x00000060560c7825 */ /* 0x000fc800078e0054 */
[----:B------:R-:W-:Y:S01]  /*23c0*/  IMAD.X R26, R85, 0x1, R76, P3 ;  /* 0x00000001551a7824 */ /* 0x000fe200018e064c */
[----:B------:R-:W-:Y:S01]  /*23d0*/  IADD3 R14, P4, R77, R12, RZ ;  /* 0x0000000c4d0e7210 */ /* 0x000fe20007f9e0ff */
[----:B------:R-:W-:Y:S01]  /*23e0*/  IMAD R12, R22, 0x2000, R63 ;  /* 0x00002000160c7824 */ /* 0x000fe200078e023f */
[CC--:B-1----:R-:W-:Y:S02]  /*23f0*/  LEA R38, P3, R15.reuse, R80.reuse, 0x1 ;  /* 0x000000500f267211 */ /* 0x0c2fe400078608ff */
[----:B------:R-:W-:Y:S01]  /*2400*/  IADD3.X R13, R76, R13, R33, P4, !PT ;  /* 0x0000000d4c0d7210 */ /* 0x000fe200027fe421 */
[----:B------:R-:W-:Y:S01]  /*2410*/  VIADD R82, R12, 0x20 ;  /* 0x000000200c527836 */ /* 0x000fe20000000000 */
[----:B------:R-:W-:Y:S01]  /*2420*/  LEA R36, P4, R14, R80, 0x1 ;  /* 0x000000500e247211 */ /* 0x000fe200078808ff */
[----:B------:R-:W-:Y:S01]  /*2430*/  IMAD R83, R12, 0x2, R25 ;  /* 0x000000020c537824 */ /* 0x000fe200078e0219 */
[-C--:B------:R-:W-:Y:S01]  /*2440*/  LEA.HI.X R39, R15, R81.reuse, R26, 0x1, P3 ;  /* 0x000000510f277211 */ /* 0x080fe200018f0c1a */
[----:B------:R-:W-:Y:S01]  /*2450*/  IMAD.MOV.U32 R26, RZ, RZ, R32 ;  /* 0x000000ffff1a7224 */ /* 0x000fe200078e0020 */
[----:B------:R-:W-:-:S02]  /*2460*/  LEA.HI.X R37, R14, R81, R13, 0x1, P4 ;  /* 0x000000510e257211 */ /* 0x000fc400020f0c0d */
[----:B------:R-:W-:Y:S02]  /*2470*/  ISETP.GT.AND P4, PT, R32, R27, PT ;  /* 0x0000001b2000720c */ /* 0x000fe40003f84270 */
[----:B----4-:R-:W-:Y:S02]  /*2480*/  ISETP.GE.AND P3, PT, R88, 0x1, PT ;  /* 0x000000015800780c */ /* 0x010fe40003f66270 */
[----:B--2---:R-:W-:Y:S02]  /*2490*/  LOP3.LUT P5, RZ, R35, 0x4, RZ, 0xc0, !PT ;  /* 0x0000000423ff7812 */ /* 0x004fe400078ac0ff */
[----:B---3--:R-:W-:-:S07]  /*24a0*/  LOP3.LUT R34, R34, 0xfffffffd, RZ, 0xc0, !PT ;  /* 0xfffffffd22227812 */ /* 0x008fce00078ec0ff */
[----:B------:R-:W-:-:S05]  /*24b0*/  @P4 LOP3.LUT R34, R34, 0x2, RZ, 0xfc, !PT ;  /* 0x0000000222224812 */ /* 0x000fca00078efcff */
[----:B------:R0:W-:Y:S01]  /*24c0*/  STL [R1+0x8], R34 ;  /* 0x0000082201007387 */ /* 0x0001e20000100800 */
[----:B------:R-:W-:-:S05]  /*24d0*/  @P5 IADD3 R82, R12, -0x20, RZ ;  /* 0xffffffe00c525810 */ /* 0x000fca0007ffe0ff */
[----:B------:R-:W-:Y:S01]  /*24e0*/  IMAD R82, R82, 0x2, R25 ;  /* 0x0000000252527824 */ /* 0x000fe200078e0219 */
[----:B------:R-:W-:Y:S06]  /*24f0*/  @!P3 BRA `(.L_x_1908) ;  /* 0x00000028006cb947 */ /* 0x000fec0003800000 */
[----:B------:R-:W-:Y:S01]  /*2500*/  ULDC.U8 UR4, c[0x0][0x3f0] ;  /* 0x0000fc0000047ab9 */ /* 0x000fe20000000000 */
[-C--:B------:R-:W-:Y:S01]  /*2510*/  IMAD R13, R73, R32.reuse, RZ ;  /* 0x00000020490d7224 */ /* 0x080fe200078e02ff */
[----:B------:R-:W-:Y:S01]  /*2520*/  ISETP.NE.AND P3, PT, RZ, UR4, PT ;  /* 0x00000004ff007c0c */ /* 0x000fe2000bf65270 */
[----:B------:R-:W-:Y:S02]  /*2530*/  IMAD R12, R70, R32, RZ ;  /* 0x00000020460c7224 */ /* 0x000fe400078e02ff */
[C---:B------:R-:W-:Y:S02]  /*2540*/  IMAD R13, R79.reuse, R72, R13 ;  /* 0x000000484f0d7224 */ /* 0x040fe400078e020d */
        /* <DEDUP_REMOVED lines=15> */
[----:B0-----:R-:W-:Y:S02]  /*2640*/  CS2R R34, SRZ ;  /* 0x0000000000227805 */ /* 0x001fe4000001ff00 */
        /* <DEDUP_REMOVED lines=8> */
[----:B------:R-:W-:-:S04]  /*26d0*/  IADD3 R15, P3, R10, R44, RZ ;  /* 0x0000002c0a0f7210 */ /* 0x000fc80007f7e0ff */
[----:B------:R-:W-:Y:S02]  /*26e0*/  IADD3.X R48, R79, R6, RZ, P3, !PT ;  /* 0x000000064f307210 */ /* 0x000fe40001ffe4ff */
        /* <DEDUP_REMOVED lines=14> */
.L_x_1911:
[----:B------:R-:W-:Y:S05]  /*27d0*/  BSYNC B1 ;  /* 0x0000000000017941 */ /* 0x000fea0003800000 */
.L_x_1910:
        /* <DEDUP_REMOVED lines=26> */
[C---:B------:R-:W-:Y:S02]  /*2980*/  ISETP.GE.AND P3, PT, R56.reuse, R88, PT ;  /* 0x000000583800720c */ /* 0x040fe40003f66270 */
[----:B------:R-:W-:Y:S02]  /*2990*/  IADD3 R45, R56, 0x10, RZ ;  /* 0x00000010382d7810 */ /* 0x000fe40007ffe0ff */
[----:B------:R-:W-:Y:S02]  /*29a0*/  CS2R R32, SRZ ;  /* 0x0000000000207805 */ /* 0x000fe4000001ff00 */
[----:B------:R-:W-:-:S07]  /*29b0*/  CS2R R34, SRZ ;  /* 0x0000000000227805 */ /* 0x000fce000001ff00 */
[----:B------:R0:W5:Y:S04]  /*29c0*/  @!P3 LDG.E.64 R40, desc[UR40][R12.64] ;  /* 0x000000280c28b981 */ /* 0x000168000c1e1b00 */
[----:B------:R0:W5:Y:S01]  /*29d0*/  @!P3 LDG.E.64 R42, desc[UR40][R14.64] ;  /* 0x000000280e2ab981 */ /* 0x000162000c1e1b00 */
[----:B------:R-:W-:-:S13]  /*29e0*/  ISETP.GE.AND P3, PT, R45, R88, PT ;  /* 0x000000582d00720c */ /* 0x000fda0003f66270 */
[----:B------:R0:W5:Y:S04]  /*29f0*/  @!P3 LDG.E.64 R32, desc[UR40][R12.64+0x20] ;  /* 0x000020280c20b981 */ /* 0x000168000c1e1b00 */
[----:B------:R0:W5:Y:S02]  /*2a00*/  @!P3 LDG.E.64 R34, desc[UR40][R14.64+0x20] ;  /* 0x000020280e22b981 */ /* 0x000164000c1e1b00 */
.L_x_1913:
[----:B------:R-:W-:Y:S05]  /*2a10*/  BSYNC B1 ;  /* 0x0000000000017941 */ /* 0x000fea0003800000 */
.L_x_1912:
[----:B0-----:R-:W-:Y:S01]  /*2a20*/  IMAD.MOV.U32 R12, RZ, RZ, R80 ;  /* 0x000000ffff0c7224 */ /* 0x001fe200078e0050 */
[----:B------:R-:W-:Y:S01]  /*2a30*/  PRMT R87, R87, 0x5410, R86 ;  /* 0x0000541057577816 */ /* 0x000fe20000000056 */
[----:B------:R-:W-:Y:S01]  /*2a40*/  IMAD.MOV.U32 R13, RZ, RZ, R81 ;  /* 0x000000ffff0d7224 */ /* 0x000fe200078e0051 */
[----:B------:R-:W-:Y:S01]  /*2a50*/  ISETP.NE.AND P3, PT, R157, 0x3, PT ;  /* 0x000000039d00780c */ /* 0x000fe20003f65270 */
[----:B------:R-:W-:Y:S01]  /*2a60*/  IMAD.MOV.U32 R14, RZ, RZ, R84 ;  /* 0x000000ffff0e7224 */ /* 0x000fe200078e0054 */
[----:B------:R-:W-:Y:S01]  /*2a70*/  PRMT R86, R87, 0x7610, R86 ;  /* 0x0000761057567816 */ /* 0x000fe20000000056 */
[----:B------:R-:W-:Y:S01]  /*2a80*/  IMAD.MOV.U32 R15, RZ, RZ, R85 ;  /* 0x000000ffff0f7224 */ /* 0x000fe200078e0055 */
[----:B------:R-:W-:Y:S01]  /*2a90*/  PRMT R95, R12, 0x5410, R13 ;  /* 0x000054100c5f7816 */ /* 0x000fe2000000000d */
[----:B------:R-:W-:Y:S02]  /*2aa0*/  IMAD.MOV.U32 R13, RZ, RZ, R51 ;  /* 0x000000ffff0d7224 */ /* 0x000fe400078e0033 */
[----:B------:R-:W-:Y:S01]  /*2ab0*/  IMAD.MOV.U32 R12, RZ, RZ, R50 ;  /* 0x000000ffff0c7224 */ /* 0x000fe200078e0032 */
        /* <DEDUP_REMOVED lines=17> */
.L_x_1914:
[----:B------:R-:W-:Y:S01]  /*2bd0*/  IMAD R79, R22, 0x8, R2 ;  /* 0x00000008164f7824 */ /* 0x000fe200078e0202 */
[----:B------:R-:W-:Y:S01]  /*2be0*/  SHF.L.U32 R91, R156, 0x1f, RZ ;  /* 0x0000001f9c5b7819 */ /* 0x000fe200000006ff */
[----:B------:R-:W-:Y:S03]  /*2bf0*/  BSSY B1, `(.L_x_1915) ;  /* 0x0000003000017945 */ /* 0x000fe60003800000 */
[----:B------:R-:W0:Y:S02]  /*2c00*/  SYNCS.PHASECHK.TRANS64.TRYWAIT P6, [R79+URZ+0x16890], R91 ;  /* 0x0168905b4f0075a7 */ /* 0x000e2400080c017f */
[----:B0-----:R-:W-:Y:S05]  /*2c10*/  @!P6 BRA `(.L_x_1916) ;  /* 0x0000013800e0e947 */ /* 0x001fea0003800000 */
.L_x_2156:
[----:B------:R-:W-:Y:S05]  /*2c20*/  BSYNC B1 ;  /* 0x0000000000017941 */ /* 0x000fea0003800000 */
.L_x_1915:
        /* <DEDUP_REMOVED lines=49> */
.L_x_1922:
[----:B------:R-:W-:Y:S05]  /*2f40*/  BSYNC B3 ;  /* 0x0000000000037941 */ /* 0x000fea0003800000 */
.L_x_1921:
[----:B--2---:R1:W-:Y:S02]  /*2f50*/  STG.E.128 desc[UR40][R38.64], R12 ;  /* 0x0000000c26007986 */ /* 0x0043e4000c101d28 */
.L_x_1920:
[----:B------:R-:W-:Y:S05]  /*2f60*/  BSYNC B2 ;  /* 0x0000000000027941 */ /* 0x000fea0003800000 */
.L_x_1919:
        /* <DEDUP_REMOVED lines=47> */
.L_x_1924:
[----:B------:R-:W-:Y:S05]  /*3260*/  BSYNC B2 ;  /* 0x0000000000027941 */ /* 0x000fea0003800000 */
.L_x_1923:
[----:B--2---:R2:W-:Y:S02]  /*3270*/  STG.E.128 desc[UR40][R38.64+0x40], R12 ;  /* 0x0000400c26007986 */ /* 0x0045e4000c101d28 */
.L_x_1918:
[----:B------:R-:W-:Y:S05]  /*3280*/  BSYNC B1 ;  /* 0x0000000000017941 */ /* 0x000fea0003800000 */
.L_x_1917:
        /* <DEDUP_REMOVED lines=48> */
.L_x_1929:
[----:B------:R-:W-:Y:S05]  /*3590*/  BSYNC B2 ;  /* 0x0000000000027941 */ /* 0x000fea0003800000 */
.L_x_1928:
[----:B--2---:R3:W-:Y:S02]  /*35a0*/  STG.E.128 desc[UR40][R36.64], R12 ;  /* 0x0000000c24007986 */ /* 0x0047e4000c101d28 */
.L_x_1927:
[----:B------:R-:W-:Y:S05]  /*35b0*/  BSYNC B1 ;  /* 0x0000000000017941 */ /* 0x000fea0003800000 */
.L_x_1926:
[----:B------:R-:W-:Y:S05]  /*35c0*/  @P2 BRA `(.L_x_1925) ;  /* 0x0000001800a02947 */ /* 0x000fea0003800000 */
[----:B-123--:R1:W2:Y:S01]  /*35d0*/  LDS.128 R12, [R82+0x11000] ;  /* 0x01100000520c7984 */ /* 0x00e2a20000000c00 */
[----:B------:R-:W-:Y:S01]  /*35e0*/  VIADD R39, R56, 0x10 ;  /* 0x0000001038277836 */ /* 0x000fe20000000000 */
[----:B------:R-:W-:Y:S04]  /*35f0*/  BSSY B1, `(.L_x_1930) ;  /* 0x000002c000017945 */ /* 0x000fe80003800000 */
[----:B------:R-:W-:-:S13]  /*3600*/  ISETP.GE.AND P4, PT, R39, R88, PT ;  /* 0x000000582700720c */ /* 0x000fda0003f86270 */
[----:B-1----:R-:W-:Y:S05]  /*3610*/  @P4 BRA `(.L_x_1931) ;  /* 0x0000000000a44947 */ /* 0x002fea0003800000 */
[--C-:B------:R-:W-:Y:S02]  /*3620*/  SHF.R.U64 R39, R32, 0x10, R33.reuse ;  /* 0x0000001020277819 */ /* 0x100fe40000001221 */
[----:B------:R-:W-:Y:S02]  /*3630*/  SHF.R.U32.HI R38, RZ, 0x10, R33 ;  /* 0x00000010ff267819 */ /* 0x000fe40000011621 */
[--C-:B------:R-:W-:Y:S01]  /*3640*/  SHF.R.U64 R33, R34, 0x10, R35.reuse ;  /* 0x0000001022217819 */ /* 0x100fe20000001223 */
[----:B------:R-:W-:Y:S01]  /*3650*/  HADD2.F32 R34, -RZ, R39.H0_H0 ;  /* 0x20000027ff227230 */ /* 0x000fe20000004100 */
[----:B------:R-:W-:Y:S01]  /*3660*/  SHF.R.U32.HI R40, RZ, 0x10, R35 ;  /* 0x00000010ff287819 */ /* 0x000fe20000011623 */
[----:B------:R-:W-:Y:S01]  /*3670*/  HADD2.F32 R38, -RZ, R38.H0_H0 ;  /* 0x20000026ff267230 */ /* 0x000fe20000004100 */
[----:B--2---:R-:W-:Y:S01]  /*3680*/  MOV R32, R14 ;  /* 0x0000000e00207202 */ /* 0x004fe20000000f00 */
[----:B------:R-:W-:Y:S02]  /*3690*/  HADD2.F32 R35, -RZ, R33.H0_H0 ;  /* 0x20000021ff237230 */ /* 0x000fe40000004100 */
[----:B------:R-:W-:-:S02]  /*36a0*/  HADD2.F32 R14, -RZ, R13.H1_H1 ;  /* 0x3000000dff0e7230 */ /* 0x000fc40000004100 */
[----:B------:R-:W-:Y:S02]  /*36b0*/  HADD2.F32 R13, -RZ, R13.H0_H0 ;  /* 0x2000000dff0d7230 */ /* 0x000fe40000004100 */
[----:B------:R-:W-:Y:S02]  /*36c0*/  HADD2.F32 R40, -RZ, R40.H0_H0 ;  /* 0x20000028ff287230 */ /* 0x000fe40000004100 */
[-C--:B------:R-:W-:Y:S01]  /*36d0*/  FMUL.FTZ R42, R14, R35.reuse ;  /* 0x000000230e2a7220 */ /* 0x080fe20000410000 */
[--C-:B------:R-:W-:Y:S02]  /*36e0*/  HADD2.F32 R33, -RZ, R15.reuse.H1_H1 ;  /* 0x3000000fff217230 */ /* 0x100fe40000004100 */
[C---:B------:R-:W-:Y:S01]  /*36f0*/  FMUL.FTZ R35, R13.reuse, R35 ;  /* 0x000000230d237220 */ /* 0x040fe20000410000 */
[----:B------:R-:W-:Y:S02]  /*3700*/  HADD2.F32 R15, -RZ, R15.H0_H0 ;  /* 0x2000000fff0f7230 */ /* 0x000fe40000004100 */
[----:B------:R-:W-:Y:S01]  /*3710*/  FFMA.FTZ R42, R13, R34, -R42 ;  /* 0x000000220d2a7223 */ /* 0x000fe2000001082a */
[----:B------:R-:W-:-:S02]  /*3720*/  HADD2.F32 R13, -RZ, R12.H1_H1 ;  /* 0x3000000cff0d7230 */ /* 0x000fc40000004100 */
[----:B------:R-:W-:Y:S01]  /*3730*/  FFMA.FTZ R39, R14, R34, R35 ;  /* 0x000000220e277223 */ /* 0x000fe20000010023 */
[-C--:B------:R-:W-:Y:S01]  /*3740*/  FMUL.FTZ R46, R33, R40.reuse ;  /* 0x00000028212e7220 */ /* 0x080fe20000410000 */
[--C-:B------:R-:W-:Y:S02]  /*3750*/  HADD2.F32 R34, -RZ, R45.reuse.H0_H0 ;  /* 0x2000002dff227230 */ /* 0x100fe40000004100 */
[C---:B------:R-:W-:Y:S01]  /*3760*/  FMUL.FTZ R40, R15.reuse, R40 ;  /* 0x000000280f287220 */ /* 0x040fe20000410000 */
[----:B------:R-:W-:Y:S02]  /*3770*/  HADD2.F32 R45, -RZ, R45.H1_H1 ;  /* 0x3000002dff2d7230 */ /* 0x000fe40000004100 */
[-C--:B------:R-:W-:Y:S01]  /*3780*/  FFMA.FTZ R46, R15, R38.reuse, -R46 ;  /* 0x000000260f2e7223 */ /* 0x080fe2000001082e */
[----:B------:R-:W-:Y:S02]  /*3790*/  HADD2.F32 R14, -RZ, R32.H1_H1 ;  /* 0x30000020ff0e7230 */ /* 0x000fe40000004100 */
[----:B------:R-:W-:Y:S01]  /*37a0*/  FFMA.FTZ R43, R33, R38, R40 ;  /* 0x00000026212b7223 */ /* 0x000fe20000010028 */
[----:B------:R-:W-:-:S02]  /*37b0*/  HADD2.F32 R12, -RZ, R12.H0_H0 ;  /* 0x2000000cff0c7230 */ /* 0x000fc40000004100 */
[CC--:B------:R-:W-:Y:S01]  /*37c0*/  FMUL.FTZ R35, R13.reuse, R34.reuse ;  /* 0x000000220d237220 */ /* 0x0c0fe20000410000 */
[----:B------:R-:W-:Y:S02]  /*37d0*/  HADD2.F32 R32, -RZ, R32.H0_H0 ;  /* 0x20000020ff207230 */ /* 0x000fe40000004100 */
        /* <DEDUP_REMOVED lines=13> */
.L_x_1931:
[----:B------:R-:W-:Y:S05]  /*38b0*/  BSYNC B1 ;  /* 0x0000000000017941 */ /* 0x000fea0003800000 */
.L_x_1930:
[----:B--2---:R1:W-:Y:S01]  /*38c0*/  STG.E.128 desc[UR40][R36.64+0x40], R12 ;  /* 0x0000400c24007986 */ /* 0x0043e2000c101d28 */
[----:B------:R-:W-:Y:S05]  /*38d0*/  BRA `(.L_x_1925) ;  /* 0x0000001400dc7947 */ /* 0x000fea0003800000 */
.L_x_1909:
[C---:B------:R-:W-:Y:S02]  /*38e0*/  ISETP.GE.AND P3, PT, R19.reuse, R90, PT ;  /* 0x0000005a1300720c */ /* 0x040fe40003f66270 */
[----:B0-----:R-:W-:Y:S02]  /*38f0*/  CS2R R34, SRZ ;  /* 0x0000000000227805 */ /* 0x001fe4000001ff00 */
        /* <DEDUP_REMOVED lines=46> */
.L_x_1933:
[----:B------:R-:W-:Y:S05]  /*3be0*/  BSYNC B1 ;  /* 0x0000000000017941 */ /* 0x000fea0003800000 */
.L_x_1932:
[----:B-----5:R-:W-:Y:S01]  /*3bf0*/  IMAD.MOV.U32 R44, RZ, RZ, R38 ;  /* 0x000000ffff2c7224 */ /* 0x020fe200078e0026 */
[----:B------:R-:W-:Y:S01]  /*3c00*/  MOV R45, R39 ;  /* 0x00000027002d7202 */ /* 0x000fe20000000f00 */
[----:B------:R-:W-:Y:S01]  /*3c10*/  IMAD.MOV.U32 R46, RZ, RZ, R36 ;  /* 0x000000ffff2e7224 */ /* 0x000fe200078e0024 */
[----:B------:R-:W-:Y:S01]  /*3c20*/  ISETP.NE.AND P3, PT, R157, 0x3, PT ;  /* 0x000000039d00780c */ /* 0x000fe20003f65270 */
[----:B------:R-:W-:-:S03]  /*3c30*/  IMAD.MOV.U32 R47, RZ, RZ, R37 ;  /* 0x000000ffff2f7224 */ /* 0x000fc600078e0025 */
[----:B------:R-:W-:Y:S01]  /*3c40*/  PRMT R98, R46, 0x5410, R45 ;  /* 0x000054102e627816 */ /* 0x000fe2000000002d */
[----:B------:R-:W-:Y:S01]  /*3c50*/  IMAD.MOV.U32 R45, RZ, RZ, R43 ;  /* 0x000000ffff2d7224 */ /* 0x000fe200078e002b */
[----:B------:R-:W-:Y:S01]  /*3c60*/  PRMT R99, R44, 0x5410, R47 ;  /* 0x000054102c637816 */ /* 0x000fe2000000002f */
[----:B------:R-:W-:Y:S02]  /*3c70*/  IMAD.MOV.U32 R44, RZ, RZ, R42 ;  /* 0x000000ffff2c7224 */ /* 0x000fe400078e002a */
[----:B------:R-:W-:Y:S02]  /*3c80*/  IMAD.MOV.U32 R46, RZ, RZ, R40 ;  /* 0x000000ffff2e7224 */ /* 0x000fe400078e0028 */
[----:B------:R-:W-:-:S03]  /*3c90*/  IMAD.MOV.U32 R47, RZ, RZ, R41 ;  /* 0x000000ffff2f7224 */ /* 0x000fc600078e0029 */
[----:B------:R-:W-:Y:S01]  /*3ca0*/  PRMT R100, R44, 0x5410, R46 ;  /* 0x000054102c647816 */ /* 0x000fe2000000002e */
[----:B------:R-:W-:Y:S01]  /*3cb0*/  IMAD.MOV.U32 R46, RZ, RZ, R12 ;  /* 0x000000ffff2e7224 */ /* 0x000fe200078e000c */
[----:B------:R-:W-:Y:S01]  /*3cc0*/  PRMT R101, R45, 0x5410, R47 ;  /* 0x000054102d657816 */ /* 0x000fe2000000002f */
[----:B------:R-:W-:Y:S01]  /*3cd0*/  IMAD.MOV.U32 R45, RZ, RZ, R15 ;  /* 0x000000ffff2d7224 */ /* 0x000fe200078e000f */
        /* <DEDUP_REMOVED lines=9> */
[----:B------:R-:W-:Y:S02]  /*3d70*/  MOV R47, R33 ;  /* 0x00000021002f7202 */ /* 0x000fe40000000f00 */
[----:B------:R-:W-:Y:S02]  /*3d80*/  PRMT R102, R102, 0x5410, R44 ;  /* 0x0000541066667816 */ /* 0x000fe4000000002c */
[----:B------:R-:W-:Y:S02]  /*3d90*/  PRMT R107, R45, 0x7610, R107 ;  /* 0x000076102d6b7816 */ /* 0x000fe4000000006b */
[----:B------:R-:W-:Y:S02]  /*3da0*/  PRMT R106, R46, 0x7610, R106 ;  /* 0x000076102e6a7816 */ /* 0x000fe4000000006a */
[----:B------:R-:W-:Y:S01]  /*3db0*/  PRMT R109, R47, 0x7610, R109 ;  /* 0x000076102f6d7816 */ /* 0x000fe2000000006d */
[----:B------:R-:W-:Y:S06]  /*3dc0*/  @!P3 BRA `(.L_x_1934) ;  /* 0x000000000004b947 */ /* 0x000fec0003800000 */
[----:B------:R-:W-:Y:S01]  /*3dd0*/  BPT.TRAP 0x1 ;  /* 0x000000040000795c */ /* 0x000fe20000300000 */
.L_x_1934:
[----:B------:R-:W-:Y:S01]  /*3de0*/  IMAD R79, R22, 0x8, R2 ;  /* 0x00000008164f7824 */ /* 0x000fe200078e0202 */
[----:B------:R-:W-:Y:S01]  /*3df0*/  SHF.L.U32 R91, R156, 0x1f, RZ ;  /* 0x0000001f9c5b7819 */ /* 0x000fe200000006ff */
[----:B------:R-:W0:Y:S01]  /*3e00*/  LDC R93, c[0x0][0x2e4] ;  /* 0x0000b900ff5d7b82 */ /* 0x000e220000000800 */
[----:B------:R-:W-:Y:S02]  /*3e10*/  BSSY B1, `(.L_x_1935) ;  /* 0x0000004000017945 */ /* 0x000fe40003800000 */
[----:B------:R-:W1:Y:S01]  /*3e20*/  SYNCS.PHASECHK.TRANS64.TRYWAIT P5, [R79+URZ+0x16890], R91 ;  /* 0x0168905b4f0075a7 */ /* 0x000e6200080a017f */
[----:B0-----:R-:W-:Y:S01]  /*3e30*/  IMAD.IADD R95, R93, 0x1, -R64 ;  /* 0x000000015d5f7824 */ /* 0x001fe200078e0a40 */
[----:B-1----:R-:W-:Y:S06]  /*3e40*/  @!P5 BRA `(.L_x_1936) ;  /* 0x000001280068d947 */ /* 0x002fec0003800000 */
.L_x_2157:
[----:B------:R-:W-:Y:S05]  /*3e50*/  BSYNC B1 ;  /* 0x0000000000017941 */ /* 0x000fea0003800000 */
.L_x_1935:
        /* <DEDUP_REMOVED lines=23> */
[----:B------:R-:W-:Y:S01]  /*3fd0*/  IMAD R47, R46, 0x200, R45 ;  /* 0x000002002e2f7824 */ /* 0x000fe200078e022d */
[----:B------:R-:W-:-:S03]  /*3fe0*/  LEA R45, R22, R4, 0xd ;  /* 0x00000004162d7211 */ /* 0x000fc600078e68ff */
[----:B------:R-:W-:Y:S02]  /*3ff0*/  IMAD R47, R22, 0x2000, R47 ;  /* 0x00002000162f7824 */ /* 0x000fe400078e022f */
[--C-:B------:R-:W-:Y:S02]  /*4000*/  IMAD R45, R45, 0x2, R2.reuse ;  /* 0x000000022d2d7824 */ /* 0x100fe400078e0202 */
[----:B------:R-:W-:-:S04]  /*4010*/  IMAD R48, R47, 0x2, R2 ;  /* 0x000000022f307824 */ /* 0x000fc800078e0202 */
[----:B------:R-:W1:Y:S04]  /*4020*/  LDS.128 R44, [R45+0xe400] ;  /* 0x00e400002d2c7984 */ /* 0x000e680000000c00 */
[----:B------:R-:W2:Y:S01]  /*4030*/  LDS.128 R48, [R48+0xe400] ;  /* 0x00e4000030307984 */ /* 0x000ea20000000c00 */
[----:B------:R-:W-:Y:S05]  /*4040*/  @P4 BRA `(.L_x_1940) ;  /* 0x00000004004c4947 */ /* 0x000fea0003800000 */
[--C-:B------:R-:W-:Y:S01]  /*4050*/  SHF.R.U64 R32, R32, 0x10, R33.reuse ;  /* 0x0000001020207819 */ /* 0x100fe20000001221 */
[----:B------:R-:W-:Y:S01]  /*4060*/  HADD2.F32 R109, -RZ, R109.H0_H0 ;  /* 0x2000006dff6d7230 */ /* 0x000fe20000004100 */
[----:B------:R-:W-:Y:S01]  /*4070*/  SHF.R.U32.HI R33, RZ, 0x10, R33 ;  /* 0x00000010ff217819 */ /* 0x000fe20000011621 */
[----:B------:R-:W-:Y:S01]  /*4080*/  HADD2.F32 R104, -RZ, R104.H0_H0 ;  /* 0x20000068ff687230 */ /* 0x000fe20000004100 */
[--C-:B------:R-:W-:Y:S02]  /*4090*/  SHF.R.U64 R12, R12, 0x10, R13.reuse ;  /* 0x000000100c0c7819 */ /* 0x100fe4000000120d */
[----:B------:R-:W-:Y:S01]  /*40a0*/  SHF.R.U32.HI R103, RZ, 0x10, R13 ;  /* 0x00000010ff677819 */ /* 0x000fe2000001160d */
[----:B------:R-:W-:Y:S01]  /*40b0*/  HADD2.F32 R110, -RZ, R33.H0_H0 ;  /* 0x20000021ff6e7230 */ /* 0x000fe20000004100 */
[----:B------:R-:W-:Y:S02]  /*40c0*/  SHF.R.U64 R13, R14, 0x10, R15 ;  /* 0x000000100e0d7819 */ /* 0x000fe4000000120f */
[--C-:B------:R-:W-:Y:S01]  /*40d0*/  SHF.R.U64 R14, R34, 0x10, R35.reuse ;  /* 0x00000010220e7819 */ /* 0x100fe20000001223 */
[----:B-1----:R-:W-:Y:S01]  /*40e0*/  HADD2.F32 R34, -RZ, R45.H0_H0 ;  /* 0x2000002dff227230 */ /* 0x002fe20000004100 */
[----:B------:R-:W-:Y:S01]  /*40f0*/  SHF.R.U32.HI R105, RZ, 0x10, R35 ;  /* 0x00000010ff697819 */ /* 0x000fe20000011623 */
[--C-:B--2---:R-:W-:Y:S01]  /*4100*/  HADD2.F32 R35, -RZ, R49.reuse.H0_H0 ;  /* 0x20000031ff237230 */ /* 0x104fe20000004100 */
[----:B------:R-:W-:Y:S01]  /*4110*/  SHF.R.U32.HI R15, RZ, 0x10, R15 ;  /* 0x00000010ff0f7819 */ /* 0x000fe2000001160f */
[----:B------:R-:W-:-:S02]  /*4120*/  HADD2.F32 R49, -RZ, R49.H1_H1 ;  /* 0x30000031ff317230 */ /* 0x000fc40000004100 */
[CC--:B------:R-:W-:Y:S01]  /*4130*/  FMUL.FTZ R112, R34.reuse, R109.reuse ;  /* 0x0000006d22707220 */ /* 0x0c0fe20000410000 */
[----:B------:R-:W-:Y:S02]  /*4140*/  HADD2.F32 R45, -RZ, R45.H1_H1 ;  /* 0x3000002dff2d7230 */ /* 0x000fe40000004100 */
[----:B------:R-:W-:Y:S01]  /*4150*/  FMUL.FTZ R33, R35, R109 ;  /* 0x0000006d23217220 */ /* 0x000fe20000410000 */
[----:B------:R-:W-:Y:S02]  /*4160*/  HADD2.F32 R108, -RZ, R103.H0_H0 ;  /* 0x20000067ff6c7230 */ /* 0x000fe40000004100 */
[-C--:B------:R-:W-:Y:S01]  /*4170*/  FMUL.FTZ R114, R49, R110.reuse ;  /* 0x0000006e31727220 */ /* 0x080fe20000410000 */
[----:B------:R-:W-:Y:S02]  /*4180*/  HADD2.F32 R103, -RZ, R32.H0_H0 ;  /* 0x20000020ff677230 */ /* 0x000fe40000004100 */
[----:B------:R-:W-:Y:S01]  /*4190*/  FMUL.FTZ R110, R45, R110 ;  /* 0x0000006e2d6e7220 */ /* 0x000fe20000410000 */
[-C--:B------:R-:W-:Y:S01]  /*41a0*/  FFMA.FTZ R33, R34, R104.reuse, -R33 ;  /* 0x0000006822217223 */ /* 0x080fe20000010821 */
[----:B------:R-:W-:Y:S01]  /*41b0*/  FFMA.FTZ R34, R35, R104, R112 ;  /* 0x0000006823227223 */ /* 0x000fe20000010070 */
[-C--:B------:R-:W-:Y:S01]  /*41c0*/  FFMA.FTZ R104, R45, R108.reuse, -R114 ;  /* 0x0000006c2d687223 */ /* 0x080fe20000010872 */
[----:B------:R-:W-:Y:S01]  /*41d0*/  FFMA.FTZ R35, R49, R108, R110 ;  /* 0x0000006c31237223 */ /* 0x000fe2000001006e */
[----:B------:R-:W-:-:S02]  /*41e0*/  HADD2.F32 R112, -RZ, R107.H0_H0 ;  /* 0x2000006bff707230 */ /* 0x000fc40000004100 */
[----:B------:R-:W-:Y:S01]  /*41f0*/  HADD2.F32 R49, -RZ, R51.H0_H0 ;  /* 0x20000033ff317230 */ /* 0x000fe20000004100 */
[----:B------:R-:W-:Y:S01]  /*4200*/  F2FP.F16.F32.PACK_AB R33, R104, R33 ;  /* 0x000000216821723e */ /* 0x000fe200000000ff */
[----:B------:R-:W-:Y:S02]  /*4210*/  HADD2.F32 R45, -RZ, R47.H0_H0 ;  /* 0x2000002fff2d7230 */ /* 0x000fe40000004100 */
[----:B------:R-:W-:Y:S02]  /*4220*/  HADD2.F32 R51, -RZ, R51.H1_H1 ;  /* 0x30000033ff337230 */ /* 0x000fe40000004100 */
[-C--:B------:R-:W-:Y:S01]  /*4230*/  FMUL.FTZ R116, R49, R112.reuse ;  /* 0x0000007031747220 */ /* 0x080fe20000410000 */
[----:B------:R-:W-:Y:S02]  /*4240*/  HADD2.F32 R114, -RZ, R105.H0_H0 ;  /* 0x20000069ff727230 */ /* 0x000fe40000004100 */
[----:B------:R-:W-:Y:S01]  /*4250*/  FMUL.FTZ R112, R45, R112 ;  /* 0x000000702d707220 */ /* 0x000fe20000410000 */
[----:B------:R-:W-:-:S02]  /*4260*/  HADD2.F32 R108, -RZ, R107.H1_H1 ;  /* 0x3000006bff6c7230 */ /* 0x000fc40000004100 */
[----:B------:R-:W-:Y:S02]  /*4270*/  HADD2.F32 R47, -RZ, R47.H1_H1 ;  /* 0x3000002fff2f7230 */ /* 0x000fe40000004100 */
[----:B------:R-:W-:Y:S01]  /*4280*/  FMUL.FTZ R118, R51, R114 ;  /* 0x0000007233767220 */ /* 0x000fe20000410000 */
[----:B------:R-:W-:Y:S02]  /*4290*/  HADD2.F32 R110, -RZ, R15.H0_H0 ;  /* 0x2000000fff6e7230 */ /* 0x000fe40000004100 */
[-C--:B------:R-:W-:Y:S01]  /*42a0*/  FFMA.FTZ R15, R45, R108.reuse, -R116 ;  /* 0x0000006c2d0f7223 */ /* 0x080fe20000010874 */
[----:B------:R-:W-:Y:S01]  /*42b0*/  FFMA.FTZ R45, R49, R108, R112 ;  /* 0x0000006c312d7223 */ /* 0x000fe20000010070 */
[C---:B------:R-:W-:Y:S01]  /*42c0*/  FMUL.FTZ R114, R47.reuse, R114 ;  /* 0x000000722f727220 */ /* 0x040fe20000410000 */
[--C-:B------:R-:W-:Y:S02]  /*42d0*/  HADD2.F32 R49, -RZ, R106.reuse.H1_H1 ;  /* 0x3000006aff317230 */ /* 0x100fe40000004100 */
[----:B------:R-:W-:Y:S01]  /*42e0*/  FFMA.FTZ R108, R47, R110, -R118 ;  /* 0x0000006e2f6c7223 */ /* 0x000fe20000010876 */
[----:B------:R-:W-:-:S02]  /*42f0*/  HADD2.F32 R106, -RZ, R106.H0_H0 ;  /* 0x2000006aff6a7230 */ /* 0x000fc40000004100 */
[----:B------:R-:W-:Y:S01]  /*4300*/  FFMA.FTZ R110, R51, R110, R114 ;  /* 0x0000006e336e7223 */ /* 0x000fe20000010072 */
        /* <DEDUP_REMOVED lines=17> */
[----:B------:R-:W-:-:S02]  /*4420*/  HADD2.F32 R51, -RZ, R102.H1_H1 ;  /* 0x30000066ff337230 */ /* 0x000fc40000004100 */
[----:B------:R-:W-:Y:S01]  /*4430*/  HADD2.F32 R14, -RZ, R46.H0_H0 ;  /* 0x2000002eff0e7230 */ /* 0x000fe20000004100 */
[----:B------:R-:W-:Y:S01]  /*4440*/  F2FP.F16.F32.PACK_AB R48, R105, R32 ;  /* 0x000000206930723e */ /* 0x000fe200000000ff */
[----:B------:R-:W-:Y:S02]  /*4450*/  HADD2.F32 R50, -RZ, R50.H1_H1 ;  /* 0x30000032ff327230 */ /* 0x000fe40000004100 */
[-C--:B------:R-:W-:Y:S01]  /*4460*/  FMUL.FTZ R107, R44, R51.reuse ;  /* 0x000000332c6b7220 */ /* 0x080fe20000410000 */
[----:B------:R-:W-:Y:S02]  /*4470*/  HADD2.F32 R46, -RZ, R46.H1_H1 ;  /* 0x3000002eff2e7230 */ /* 0x000fe40000004100 */
[----:B------:R-:W-:Y:S01]  /*4480*/  FMUL.FTZ R51, R14, R51 ;  /* 0x000000330e337220 */ /* 0x000fe20000410000 */
[----:B------:R-:W-:Y:S02]  /*4490*/  HADD2.F32 R49, -RZ, R102.H0_H0 ;  /* 0x20000066ff317230 */ /* 0x000fe40000004100 */
[----:B------:R-:W-:Y:S01]  /*44a0*/  FMUL.FTZ R109, R50, R103 ;  /* 0x00000067326d7220 */ /* 0x000fe20000410000 */
[----:B------:R-:W-:-:S02]  /*44b0*/  HADD2.F32 R13, -RZ, R13.H0_H0 ;  /* 0x2000000dff0d7230 */ /* 0x000fc40000004100 */
[----:B------:R-:W-:Y:S01]  /*44c0*/  FMUL.FTZ R103, R46, R103 ;  /* 0x000000672e677220 */ /* 0x000fe20000410000 */
[----:B------:R-:W-:Y:S02]  /*44d0*/  IMAD.MOV.U32 R45, RZ, RZ, R33 ;  /* 0x000000ffff2d7224 */ /* 0x000fe400078e0021 */
[-C--:B------:R-:W-:Y:S01]  /*44e0*/  FFMA.FTZ R51, R44, R49.reuse, R51 ;  /* 0x000000312c337223 */ /* 0x080fe20000010033 */
[----:B------:R-:W-:Y:S01]  /*44f0*/  FFMA.FTZ R107, R14, R49, -R107 ;  /* 0x000000310e6b7223 */ /* 0x000fe2000001086b */
[-C--:B------:R-:W-:Y:S01]  /*4500*/  FFMA.FTZ R50, R50, R13.reuse, R103 ;  /* 0x0000000d32327223 */ /* 0x080fe20000010067 */
[----:B------:R-:W-:Y:S01]  /*4510*/  FFMA.FTZ R46, R46, R13, -R109 ;  /* 0x0000000d2e2e7223 */ /* 0x000fe2000001086d */
[----:B------:R-:W-:Y:S01]  /*4520*/  F2FP.F16.F32.PACK_AB R44, R47, R12 ;  /* 0x0000000c2f2c723e */ /* 0x000fe200000000ff */
[----:B------:R-:W-:Y:S01]  /*4530*/  IMAD.MOV.U32 R47, RZ, RZ, R15 ;  /* 0x000000ffff2f7224 */ /* 0x000fe200078e000f */
[----:B------:R-:W-:Y:S02]  /*4540*/  F2FP.F16.F32.PACK_AB R49, R35, R34 ;  /* 0x000000222331723e */ /* 0x000fe400000000ff */
[----:B------:R-:W-:Y:S01]  /*4550*/  F2FP.F16.F32.PACK_AB R50, R50, R51 ;  /* 0x000000333232723e */ /* 0x000fe200000000ff */
[----:B------:R-:W-:Y:S01]  /*4560*/  IMAD.MOV.U32 R51, RZ, RZ, R110 ;  /* 0x000000ffff337224 */ /* 0x000fe200078e006e */
[----:B------:R-:W-:-:S07]  /*4570*/  F2FP.F16.F32.PACK_AB R46, R46, R107 ;  /* 0x0000006b2e2e723e */ /* 0x000fce00000000ff */
.L_x_1940:
[----:B------:R-:W-:Y:S05]  /*4580*/  BSYNC B2 ;  /* 0x0000000000027941 */ /* 0x000fea0003800000 */
.L_x_1939:
        /* <DEDUP_REMOVED lines=12> */
.L_x_1938:
[----:B------:R-:W-:Y:S05]  /*4650*/  BSYNC B1 ;  /* 0x0000000000017941 */ /* 0x000fea0003800000 */
.L_x_1937:
[----:B-1----:R-:W-:Y:S01]  /*4660*/  IADD3 R13, R19, 0x60, RZ ;  /* 0x00000060130d7810 */ /* 0x002fe20007ffe0ff */
[----:B------:R-:W-:-:S03]  /*4670*/  IMAD R12, R66, R86, RZ ;  /* 0x00000056420c7224 */ /* 0x000fc600078e02ff */
[C---:B------:R-:W-:Y:S01]  /*4680*/  ISETP.GE.OR P5, PT, R13.reuse, R90, P1 ;  /* 0x0000005a0d00720c */ /* 0x040fe20000fa6670 */
[----:B------:R-:W-:-:S04]  /*4690*/  IMAD.WIDE.U32 R84, R13, R86, R84 ;  /* 0x000000560d547225 */ /* 0x000fc800078e0054 */
[----:B------:R-:W-:-:S08]  /*46a0*/  IMAD R47, R13, R87, R12 ;  /* 0x000000570d2f7224 */ /* 0x000fd000078e020c */
[----:B------:R-:W-:Y:S05]  /*46b0*/  @P5 BRA `(.L_x_1925) ;  /* 0x0000000800645947 */ /* 0x000fea0003800000 */
[----:B------:R-:W2:Y:S01]  /*46c0*/  LDL R14, [R1+0x20] ;  /* 0x00002000010e7983 */ /* 0x000ea20000100800 */
[----:B------:R-:W-:Y:S01]  /*46d0*/  IMAD.IADD R47, R85, 0x1, R47 ;  /* 0x00000001552f7824 */ /* 0x000fe200078e022f */
[----:B------:R-:W-:Y:S01]  /*46e0*/  IADD3 R12, P5, P6, R58, R84, R29 ;  /* 0x000000543a0c7210 */ /* 0x000fe20007ebe01d */
[C---:B------:R-:W-:Y:S01]  /*46f0*/  VIADD R15, R19.reuse, 0x60 ;  /* 0x00000060130f7836 */ /* 0x040fe20000000000 */
[----:B------:R-:W-:Y:S01]  /*4700*/  SEL R95, R64, R95, !P0 ;  /* 0x0000005f405f7207 */ /* 0x000fe20004000000 */
[----:B------:R-:W-:Y:S01]  /*4710*/  VIADD R32, R19, 0x60 ;  /* 0x0000006013207836 */ /* 0x000fe20000000000 */
[----:B------:R-:W-:Y:S01]  /*4720*/  IADD3.X R13, R78, R47, R5, P5, P6 ;  /* 0x0000002f4e0d7210 */ /* 0x000fe20002fec405 */
[----:B------:R-:W-:Y:S01]  /*4730*/  IMAD.SHL.U32 R15, R15, 0x40, RZ ;  /* 0x000000400f0f7824 */ /* 0x000fe200078e00ff */
[----:B------:R-:W-:Y:S01]  /*4740*/  LEA R44, P5, R12, R80, 0x1 ;  /* 0x000000500c2c7211 */ /* 0x000fe200078a08ff */
[----:B------:R-:W-:Y:S01]  /*4750*/  IMAD.SHL.U32 R32, R32, 0x40, RZ ;  /* 0x0000004020207824 */ /* 0x000fe200078e00ff */
[----:B------:R-:W-:Y:S02]  /*4760*/  BSSY B1, `(.L_x_1941) ;  /* 0x000006a000017945 */ /* 0x000fe40003800000 */
[----:B------:R-:W-:Y:S01]  /*4770*/  LEA.HI.X R45, R12, R81, R13, 0x1, P5 ;  /* 0x000000510c2d7211 */ /* 0x000fe200028f0c0d */
[----:B------:R-:W-:Y:S01]  /*4780*/  IMAD R13, R22, 0x2000, R3 ;  /* 0x00002000160d7824 */ /* 0x000fe200078e0203 */
[----:B------:R-:W-:-:S02]  /*4790*/  SHF.R.S32.HI R12, RZ, 0x1f, R95 ;  /* 0x0000001fff0c7819 */ /* 0x000fc4000001145f */
[----:B------:R-:W-:Y:S01]  /*47a0*/  LOP3.LUT R15, R15, 0x1c0, RZ, 0xc0, !PT ;  /* 0x000001c00f0f7812 */ /* 0x000fe200078ec0ff */
[----:B------:R-:W-:Y:S01]  /*47b0*/  IMAD R13, R13, 0x2, R2 ;  /* 0x000000020d0d7824 */ /* 0x000fe200078e0202 */
[----:B------:R-:W-:Y:S02]  /*47c0*/  LEA.HI R95, R12, R95, RZ, 0x4 ;  /* 0x0000005f0c5f7211 */ /* 0x000fe400078f20ff */
[----:B------:R-:W-:Y:S02]  /*47d0*/  LOP3.LUT R32, R32, 0x1c0, RZ, 0xc0, !PT ;  /* 0x000001c020207812 */ /* 0x000fe400078ec0ff */
[----:B------:R-:W-:Y:S02]  /*47e0*/  LEA.HI.SX32 R49, R95, R60, 0x1c ;  /* 0x0000003c5f317211 */ /* 0x000fe400078fe2ff */
[----:B------:R-:W-:-:S03]  /*47f0*/  SHF.R.U32.HI R15, RZ, 0x3, R15 ;  /* 0x00000003ff0f7819 */ /* 0x000fc6000001160f */
[----:B------:R-:W-:-:S05]  /*4800*/  IMAD.SHL.U32 R49, R49, 0x8, RZ ;  /* 0x0000000831317824 */ /* 0x000fca00078e00ff */
[----:B------:R-:W-:-:S04]  /*4810*/  LOP3.LUT R12, R32, 0x38, R49, 0xf8, !PT ;  /* 0x00000038200c7812 */ /* 0x000fc800078ef831 */
[----:B------:R-:W-:-:S04]  /*4820*/  LOP3.LUT R12, R12, R15, RZ, 0x3c, !PT ;  /* 0x0000000f0c0c7212 */ /* 0x000fc800078e3cff */
[----:B--2---:R-:W-:-:S05]  /*4830*/  IADD3 R15, R14, R12, RZ ;  /* 0x0000000c0e0f7210 */ /* 0x004fca0007ffe0ff */
[----:B------:R-:W-:-:S04]  /*4840*/  IMAD R15, R22, 0x2000, R15 ;  /* 0x00002000160f7824 */ /* 0x000fc800078e020f */
[----:B------:R-:W-:Y:S02]  /*4850*/  IMAD R32, R15, 0x2, R2 ;  /* 0x000000020f207824 */ /* 0x000fe400078e0202 */
        /* <DEDUP_REMOVED lines=13> */
[----:B------:R-:W-:Y:S01]  /*4930*/  MOV R39, R32 ;  /* 0x0000002000277202 */ /* 0x000fe20000000f00 */
[--C-:B------:R-:W-:Y:S01]  /*4940*/  HADD2.F32 R32, -RZ, R12.reuse.H0_H0 ;  /* 0x2000000cff207230 */ /* 0x100fe20000004100 */
[----:B------:R-:W-:Y:S01]  /*4950*/  SHF.R.U32.HI R50, RZ, 0x10, R37 ;  /* 0x00000010ff327819 */ /* 0x000fe20000011625 */
[----:B------:R-:W-:Y:S01]  /*4960*/  HADD2.F32 R35, -RZ, R12.H1_H1 ;  /* 0x3000000cff237230 */ /* 0x000fe20000004100 */
[--C-:B------:R-:W-:Y:S01]  /*4970*/  SHF.R.U64 R37, R42, 0x10, R43.reuse ;  /* 0x000000102a257819 */ /* 0x100fe2000000122b */
[----:B------:R-:W-:Y:S01]  /*4980*/  HADD2.F32 R12, -RZ, R13.H0_H0 ;  /* 0x2000000dff0c7230 */ /* 0x000fe20000004100 */
[----:B------:R-:W-:Y:S01]  /*4990*/  SHF.R.U32.HI R86, RZ, 0x10, R43 ;  /* 0x00000010ff567819 */ /* 0x000fe2000001162b */
[----:B------:R-:W-:-:S02]  /*49a0*/  HADD2.F32 R48, -RZ, R48.H0_H0 ;  /* 0x20000030ff307230 */ /* 0x000fc40000004100 */
[----:B------:R-:W-:Y:S02]  /*49b0*/  HADD2.F32 R15, -RZ, R13.H1_H1 ;  /* 0x3000000dff0f7230 */ /* 0x000fe40000004100 */
[-C--:B------:R-:W-:Y:S01]  /*49c0*/  FMUL.FTZ R13, R32, R51.reuse ;  /* 0x00000033200d7220 */ /* 0x080fe20000410000 */
[----:B------:R-:W-:Y:S02]  /*49d0*/  HADD2.F32 R43, -RZ, R99.H1_H1 ;  /* 0x30000063ff2b7230 */ /* 0x000fe40000004100 */
[C---:B------:R-:W-:Y:S01]  /*49e0*/  FMUL.FTZ R51, R12.reuse, R51 ;  /* 0x000000330c337220 */ /* 0x040fe20000410000 */
[----:B------:R-:W-:Y:S02]  /*49f0*/  HADD2.F32 R42, -RZ, R50.H0_H0 ;  /* 0x20000032ff2a7230 */ /* 0x000fe40000004100 */
[-C--:B------:R-:W-:Y:S01]  /*4a00*/  FMUL.FTZ R50, R35, R48.reuse ;  /* 0x0000003023327220 */ /* 0x080fe20000410000 */
[C---:B------:R-:W-:Y:S01]  /*4a10*/  FMUL.FTZ R48, R15.reuse, R48 ;  /* 0x000000300f307220 */ /* 0x040fe20000410000 */
        /* <DEDUP_REMOVED lines=16> */
[----:B------:R-:W-:Y:S01]  /*4b20*/  FFMA.FTZ R101, R42, R48, R101 ;  /* 0x000000302a657223 */ /* 0x000fe20000010065 */
[----:B------:R-:W-:Y:S02]  /*4b30*/  HADD2.F32 R42, -RZ, R40.H0_H0 ;  /* 0x20000028ff2a7230 */ /* 0x000fe40000004100 */
[----:B------:R-:W-:Y:S01]  /*4b40*/  FMUL.FTZ R86, R41, R86 ;  /* 0x0000005629567220 */ /* 0x000fe20000410000 */
[----:B------:R-:W-:Y:S01]  /*4b50*/  FFMA.FTZ R33, R35, R48, -R88 ;  /* 0x0000003023217223 */ /* 0x000fe20000010858 */
[----:B------:R-:W-:Y:S01]  /*4b60*/  FFMA.FTZ R92, R41, R50, -R92 ;  /* 0x00000032295c7223 */ /* 0x000fe2000001085c */
[----:B------:R-:W-:-:S02]  /*4b70*/  HADD2.F32 R41, -RZ, R100.H1_H1 ;  /* 0x30000064ff297230 */ /* 0x000fc40000004100 */
[----:B------:R-:W-:Y:S01]  /*4b80*/  FFMA.FTZ R86, R43, R50, R86 ;  /* 0x000000322b567223 */ /* 0x000fe20000010056 */
[--C-:B------:R-:W-:Y:S02]  /*4b90*/  HADD2.F32 R40, -RZ, R39.reuse.H0_H0 ;  /* 0x20000027ff287230 */ /* 0x100fe40000004100 */
[----:B------:R-:W-:Y:S01]  /*4ba0*/  HADD2.F32 R35, -RZ, R38.H0_H0 ;  /* 0x20000026ff237230 */ /* 0x000fe20000004100 */
[----:B------:R-:W-:Y:S01]  /*4bb0*/  F2FP.F16.F32.PACK_AB R92, R92, R33 ;  /* 0x000000215c5c723e */ /* 0x000fe200000000ff */
[----:B------:R-:W-:Y:S02]  /*4bc0*/  HADD2.F32 R98, -RZ, R98.H0_H0 ;  /* 0x20000062ff627230 */ /* 0x000fe40000004100 */
[-C--:B------:R-:W-:Y:S01]  /*4bd0*/  FMUL.FTZ R48, R40, R41.reuse ;  /* 0x0000002928307220 */ /* 0x080fe20000410000 */
[----:B------:R-:W-:Y:S02]  /*4be0*/  HADD2.F32 R39, -RZ, R39.H1_H1 ;  /* 0x30000027ff277230 */ /* 0x000fe40000004100 */
[----:B------:R-:W-:Y:S01]  /*4bf0*/  FMUL.FTZ R41, R35, R41 ;  /* 0x0000002923297220 */ /* 0x000fe20000410000 */
[----:B------:R-:W-:-:S02]  /*4c00*/  HADD2.F32 R38, -RZ, R38.H1_H1 ;  /* 0x30000026ff267230 */ /* 0x000fc40000004100 */
[-C--:B------:R-:W-:Y:S01]  /*4c10*/  FFMA.FTZ R48, R35, R98.reuse, -R48 ;  /* 0x0000006223307223 */ /* 0x080fe20000010830 */
[----:B------:R-:W-:Y:S02]  /*4c20*/  HADD2.F32 R46, -RZ, R46.H0_H0 ;  /* 0x2000002eff2e7230 */ /* 0x000fe40000004100 */
[----:B------:R-:W-:Y:S01]  /*4c30*/  FFMA.FTZ R40, R40, R98, R41 ;  /* 0x0000006228287223 */ /* 0x000fe20000010029 */
[-C--:B------:R-:W-:Y:S01]  /*4c40*/  FMUL.FTZ R43, R39, R42.reuse ;  /* 0x0000002a272b7220 */ /* 0x080fe20000410000 */
[----:B------:R-:W-:Y:S02]  /*4c50*/  HADD2.F32 R41, -RZ, R37.H0_H0 ;  /* 0x20000025ff297230 */ /* 0x000fe40000004100 */
[C---:B------:R-:W-:Y:S01]  /*4c60*/  FMUL.FTZ R42, R38.reuse, R42 ;  /* 0x0000002a262a7220 */ /* 0x040fe20000410000 */
[----:B------:R-:W-:Y:S02]  /*4c70*/  HADD2.F32 R37, -RZ, R34.H0_H0 ;  /* 0x20000022ff257230 */ /* 0x000fe40000004100 */
[----:B------:R-:W-:Y:S01]  /*4c80*/  FFMA.FTZ R43, R38, R46, -R43 ;  /* 0x0000002e262b7223 */ /* 0x000fe2000001082b */
[----:B------:R-:W-:-:S02]  /*4c90*/  HADD2.F32 R100, -RZ, R100.H0_H0 ;  /* 0x20000064ff647230 */ /* 0x000fc40000004100 */
[----:B------:R-:W-:Y:S01]  /*4ca0*/  FFMA.FTZ R51, R39, R46, R42 ;  /* 0x0000002e27337223 */ /* 0x000fe2000001002a */
[----:B------:R-:W-:Y:S01]  /*4cb0*/  HADD2.F32 R35, -RZ, R14.H0_H0 ;  /* 0x2000000eff237230 */ /* 0x000fe20000004100 */
[----:B------:R-:W-:Y:S01]  /*4cc0*/  F2FP.F16.F32.PACK_AB R33, R32, R13 ;  /* 0x0000000d2021723e */ /* 0x000fe200000000ff */
[----:B------:R-:W-:Y:S01]  /*4cd0*/  HADD2.F32 R34, -RZ, R34.H1_H1 ;  /* 0x30000022ff227230 */ /* 0x000fe20000004100 */
[----:B------:R-:W-:Y:S01]  /*4ce0*/  F2FP.F16.F32.PACK_AB R12, R43, R48 ;  /* 0x000000302b0c723e */ /* 0x000fe200000000ff */
[----:B------:R-:W-:Y:S01]  /*4cf0*/  HADD2.F32 R14, -RZ, R14.H1_H1 ;  /* 0x3000000eff0e7230 */ /* 0x000fe20000004100 */
[----:B------:R-:W-:Y:S01]  /*4d00*/  F2FP.F16.F32.PACK_AB R32, R51, R40 ;  /* 0x000000283320723e */ /* 0x000fe200000000ff */
[----:B------:R-:W-:Y:S02]  /*4d10*/  HADD2.F32 R39, -RZ, R36.H0_H0 ;  /* 0x20000024ff277230 */ /* 0x000fe40000004100 */
[----:B------:R-:W-:Y:S01]  /*4d20*/  FMUL.FTZ R36, R37, R100 ;  /* 0x0000006425247220 */ /* 0x000fe20000410000 */
[----:B------:R-:W-:-:S02]  /*4d30*/  HADD2.F32 R38, -RZ, R99.H0_H0 ;  /* 0x20000063ff267230 */ /* 0x000fc40000004100 */
[-C--:B------:R-:W-:Y:S01]  /*4d40*/  FMUL.FTZ R87, R34, R41.reuse ;  /* 0x0000002922577220 */ /* 0x080fe20000410000 */
[C---:B------:R-:W-:Y:S01]  /*4d50*/  FMUL.FTZ R100, R35.reuse, R100 ;  /* 0x0000006423647220 */ /* 0x040fe20000410000 */
[C---:B------:R-:W-:Y:S01]  /*4d60*/  FMUL.FTZ R41, R14.reuse, R41 ;  /* 0x000000290e297220 */ /* 0x040fe20000410000 */
[----:B------:R-:W-:Y:S02]  /*4d70*/  IMAD.MOV.U32 R13, RZ, RZ, R15 ;  /* 0x000000ffff0d7224 */ /* 0x000fe400078e000f */
[-C--:B------:R-:W-:Y:S01]  /*4d80*/  FFMA.FTZ R36, R35, R38.reuse, -R36 ;  /* 0x0000002623247223 */ /* 0x080fe20000010824 */
[----:B------:R-:W-:Y:S01]  /*4d90*/  FFMA.FTZ R100, R37, R38, R100 ;  /* 0x0000002625647223 */ /* 0x000fe20000010064 */
[-C--:B------:R-:W-:Y:S01]  /*4da0*/  FFMA.FTZ R87, R14, R39.reuse, -R87 ;  /* 0x000000270e577223 */ /* 0x080fe20000010857 */
[----:B------:R-:W-:Y:S01]  /*4db0*/  FFMA.FTZ R41, R34, R39, R41 ;  /* 0x0000002722297223 */ /* 0x000fe20000010029 */
[----:B------:R-:W-:Y:S01]  /*4dc0*/  F2FP.F16.F32.PACK_AB R35, R86, R101 ;  /* 0x000000655623723e */ /* 0x000fe200000000ff */
[----:B------:R-:W-:-:S02]  /*4dd0*/  IMAD.MOV.U32 R15, RZ, RZ, R92 ;  /* 0x000000ffff0f7224 */ /* 0x000fc400078e005c */
[----:B------:R-:W-:Y:S02]  /*4de0*/  F2FP.F16.F32.PACK_AB R14, R87, R36 ;  /* 0x00000024570e723e */ /* 0x000fe400000000ff */
[----:B------:R-:W-:-:S07]  /*4df0*/  F2FP.F16.F32.PACK_AB R34, R41, R100 ;  /* 0x000000642922723e */ /* 0x000fce00000000ff */
.L_x_1942:
[----:B------:R-:W-:Y:S05]  /*4e00*/  BSYNC B1 ;  /* 0x0000000000017941 */ /* 0x000fea0003800000 */
.L_x_1941:
        /* <DEDUP_REMOVED lines=10> */
.L_x_1908:
[----:B------:R-:W-:-:S13]  /*4eb0*/  ISETP.NE.AND P3, PT, R157, 0x3, PT ;  /* 0x000000039d00780c */ /* 0x000fda0003f65270 */
[----:B------:R-:W-:Y:S05]  /*4ec0*/  @!P3 BRA `(.L_x_1943) ;  /* 0x000000000004b947 */ /* 0x000fea0003800000 */
[----:B------:R-:W-:Y:S01]  /*4ed0*/  BPT.TRAP 0x1 ;  /* 0x000000040000795c */ /* 0x000fe20000300000 */
.L_x_1943:
[----:B------:R-:W-:Y:S01]  /*4ee0*/  IMAD R79, R22, 0x8, R2 ;  /* 0x00000008164f7824 */ /* 0x000fe200078e0202 */
[----:B------:R-:W-:Y:S01]  /*4ef0*/  SHF.L.U32 R91, R156, 0x1f, RZ ;  /* 0x0000001f9c5b7819 */ /* 0x000fe200000006ff */
[----:B------:R-:W-:Y:S01]  /*4f00*/  IMAD R90, R26, -0x80, R28 ;  /* 0xffffff801a5a7824 */ /* 0x000fe200078e021c */
[----:B------:R-:W-:Y:S02]  /*4f10*/  BSSY B1, `(.L_x_1944) ;  /* 0x0000004000017945 */ /* 0x000fe40003800000 */
[----:B------:R-:W1:Y:S02]  /*4f20*/  SYNCS.PHASECHK.TRANS64.TRYWAIT P4, [R79+URZ+0x16890], R91 ;  /* 0x0168905b4f0075a7 */ /* 0x000e64000808017f */
[----:B------:R-:W-:Y:S01]  /*4f30*/  VIMNMX R90, R90, 0x80, PT ;  /* 0x000000805a5a7848 */ /* 0x000fe20003fe0100 */
[----:B-1----:R-:W-:Y:S06]  /*4f40*/  @!P4 BRA `(.L_x_1945) ;  /* 0x00000118003cc947 */ /* 0x002fec0003800000 */
.L_x_2158:
[----:B------:R-:W-:Y:S05]  /*4f50*/  BSYNC B1 ;  /* 0x0000000000017941 */ /* 0x000fea0003800000 */
.L_x_1944:
[----:B------:R-:W-:Y:S01]  /*4f60*/  ISETP.GE.AND P4, PT, R19, R90, PT ;  /* 0x0000005a1300720c */ /* 0x000fe20003f86270 */
[----:B------:R-:W-:-:S12]  /*4f70*/  BSSY B1, `(.L_x_1946) ;  /* 0x0000006000017945 */ /* 0x000fd80003800000 */
[----:B------:R-:W-:Y:S05]  /*4f80*/  @P4 BRA `(.L_x_1947) ;  /* 0x0000000000104947 */ /* 0x000fea0003800000 */
[----:B------:R-:W2:Y:S04]  /*4f90*/  @!P1 LDS.128 R12, [R83+0xe000] ;  /* 0x00e00000530c9984 */ /* 0x000ea80000000c00 */
[----:B0-----:R-:W0:Y:S04]  /*4fa0*/  @!P2 LDS.128 R32, [R82+0xe000] ;  /* 0x00e000005220a984 */ /* 0x001e280000000c00 */
[----:B--2---:R2:W-:Y:S04]  /*4fb0*/  @!P1 STG.E.128 desc[UR40][R38.64], R12 ;  /* 0x0000000c26009986 */ /* 0x0045e8000c101d28 */
[----:B0-----:R2:W-:Y:S02]  /*4fc0*/  @!P2 STG.E.128 desc[UR40][R38.64+0x40], R32 ;  /* 0x000040202600a986 */ /* 0x0015e4000c101d28 */
.L_x_1947:
[----:B------:R-:W-:Y:S05]  /*4fd0*/  BSYNC B1 ;  /* 0x0000000000017941 */ /* 0x000fea0003800000 */
.L_x_1946:
[----:B--2---:R-:W-:-:S05]  /*4fe0*/  VIADD R12, R19, 0x60 ;  /* 0x00000060130c7836 */ /* 0x004fca0000000000 */
[----:B------:R-:W-:-:S13]  /*4ff0*/  ISETP.GE.AND P4, PT, R12, R90, PT ;  /* 0x0000005a0c00720c */ /* 0x000fda0003f86270 */
[----:B------:R-:W-:Y:S05]  /*5000*/  @P4 BRA `(.L_x_1925) ;  /* 0x0000000000104947 */ /* 0x000fea0003800000 */
[----:B------:R-:W2:Y:S04]  /*5010*/  @!P1 LDS.128 R12, [R83+0x11000] ;  /* 0x01100000530c9984 */ /* 0x000ea80000000c00 */
[----:B0-----:R-:W0:Y:S04]  /*5020*/  @!P2 LDS.128 R32, [R82+0x11000] ;  /* 0x011000005220a984 */ /* 0x001e280000000c00 */
[----:B--2---:R2:W-:Y:S04]  /*5030*/  @!P1 STG.E.128 desc[UR40][R36.64], R12 ;  /* 0x0000000c24009986 */ /* 0x0045e8000c101d28 */
[----:B0-----:R2:W-:Y:S02]  /*5040*/  @!P2 STG.E.128 desc[UR40][R36.64+0x40], R32 ;  /* 0x000040202400a986 */ /* 0x0015e4000c101d28 */
.L_x_1925:
[----:B------:R-:W-:Y:S05]  /*5050*/  BSYNC B0 ;  /* 0x0000000000007941 */ /* 0x000fea0003800000 */
.L_x_1907:
        /* <DEDUP_REMOVED lines=17> */
.L_x_1949:
[----:B------:R-:W-:Y:S05]  /*5170*/  BSYNC B0 ;  /* 0x0000000000007941 */ /* 0x000fea0003800000 */
.L_x_1948:
[----:B------:R-:W2:Y:S01]  /*5180*/  SYNCS.PHASECHK.TRANS64.TRYWAIT P3, [R79+URZ+0x168b0], R91 ;  /* 0x0168b05b4f0075a7 */ /* 0x000ea2000806017f */
[----:B------:R-:W-:Y:S01]  /*5190*/  ULDC UR42, c[0x0][0x2e4] ;  /* 0x0000b900002a7ab9 */ /* 0x000fe20000000800 */
[----:B------:R-:W-:Y:S01]  /*51a0*/  ULDC.64 UR38, c[0x0][0x318] ;  /* 0x0000c60000267ab9 */ /* 0x000fe20000000a00 */
[----:B------:R-:W-:Y:S01]  /*51b0*/  ULDC.64 UR36, c[0x0][0x308] ;  /* 0x0000c20000247ab9 */ /* 0x000fe20000000a00 */
[----:B------:R-:W-:Y:S01]  /*51c0*/  BSSY B0, `(.L_x_1950) ;  /* 0x0000003000007945 */ /* 0x000fe20003800000 */
[----:B----4-:R-:W-:-:S03]  /*51d0*/  IMAD.WIDE R32, R26, 0x80, R8 ;  /* 0x000000801a207825 */ /* 0x010fc600078e0208 */
[----:B--2---:R-:W-:Y:S05]  /*51e0*/  @!P3 BRA `(.L_x_1951) ;  /* 0x0000011400a8b947 */ /* 0x004fea0003800000 */
.L_x_2159:
[----:B------:R-:W-:Y:S05]  /*51f0*/  BSYNC B0 ;  /* 0x0000000000007941 */ /* 0x000fea0003800000 */
.L_x_1950:
        /* <DEDUP_REMOVED lines=9> */
[----:B0-----:R-:W-:-:S04]  /*5290*/  LEA R34, P3, R12, UR36, 0x1 ;  /* 0x000000240c227c11 */ /* 0x001fc8000f8608ff */
[----:B------:R-:W-:Y:S02]  /*52a0*/  LEA.HI.X R35, R12, UR37, R13, 0x1, P3 ;  /* 0x000000250c237c11 */ /* 0x000fe400098f0c0d */
[----:B------:R-:W-:-:S13]  /*52b0*/  ISETP.GE.AND P3, PT, R16, UR42, PT ;  /* 0x0000002a10007c0c */ /* 0x000fda000bf66270 */
[----:B------:R-:W0:Y:S04]  /*52c0*/  @!P3 LDS.128 R12, [R83] ;  /* 0x00000000530cb984 */ /* 0x000e280000000c00 */
[----:B0-----:R-:W-:Y:S01]  /*52d0*/  @!P3 STG.E.128 desc[UR40][R34.64], R12 ;  /* 0x0000000c2200b986 */ /* 0x001fe2000c101d28 */
[----:B------:R-:W-:-:S13]  /*52e0*/  ISETP.GE.AND P3, PT, R67, UR42, PT ;  /* 0x0000002a43007c0c */ /* 0x000fda000bf66270 */
[----:B------:R-:W0:Y:S04]  /*52f0*/  @!P3 LDS.128 R12, [R82] ;  /* 0x00000000520cb984 */ /* 0x000e280000000c00 */
[----:B0-----:R3:W-:Y:S02]  /*5300*/  @!P3 STG.E.128 desc[UR40][R34.64+0x40], R12 ;  /* 0x0000400c2200b986 */ /* 0x0017e4000c101d28 */
.L_x_1953:
[----:B------:R-:W-:Y:S05]  /*5310*/  BSYNC B0 ;  /* 0x0000000000007941 */ /* 0x000fea0003800000 */
.L_x_1952:
        /* <DEDUP_REMOVED lines=20> */
.L_x_1955:
[----:B------:R-:W-:Y:S05]  /*5460*/  BSYNC B0 ;  /* 0x0000000000007941 */ /* 0x000fea0003800000 */
.L_x_1954:
[----:B-1----:R-:W3:Y:S01]  /*5470*/  LDL R12, [R1+0x8] ;  /* 0x00000800010c7983 */ /* 0x002ee20000100800 */
        /* <DEDUP_REMOVED lines=12> */
[----:B------:R-:W-:Y:S02]  /*5540*/  SEL R22, R22, RZ, P3 ;  /* 0x000000ff16167207 */ /* 0x000fe40001800000 */
[----:B------:R-:W-:Y:S01]  /*5550*/  LOP3.LUT R156, R156, R13, RZ, 0x3c, !PT ;  /* 0x0000000d9c9c7212 */ /* 0x000fe200078e3cff */
[----:B------:R0:W-:Y:S01]  /*5560*/  @!P4 SYNCS.ARRIVE.TRANS64.RED.A1T0 RZ, [R79+URZ], RZ ;  /* 0x000000ff4fffc9a7 */ /* 0x0001e2000810043f */
[----:B---3--:R-:W-:-:S13]  /*5570*/  LOP3.LUT P5, RZ, R12, 0x2, RZ, 0xc0, !PT ;  /* 0x000000020cff7812 */ /* 0x008fda00078ac0ff */
[----:B0-----:R-:W-:Y:S05]  /*5580*/  @P5 BRA `(.L_x_1956) ;  /* 0xffffffcc004c5947 */ /* 0x001fea000383ffff */
[----:B------:R-:W0:Y:S01]  /*5590*/  S2R R12, SR_TID.X ;  /* 0x00000000000c7919 */ /* 0x000e220000002100 */
[----:B------:R-:W-:Y:S02]  /*55a0*/  PLOP3.LUT P0, PT, PT, PT, PT, 0x8, 0x0 ;  /* 0x000000000000781c */ /* 0x000fe40003f0e170 */
[----:B0-----:R-:W-:-:S04]  /*55b0*/  SHF.R.U32.HI R12, RZ, 0x7, R12 ;  /* 0x00000007ff0c7819 */ /* 0x001fc8000001160c */
[----:B------:R-:W-:-:S13]  /*55c0*/  ISETP.NE.AND P5, PT, R12, 0x1, PT ;  /* 0x000000010c00780c */ /* 0x000fda0003fa5270 */
[----:B------:R-:W-:Y:S06]  /*55d0*/  @!P5 BAR.ARV 0x9, 0x100 ;  /* 0x024400000000db1d */ /* 0x000fec0000002000 */
.L_x_1902:
[----:B------:R-:W-:Y:S02]  /*55e0*/  ISETP.GE.AND P2, PT, R152, 0x1, PT ;  /* 0x000000019800780c */ /* 0x000fe40003f46270 */
[----:B------:R-:W-:Y:S02]  /*55f0*/  CS2R R28, SRZ ;  /* 0x00000000001c7805 */ /* 0x000fe4000001ff00 */
[----:B------:R-:W-:Y:S01]  /*5600*/  PLOP3.LUT P1, PT, PT, PT, PT, 0x80, 0x0 ;  /* 0x000000000000781c */ /* 0x000fe20003f2f070 */
[----:B------:R-:W-:Y:S01]  /*5610*/  IMAD.MOV.U32 R21, RZ, RZ, RZ ;  /* 0x000000ffff157224 */ /* 0x000fe200078e00ff */
[----:B------:R-:W-:Y:S01]  /*5620*/  MOV R3, RZ ;  /* 0x000000ff00037202 */ /* 0x000fe20000000f00 */
[----:B------:R-:W-:Y:S01]  /*5630*/  IMAD.MOV.U32 R119, RZ, RZ, RZ ;  /* 0x000000ffff777224 */ /* 0x000fe200078e00ff */
[----:B------:R-:W-:Y:S01]  /*5640*/  CS2R R26, SRZ ;  /* 0x00000000001a7805 */ /* 0x000fe2000001ff00 */
[----:B------:R-:W-:Y:S01]  /*5650*/  IMAD.MOV.U32 R0, RZ, RZ, RZ ;  /* 0x000000ffff007224 */ /* 0x000fe200078e00ff */
        /* <DEDUP_REMOVED lines=18> */
.L_x_1957:
[----:B------:R-:W-:Y:S02]  /*5780*/  IMAD.MOV.U32 R12, RZ, RZ, RZ ;  /* 0x000000ffff0c7224 */ /* 0x000fe400078e00ff */
[----:B------:R-:W-:Y:S01]  /*5790*/  IMAD.MOV.U32 R49, RZ, RZ, RZ ;  /* 0x000000ffff317224 */ /* 0x000fe200078e00ff */
[----:B------:R-:W-:Y:S06]  /*57a0*/  @!P2 BRA `(.L_x_1958) ;  /* 0x000000a400eca947 */ /* 0x000fec0003800000 */
[----:B------:R-:W0:Y:S01]  /*57b0*/  S2R R4, SR_TID.X ;  /* 0x0000000000047919 */ /* 0x000e220000002100 */
[----:B------:R-:W-:Y:S01]  /*57c0*/  UMOV UR4, 0xffffffff ;  /* 0xffffffff00047882 */ /* 0x000fe20000000000 */
[----:B0-----:R-:W-:-:S04]  /*57d0*/  IADD3 R4, R4, -0x80, RZ ;  /* 0xffffff8004047810 */ /* 0x001fc80007ffe0ff */
[----:B------:R-:W-:-:S04]  /*57e0*/  SHF.R.S32.HI R0, RZ, 0x1f, R4 ;  /* 0x0000001fff007819 */ /* 0x000fc80000011404 */
[----:B------:R-:W-:-:S04]  /*57f0*/  LEA.HI R0, R0, R4, RZ, 0x7 ;  /* 0x0000000400007211 */ /* 0x000fc800078f38ff */
[----:B------:R-:W-:Y:S01]  /*5800*/  SHF.R.S32.HI R13, RZ, 0x7, R0 ;  /* 0x00000007ff0d7819 */ /* 0x000fe20000011400 */
[----:B------:R-:W-:Y:S06]  /*5810*/  BRA.DIV UR4, `(.L_x_1959) ;  /* 0x0000011204307947 */ /* 0x000fec000b800000 */
[----:B------:R0:W2:Y:S02]  /*5820*/  SHFL.IDX PT, R155, R13, RZ, 0x1f ;  /* 0x00001fff0d9b7589 */ /* 0x0000a400000e0000 */
.L_x_2162:
[----:B------:R-:W3:Y:S01]  /*5830*/  LDL.LU R4, [R1+0x8] ;  /* 0x0000080001047983 */ /* 0x000ee20000300800 */
[----:B------:R-:W-:Y:S01]  /*5840*/  VIADD R3, R2, 0x8400 ;  /* 0x0000840002037836 */ /* 0x000fe20000000000 */
[----:B------:R-:W-:Y:S01]  /*5850*/  BSSY B6, `(.L_x_1960) ;  /* 0x000001c000067945 */ /* 0x000fe20003800000 */
[----:B--2---:R-:W-:-:S03]  /*5860*/  IMAD.HI R0, R155, 0x55555556, RZ ;  /* 0x555555569b007827 */ /* 0x004fc600078e02ff */
[----:B------:R-:W-:Y:S02]  /*5870*/  LOP3.LUT P0, RZ, R3, 0x3ff, RZ, 0xc0, !PT ;  /* 0x000003ff03ff7812 */ /* 0x000fe4000780c0ff */
[----:B------:R-:W-:-:S05]  /*5880*/  LEA.HI R0, R0, R0, RZ, 0x1 ;  /* 0x0000000000007211 */ /* 0x000fca00078f08ff */
[----:B------:R-:W-:-:S04]  /*5890*/  IMAD R0, R0, -0x3, R155 ;  /* 0xfffffffd00007824 */ /* 0x000fc800078e029b */
[----:B------:R-:W-:-:S05]  /*58a0*/  IMAD R0, R0, 0x2000, R3 ;  /* 0x0000200000007824 */ /* 0x000fca00078e0203 */
[----:B------:R-:W-:-:S04]  /*58b0*/  SHF.R.U32.HI R0, RZ, 0x4, R0 ;  /* 0x00000004ff007819 */ /* 0x000fc80000011600 */
[----:B------:R-:W-:Y:S02]  /*58c0*/  LOP3.LUT R36, R0, 0x3fff, RZ, 0xc0, !PT ;  /* 0x00003fff00247812 */ /* 0x000fe400078ec0ff */
[----:B---3--:R-:W-:-:S04]  /*58d0*/  LOP3.LUT R4, R4, 0xfffffffe, RZ, 0xc0, !PT ;  /* 0xfffffffe04047812 */ /* 0x008fc800078ec0ff */
[----:B------:R-:W-:-:S05]  /*58e0*/  @P0 LOP3.LUT R4, R4, 0x1, RZ, 0xfc, !PT ;  /* 0x0000000104040812 */ /* 0x000fca00078efcff */
[----:B------:R2:W-:Y:S01]  /*58f0*/  STL [R1+0x8], R4 ;  /* 0x0000080401007387 */ /* 0x0005e20000100800 */
[----:B------:R-:W-:Y:S05]  /*5900*/  @!P0 BRA `(.L_x_1961) ;  /* 0x0000000000408947 */ /* 0x000fea0003800000 */
[----:B------:R-:W-:Y:S01]  /*5910*/  MOV R0, 0x0 ;  /* 0x0000000000007802 */ /* 0x000fe20000000f00 */
[----:B------:R-:W-:Y:S01]  /*5920*/  ULDC.64 UR4, c[0x4][0xa8] ;  /* 0x01002a0000047ab9 */ /* 0x000fe20000000a00 */
[----:B------:R-:W-:Y:S01]  /*5930*/  ULDC.64 UR6, c[0x4][0xb0] ;  /* 0x01002c0000067ab9 */ /* 0x000fe20000000a00 */
[----:B--2---:R-:W-:Y:S01]  /*5940*/  IMAD.U32 R4, RZ, RZ, UR4 ;  /* 0x00000004ff047e24 */ /* 0x004fe2000f8e00ff */
[----:B------:R2:W3:Y:S01]  /*5950*/  LDC.64 R14, c[0x4][R0] ;  /* 0x01000000000e7b82 */ /* 0x0004e20000000a00 */
        /* <DEDUP_REMOVED lines=8> */
[----:B0-2---:R-:W-:-:S07]  /*59e0*/  IMAD.MOV.U32 R13, RZ, RZ, RZ ;  /* 0x000000ffff0d7224 */ /* 0x005fce00078e00ff */
[----:B------:R-:W-:-:S07]  /*59f0*/  LEPC R20, `(.L_x_1961) ;  /* 0x000000001014794e */ /* 0x000fce0000000000 */
[----:B---3-5:R-:W-:Y:S05]  /*5a00*/  CALL.ABS.NOINC R14 ;  /* 0x000000000e007343 */ /* 0x028fea0003c00000 */
.L_x_1961:
[----:B------:R-:W-:Y:S05]  /*5a10*/  BSYNC B6 ;  /* 0x0000000000067941 */ /* 0x000fea0003800000 */
.L_x_1960:
        /* <DEDUP_REMOVED lines=8> */
[----:B------:R3:W4:Y:S03]  /*5aa0*/  SYNCS.PHASECHK.TRANS64.TRYWAIT P0, [R2+URZ+0x16800], R3 ;  /* 0x01680003020075a7 */ /* 0x000726000800017f */
[----:B----4-:R-:W-:Y:S05]  /*5ab0*/  @!P0 NANOSLEEP.SYNCS 0x989680 ;  /* 0x009896800000895d */ /* 0x010fea0003900000 */
[----:B------:R-:W4:Y:S01]  /*5ac0*/  @!P0 SYNCS.PHASECHK.TRANS64 P0, [R2+URZ+0x16800], R3 ;  /* 0x01680003020085a7 */ /* 0x000f22000800007f */
[----:B------:R-:W-:Y:S04]  /*5ad0*/  BSSY B0, `(.L_x_1963) ;  /* 0x0000006000007945 */ /* 0x000fe80003800000 */
[----:B----4-:R-:W-:Y:S05]  /*5ae0*/  @P0 BRA `(.L_x_1964) ;  /* 0x0000000000100947 */ /* 0x010fea0003800000 */
.L_x_1965:
[----:B----4-:R4:W0:Y:S02]  /*5af0*/  SYNCS.PHASECHK.TRANS64.TRYWAIT P0, [R2+URZ+0x16800], R3 ;  /* 0x01680003020075a7 */ /* 0x010824000800017f */
[----:B0-----:R-:W-:Y:S05]  /*5b00*/  @!P0 NANOSLEEP.SYNCS 0x989680 ;  /* 0x009896800000895d */ /* 0x001fea0003900000 */
[----:B------:R-:W0:Y:S02]  /*5b10*/  @!P0 SYNCS.PHASECHK.TRANS64 P0, [R2+URZ+0x16800], R3 ;  /* 0x01680003020085a7 */ /* 0x000e24000800007f */
[----:B0-----:R-:W-:Y:S05]  /*5b20*/  @!P0 BRA `(.L_x_1965) ;  /* 0xfffffffc00f08947 */ /* 0x001fea000383ffff */
.L_x_1964:
[----:B------:R-:W-:Y:S05]  /*5b30*/  BSYNC B0 ;  /* 0x0000000000007941 */ /* 0x000fea0003800000 */
.L_x_1963:
[----:B------:R-:W-:Y:S05]  /*5b40*/  BRA `(.L_x_1966) ;  /* 0x0000003000207947 */ /* 0x000fea0003800000 */
.L_x_1962:
[----:B------:R-:W3:Y:S01]  /*5b50*/  S2R R0, SR_TID.X ;  /* 0x0000000000007919 */ /* 0x000ee20000002100 */
[----:B------:R-:W-:Y:S01]  /*5b60*/  ULDC.64 UR6, c[0x0][0x3e8] ;  /* 0x0000fa0000067ab9 */ /* 0x000fe20000000a00 */
[--C-:B------:R-:W-:Y:S01]  /*5b70*/  SHF.R.S32.HI R7, RZ, 0x1f, R16.reuse ;  /* 0x0000001fff077819 */ /* 0x100fe20000011410 */
[----:B------:R-:W-:Y:S01]  /*5b80*/  ULDC.64 UR4, c[0x0][0x3d8] ;  /* 0x0000f60000047ab9 */ /* 0x000fe20000000a00 */
[----:B---3--:R-:W-:Y:S02]  /*5b90*/  VIADD R3, R0, 0xffffff80 ;  /* 0xffffff8000037836 */ /* 0x008fe40000000000 */
[----:B------:R-:W3:Y:S01]  /*5ba0*/  LDL R0, [R1+0x8] ;  /* 0x0000080001007983 */ /* 0x000ee20000100800 */
[----:B------:R-:W-:Y:S01]  /*5bb0*/  SHF.R.S32.HI R10, RZ, 0x1f, R19 ;  /* 0x0000001fff0a7819 */ /* 0x000fe20000011413 */
[----:B------:R-:W-:Y:S01]  /*5bc0*/  IMAD.MOV.U32 R6, RZ, RZ, R16 ;  /* 0x000000ffff067224 */ /* 0x000fe200078e0010 */
[----:B------:R-:W-:Y:S01]  /*5bd0*/  SHF.R.S32.HI R34, RZ, 0x1f, R3 ;  /* 0x0000001fff227819 */ /* 0x000fe20000011403 */
[----:B-----5:R-:W-:Y:S01]  /*5be0*/  IMAD.WIDE.U32 R40, R24, UR4, RZ ;  /* 0x0000000418287c25 */ /* 0x020fe2000f8e00ff */
[----:B------:R-:W-:Y:S02]  /*5bf0*/  BSSY B6, `(.L_x_1967) ;  /* 0x0000030000067945 */ /* 0x000fe40003800000 */
[----:B------:R-:W-:Y:S01]  /*5c00*/  LEA.HI R34, R34, R3, RZ, 0x2 ;  /* 0x0000000322227211 */ /* 0x000fe200078f10ff */
[----:B------:R-:W-:-:S02]  /*5c10*/  IMAD R12, R10, UR6, RZ ;  /* 0x000000060a0c7c24 */ /* 0x000fc4000f8e02ff */
[----:B------:R-:W-:Y:S01]  /*5c20*/  IMAD.WIDE.U32 R8, R19, UR4, R6 ;  /* 0x0000000413087c25 */ /* 0x000fe2000f8e0006 */
[----:B------:R-:W-:-:S03]  /*5c30*/  LOP3.LUT R34, R34, 0xfffffffc, RZ, 0xc0, !PT ;  /* 0xfffffffc22227812 */ /* 0x000fc600078ec0ff */
[----:B------:R-:W-:Y:S01]  /*5c40*/  IMAD.WIDE.U32 R38, R24, UR6, RZ ;  /* 0x0000000618267c25 */ /* 0x000fe2000f8e00ff */
[----:B------:R-:W-:Y:S02]  /*5c50*/  IADD3 R34, R3, -R34, RZ ;  /* 0x8000002203227210 */ /* 0x000fe40007ffe0ff */
[----:B------:R-:W-:Y:S01]  /*5c60*/  IADD3 R35, P2, R8, R40, RZ ;  /* 0x0000002808237210 */ /* 0x000fe20007f5e0ff */
[----:B------:R-:W-:Y:S02]  /*5c70*/  IMAD R12, R19, UR7, R12 ;  /* 0x00000007130c7c24 */ /* 0x000fe4000f8e020c */
[----:B------:R-:W-:-:S05]  /*5c80*/  IMAD.SHL.U32 R26, R34, 0x4, RZ ;  /* 0x00000004221a7824 */ /* 0x000fca00078e00ff */
[----:B------:R-:W-:-:S03]  /*5c90*/  SHF.R.S32.HI R27, RZ, 0x1f, R26 ;  /* 0x0000001fff1b7819 */ /* 0x000fc6000001141a */
[----:B--2---:R-:W-:-:S03]  /*5ca0*/  IMAD.WIDE.U32 R4, R19, UR4, R26 ;  /* 0x0000000413047c25 */ /* 0x004fc6000f8e001a */
[----:B------:R-:W-:Y:S02]  /*5cb0*/  IADD3 R32, P0, R4, R40, RZ ;  /* 0x0000002804207210 */ /* 0x000fe40007f1e0ff */
[----:B---3--:R-:W-:Y:S02]  /*5cc0*/  LOP3.LUT P4, RZ, R0, 0x1, RZ, 0xc0, !PT ;  /* 0x0000000100ff7812 */ /* 0x008fe4000788c0ff */
[----:B------:R-:W-:-:S05]  /*5cd0*/  SHF.R.S32.HI R0, RZ, 0x1f, R24 ;  /* 0x0000001fff007819 */ /* 0x000fca0000011418 */
[C---:B-1----:R-:W-:Y:S02]  /*5ce0*/  IMAD R11, R0.reuse, UR6, RZ ;  /* 0x00000006000b7c24 */ /* 0x042fe4000f8e02ff */
[----:B------:R-:W-:Y:S02]  /*5cf0*/  IMAD R3, R0, UR4, RZ ;  /* 0x0000000400037c24 */ /* 0x000fe4000f8e02ff */
[----:B------:R-:W-:Y:S02]  /*5d00*/  IMAD R0, R10, UR4, RZ ;  /* 0x000000040a007c24 */ /* 0x000fe4000f8e02ff */
[----:B------:R-:W-:Y:S02]  /*5d10*/  IMAD R45, R24, UR7, R11 ;  /* 0x00000007182d7c24 */ /* 0x000fe4000f8e020b */
[----:B------:R-:W-:-:S04]  /*5d20*/  IMAD.WIDE.U32 R10, R19, UR6, R6 ;  /* 0x00000006130a7c25 */ /* 0x000fc8000f8e0006 */
[----:B------:R-:W-:Y:S01]  /*5d30*/  IMAD R3, R24, UR5, R3 ;  /* 0x0000000518037c24 */ /* 0x000fe2000f8e0203 */
[----:B------:R-:W-:Y:S01]  /*5d40*/  IADD3 R49, P3, R10, R38, RZ ;  /* 0x000000260a317210 */ /* 0x000fe20007f7e0ff */
[----:B------:R-:W-:-:S04]  /*5d50*/  IMAD.WIDE.U32 R6, R19, UR6, R26 ;  /* 0x0000000613067c25 */ /* 0x000fc8000f8e001a */
[----:B------:R-:W-:Y:S01]  /*5d60*/  IMAD R0, R19, UR5, R0 ;  /* 0x0000000513007c24 */ /* 0x000fe2000f8e0200 */
[----:B------:R-:W-:Y:S01]  /*5d70*/  IADD3 R30, P1, R6, R38, RZ ;  /* 0x00000026061e7210 */ /* 0x000fe20007f3e0ff */
[----:B------:R-:W-:Y:S02]  /*5d80*/  IMAD.IADD R37, R3, 0x1, R41 ;  /* 0x0000000103257824 */ /* 0x000fe400078e0229 */
        /* <DEDUP_REMOVED lines=13> */
[----:B------:R-:W-:Y:S01]  /*5e60*/  MOV R6, UR6 ;  /* 0x0000000600067c02 */ /* 0x000fe20008000f00 */
[----:B------:R-:W-:Y:S02]  /*5e70*/  IMAD.U32 R7, RZ, RZ, UR7 ;  /* 0x00000007ff077e24 */ /* 0x000fe4000f8e00ff */
[----:B------:R-:W-:-:S02]  /*5e80*/  IMAD.U32 R10, RZ, RZ, UR4 ;  /* 0x00000004ff0a7e24 */ /* 0x000fc4000f8e00ff */
[----:B------:R-:W-:Y:S02]  /*5e90*/  IMAD.U32 R11, RZ, RZ, UR5 ;  /* 0x00000005ff0b7e24 */ /* 0x000fe4000f8e00ff */
[----:B------:R-:W-:Y:S02]  /*5ea0*/  IMAD.MOV.U32 R8, RZ, RZ, 0x70 ;  /* 0x00000070ff087424 */ /* 0x000fe400078e00ff */
[----:B------:R-:W-:Y:S02]  /*5eb0*/  IMAD.MOV.U32 R12, RZ, RZ, 0x1 ;  /* 0x00000001ff0c7424 */ /* 0x000fe400078e00ff */
[----:B01----:R-:W-:-:S07]  /*5ec0*/  IMAD.MOV.U32 R13, RZ, RZ, RZ ;  /* 0x000000ffff0d7224 */ /* 0x003fce00078e00ff */
[----:B------:R-:W-:-:S07]  /*5ed0*/  LEPC R20, `(.L_x_1968) ;  /* 0x000000001014794e */ /* 0x000fce0000000000 */
[----:B--2---:R-:W-:Y:S05]  /*5ee0*/  CALL.ABS.NOINC R14 ;  /* 0x000000000e007343 */ /* 0x004fea0003c00000 */
.L_x_1968:
[----:B------:R-:W-:Y:S05]  /*5ef0*/  BSYNC B6 ;  /* 0x0000000000067941 */ /* 0x000fea0003800000 */
.L_x_1967:
[----:B------:R-:W2:Y:S01]  /*5f00*/  LDL R24, [R1+0x10] ;  /* 0x0000100001187983 */ /* 0x000ea20000100800 */
[----:B------:R-:W1:Y:S01]  /*5f10*/  LDC.64 R10, c[0x0][0x3d8] ;  /* 0x0000f600ff0a7b82 */ /* 0x000e620000000a00 */
[----:B------:R-:W-:Y:S01]  /*5f20*/  SHF.R.S32.HI R3, RZ, 0x1f, R153 ;  /* 0x0000001fff037819 */ /* 0x000fe20000011499 */
[----:B------:R-:W-:Y:S01]  /*5f30*/  ULDC.U8 UR4, c[0x0][0x3f0] ;  /* 0x0000fc0000047ab9 */ /* 0x000fe20000000000 */
[----:B------:R-:W-:Y:S01]  /*5f40*/  BSSY B0, `(.L_x_1969) ;  /* 0x00002c0000007945 */ /* 0x000fe20003800000 */
[----:B------:R-:W-:-:S04]  /*5f50*/  ISETP.NE.AND P0, PT, RZ, UR4, PT ;  /* 0x00000004ff007c0c */ /* 0x000fc8000bf05270 */
[----:B0-----:R-:W0:Y:S01]  /*5f60*/  LDC.64 R12, c[0x0][0x3e8] ;  /* 0x0000fa00ff0c7b82 */ /* 0x001e220000000a00 */
[-C--:B-1----:R-:W-:Y:S02]  /*5f70*/  IMAD R0, R3, R10.reuse, RZ ;  /* 0x0000000a03007224 */ /* 0x082fe400078e02ff */
[----:B------:R-:W-:-:S04]  /*5f80*/  IMAD.WIDE.U32 R20, R153, R10, RZ ;  /* 0x0000000a99147225 */ /* 0x000fc800078e00ff */
[-C--:B0-----:R-:W-:Y:S02]  /*5f90*/  IMAD R4, R3, R12.reuse, RZ ;  /* 0x0000000c03047224 */ /* 0x081fe400078e02ff */
[C---:B------:R-:W-:Y:S02]  /*5fa0*/  IMAD R3, R153.reuse, R11, R0 ;  /* 0x0000000b99037224 */ /* 0x040fe400078e0200 */
[----:B------:R-:W-:-:S03]  /*5fb0*/  IMAD.WIDE.U32 R8, R153, R12, RZ ;  /* 0x0000000c99087225 */ /* 0x000fc600078e00ff */
[----:B------:R-:W-:Y:S01]  /*5fc0*/  IADD3 R3, R21, R3, RZ ;  /* 0x0000000315037210 */ /* 0x000fe20007ffe0ff */
[----:B------:R-:W-:Y:S02]  /*5fd0*/  IMAD R5, R153, R13, R4 ;  /* 0x0000000d99057224 */ /* 0x000fe400078e0204 */
[----:B------:R-:W-:-:S04]  /*5fe0*/  IMAD.WIDE.U32 R14, R20, 0xc0, RZ ;  /* 0x000000c0140e7825 */ /* 0x000fc800078e00ff */
[----:B------:R-:W-:Y:S02]  /*5ff0*/  IMAD.IADD R5, R9, 0x1, R5 ;  /* 0x0000000109057824 */ /* 0x000fe400078e0205 */
[----:B------:R-:W-:-:S04]  /*6000*/  IMAD.WIDE.U32 R6, R8, 0xc0, RZ ;  /* 0x000000c008067825 */ /* 0x000fc800078e00ff */
[----:B------:R-:W-:Y:S02]  /*6010*/  IMAD R29, R3, 0xc0, RZ ;  /* 0x000000c0031d7824 */ /* 0x000fe400078e02ff */
[----:B------:R-:W-:Y:S02]  /*6020*/  IMAD R47, R5, 0xc0, RZ ;  /* 0x000000c0052f7824 */ /* 0x000fe400078e02ff */
[----:B------:R-:W-:Y:S02]  /*6030*/  IMAD.IADD R53, R15, 0x1, R29 ;  /* 0x000000010f357824 */ /* 0x000fe400078e021d */
[----:B------:R-:W-:Y:S02]  /*6040*/  IMAD.IADD R55, R7, 0x1, R47 ;  /* 0x0000000107377824 */ /* 0x000fe400078e022f */
[----:B--2---:R-:W-:-:S05]  /*6050*/  IMAD R0, R153, -0xc0, R24 ;  /* 0xffffff4099007824 */ /* 0x004fca00078e0218 */
[----:B------:R-:W-:Y:S01]  /*6060*/  VIMNMX R4, R0, 0xc0, PT ;  /* 0x000000c000047848 */ /* 0x000fe20003fe0100 */
[----:B------:R-:W-:Y:S06]  /*6070*/  @!P0 BRA `(.L_x_1970) ;  /* 0x0000001400888947 */ /* 0x000fec0003800000 */
[----:B------:R-:W0:Y:S01]  /*6080*/  LDC R0, c[0x0][0x428] ;  /* 0x00010a00ff007b82 */ /* 0x000e220000000800 */
[C---:B------:R-:W-:Y:S01]  /*6090*/  ISETP.GE.AND P0, PT, R19.reuse, R4, PT ;  /* 0x000000041300720c */ /* 0x040fe20003f06270 */
[----:B------:R-:W-:Y:S01]  /*60a0*/  VIADD R28, R19, 0x60 ;  /* 0x00000060131c7836 */ /* 0x000fe20000000000 */
[----:B------:R-:W-:Y:S01]  /*60b0*/  BSSY B1, `(.L_x_1971) ;  /* 0x0000028000017945 */ /* 0x000fe20003800000 */
[----:B------:R-:W-:Y:S01]  /*60c0*/  MOV R44, R38 ;  /* 0x00000026002c7202 */ /* 0x000fe20000000f00 */
[----:B------:R-:W-:Y:S01]  /*60d0*/  IMAD.MOV.U32 R5, RZ, RZ, R37 ;  /* 0x000000ffff057224 */ /* 0x000fe200078e0025 */
[----:B------:R-:W-:Y:S02]  /*60e0*/  CS2R R42, SRZ ;  /* 0x00000000002a7805 */ /* 0x000fe4000001ff00 */
[----:B------:R-:W-:Y:S01]  /*60f0*/  ISETP.GE.AND P1, PT, R28, R4, PT ;  /* 0x000000041c00720c */ /* 0x000fe20003f26270 */
[----:B------:R-:W-:Y:S01]  /*6100*/  IMAD.MOV.U32 R4, RZ, RZ, R40 ;  /* 0x000000ffff047224 */ /* 0x000fe200078e0028 */
[----:B------:R-:W-:-:S02]  /*6110*/  CS2R R40, SRZ ;  /* 0x0000000000287805 */ /* 0x000fc4000001ff00 */
[----:B------:R-:W-:Y:S02]  /*6120*/  CS2R R38, SRZ ;  /* 0x0000000000267805 */ /* 0x000fe4000001ff00 */
[----:B0-----:R-:W-:Y:S01]  /*6130*/  ISETP.NE.AND P2, PT, R0, 0x1, PT ;  /* 0x000000010000780c */ /* 0x001fe20003f45270 */
[----:B------:R-:W-:-:S04]  /*6140*/  IMAD R0, R153, 0xc0, R19 ;  /* 0x000000c099007824 */ /* 0x000fc800078e0213 */
[----:B------:R-:W-:Y:S01]  /*6150*/  IMAD R3, R34, 0x60, R0 ;  /* 0x0000006022037824 */ /* 0x000fe200078e0200 */
[----:B------:R-:W-:-:S07]  /*6160*/  CS2R R34, SRZ ;  /* 0x0000000000227805 */ /* 0x000fce000001ff00 */
        /* <DEDUP_REMOVED lines=28> */
.L_x_1972:
[----:B------:R-:W-:Y:S05]  /*6330*/  BSYNC B1 ;  /* 0x0000000000017941 */ /* 0x000fea0003800000 */
.L_x_1971:
        /* <DEDUP_REMOVED lines=13> */
[----:B------:R-:W-:Y:S02]  /*6410*/  IADD3 R14, R26, 0x10, RZ ;  /* 0x000000101a0e7810 */ /* 0x000fe40007ffe0ff */
[----:B------:R-:W-:Y:S01]  /*6420*/  CS2R R28, SRZ ;  /* 0x00000000001c7805 */ /* 0x000fe2000001ff00 */
[----:B------:R-:W-:Y:S01]  /*6430*/  IMAD.WIDE.U32 R8, R12, 0x60, R8 ;  /* 0x000000600c087825 */ /* 0x000fe200078e0008 */
[----:B------:R-:W-:-:S02]  /*6440*/  IADD3 R15, P3, R32, R6, RZ ;  /* 0x00000006200f7210 */ /* 0x000fc40007f7e0ff */
[----:B------:R-:W-:Y:S01]  /*6450*/  ISETP.GE.AND P2, PT, R14, UR4, PT ;  /* 0x000000040e007c0c */ /* 0x000fe2000bf46270 */
[----:B------:R-:W-:Y:S01]  /*6460*/  IMAD R21, R11, 0x60, RZ ;  /* 0x000000600b157824 */ /* 0x000fe200078e02ff */
[----:B------:R-:W-:Y:S01]  /*6470*/  IADD3 R0, P4, R30, R8, RZ ;  /* 0x000000081e007210 */ /* 0x000fe20007f9e0ff */
[----:B------:R-:W-:Y:S01]  /*6480*/  IMAD R25, R13, 0x60, RZ ;  /* 0x000000600d197824 */ /* 0x000fe200078e02ff */
[----:B------:R-:W-:Y:S02]  /*6490*/  ULDC.64 UR4, c[0x0][0x3e0] ;  /* 0x0000f80000047ab9 */ /* 0x000fe40000000a00 */
[----:B------:R-:W-:Y:S02]  /*64a0*/  IADD3.X R32, R33, R21, R7, P3, !PT ;  /* 0x0000001521207210 */ /* 0x000fe40001ffe407 */
[----:B------:R-:W-:Y:S02]  /*64b0*/  CS2R R20, SRZ ;  /* 0x0000000000147805 */ /* 0x000fe4000001ff00 */
[----:B------:R-:W-:-:S02]  /*64c0*/  IADD3.X R9, R31, R25, R9, P4, !PT ;  /* 0x000000191f097210 */ /* 0x000fc400027fe409 */
[----:B------:R-:W-:Y:S02]  /*64d0*/  CS2R R24, SRZ ;  /* 0x0000000000187805 */ /* 0x000fe4000001ff00 */
[C---:B------:R-:W-:Y:S02]  /*64e0*/  LEA R6, P3, R15.reuse, UR6, 0x1 ;  /* 0x000000060f067c11 */ /* 0x040fe4000f8608ff */
[C---:B------:R-:W-:Y:S02]  /*64f0*/  LEA R14, P4, R0.reuse, UR4, 0x1 ;  /* 0x00000004000e7c11 */ /* 0x040fe4000f8808ff */
[----:B------:R-:W-:Y:S02]  /*6500*/  LEA.HI.X R7, R15, UR7, R32, 0x1, P3 ;  /* 0x000000070f077c11 */ /* 0x000fe400098f0c20 */
[----:B------:R-:W-:Y:S02]  /*6510*/  LEA.HI.X R15, R0, UR5, R9, 0x1, P4 ;  /* 0x00000005000f7c11 */ /* 0x000fe4000a0f0c09 */
[----:B------:R-:W-:Y:S01]  /*6520*/  CS2R R8, SRZ ;  /* 0x0000000000087805 */ /* 0x000fe2000001ff00 */
[----:B------:R0:W5:Y:S05]  /*6530*/  @!P5 LDG.E.64 R28, desc[UR40][R6.64] ;  /* 0x00000028061cd981 */ /* 0x00016a000c1e1b00 */
[----:B------:R0:W5:Y:S04]  /*6540*/  @!P2 LDG.E.64 R8, desc[UR40][R6.64+0x20] ;  /* 0x000020280608a981 */ /* 0x000168000c1e1b00 */
[----:B------:R0:W5:Y:S04]  /*6550*/  @!P5 LDG.E.64 R24, desc[UR40][R14.64] ;  /* 0x000000280e18d981 */ /* 0x000168000c1e1b00 */
[----:B------:R0:W5:Y:S02]  /*6560*/  @!P2 LDG.E.64 R20, desc[UR40][R14.64+0x20] ;  /* 0x000020280e14a981 */ /* 0x000164000c1e1b00 */
.L_x_1974:
[----:B------:R-:W-:Y:S05]  /*6570*/  BSYNC B1 ;  /* 0x0000000000017941 */ /* 0x000fea0003800000 */
.L_x_1973:
[----:B------:R-:W2:Y:S04]  /*6580*/  LDL R31, [R1+0x38] ;  /* 0x00003800011f7983 */ /* 0x000ea80000100800 */
[----:B------:R-:W3:Y:S01]  /*6590*/  LDL R30, [R1+0x1c] ;  /* 0x00001c00011e7983 */ /* 0x000ee20000100800 */
[C---:B0-----:R-:W-:Y:S01]  /*65a0*/  IMAD.WIDE.U32 R6, R3.reuse, R10, R4 ;  /* 0x0000000a03067225 */ /* 0x041fe200078e0004 */
[----:B------:R-:W-:Y:S01]  /*65b0*/  ULDC.64 UR4, c[0x0][0x3c8] ;  /* 0x0000f20000047ab9 */ /* 0x000fe20000000a00 */
[----:B------:R-:W-:Y:S02]  /*65c0*/  ULDC.64 UR6, c[0x0][0x3e0] ;  /* 0x0000f80000067ab9 */ /* 0x000fe40000000a00 */
[----:B------:R-:W-:Y:S01]  /*65d0*/  IMAD.WIDE.U32 R44, R3, R12, R44 ;  /* 0x0000000c032c7225 */ /* 0x000fe200078e002c */
[----:B------:R-:W-:Y:S01]  /*65e0*/  LEA R4, P2, R6, UR4, 0x1 ;  /* 0x0000000406047c11 */ /* 0x000fe2000f8408ff */
[----:B------:R-:W-:-:S02]  /*65f0*/  UMOV UR4, 0xffffffff ;  /* 0xffffffff00047882 */ /* 0x000fc40000000000 */
[C---:B------:R-:W-:Y:S02]  /*6600*/  IMAD R10, R37.reuse, R10, RZ ;  /* 0x0000000a250a7224 */ /* 0x040fe400078e02ff */
[----:B------:R-:W-:Y:S02]  /*6610*/  IMAD R12, R37, R12, RZ ;  /* 0x0000000c250c7224 */ /* 0x000fe400078e02ff */
[C---:B------:R-:W-:Y:S02]  /*6620*/  IMAD R5, R3.reuse, R11, R10 ;  /* 0x0000000b03057224 */ /* 0x040fe400078e020a */
[----:B------:R-:W-:Y:S02]  /*6630*/  IMAD R3, R3, R13, R12 ;  /* 0x0000000d03037224 */ /* 0x000fe400078e020c */
[----:B------:R-:W-:Y:S02]  /*6640*/  IMAD.IADD R5, R7, 0x1, R5 ;  /* 0x0000000107057824 */ /* 0x000fe400078e0205 */
[----:B------:R-:W-:-:S03]  /*6650*/  IMAD.IADD R3, R45, 0x1, R3 ;  /* 0x000000012d037824 */ /* 0x000fc600078e0203 */
[----:B------:R-:W-:Y:S02]  /*6660*/  LEA.HI.X R5, R6, UR5, R5, 0x1, P2 ;  /* 0x0000000506057c11 */ /* 0x000fe400090f0c05 */
[----:B--2---:R-:W-:Y:S01]  /*6670*/  LEA.HI R0, R31, R31, RZ, 0x1 ;  /* 0x0000001f1f007211 */ /* 0x004fe200078f08ff */
[----:B---3--:R-:W-:-:S03]  /*6680*/  IMAD.SHL.U32 R14, R30, 0x40, RZ ;  /* 0x000000401e0e7824 */ /* 0x008fc600078e00ff */
[----:B------:R-:W-:Y:S02]  /*6690*/  LOP3.LUT R10, R0, 0xfffffffe, RZ, 0xc0, !PT ;  /* 0xfffffffe000a7812 */ /* 0x000fe400078ec0ff */
[----:B------:R-:W-:Y:S02]  /*66a0*/  LEA R0, P3, R44, UR6, 0x1 ;  /* 0x000000062c007c11 */ /* 0x000fe4000f8608ff */
[----:B------:R-:W-:Y:S01]  /*66b0*/  LOP3.LUT R15, R14, 0x1c0, RZ, 0xc0, !PT ;  /* 0x000001c00e0f7812 */ /* 0x000fe200078ec0ff */
[----:B------:R-:W-:Y:S01]  /*66c0*/  IMAD.IADD R7, R31, 0x1, -R10 ;  /* 0x000000011f077824 */ /* 0x000fe200078e0a0a */
[----:B------:R-:W-:Y:S02]  /*66d0*/  LEA.HI.X R3, R44, UR7, R3, 0x1, P3 ;  /* 0x000000072c037c11 */ /* 0x000fe400098f0c03 */
[----:B------:R-:W-:Y:S02]  /*66e0*/  LOP3.LUT R11, R15, 0x18, R16, 0xf8, !PT ;  /* 0x000000180f0b7812 */ /* 0x000fe400078ef810 */
[----:B------:R-:W-:-:S02]  /*66f0*/  SHF.R.U32.HI R12, RZ, 0x3, R15 ;  /* 0x00000003ff0c7819 */ /* 0x000fc4000001160f */
[----:B------:R-:W-:Y:S02]  /*6700*/  SHF.L.U32 R7, R7, 0x1f, RZ ;  /* 0x0000001f07077819 */ /* 0x000fe400000006ff */
[----:B------:R-:W-:Y:S01]  /*6710*/  LOP3.LUT R10, R11, R12, RZ, 0x3c, !PT ;  /* 0x0000000c0b0a7212 */ /* 0x000fe200078e3cff */
[----:B------:R-:W-:Y:S06]  /*6720*/  BRA.DIV UR4, `(.L_x_1975) ;  /* 0x0000010204947947 */ /* 0x000fec000b800000 */
.L_x_2165:
[----:B------:R-:W-:-:S03]  /*6730*/  UMOV UR4, 0xffffffff ;  /* 0xffffffff00047882 */ /* 0x000fc60000000000 */
[----:B------:R-:W-:Y:S05]  /*6740*/  BRA.DIV UR4, `(.L_x_1976) ;  /* 0x0000010204b47947 */ /* 0x000fea000b800000 */
.L_x_2168:
[----:B------:R-:W-:-:S03]  /*6750*/  UMOV UR4, 0xffffffff ;  /* 0xffffffff00047882 */ /* 0x000fc60000000000 */
[----:B------:R-:W-:Y:S05]  /*6760*/  BRA.DIV UR4, `(.L_x_1977) ;  /* 0x0000010204d47947 */ /* 0x000fea000b800000 */
.L_x_2171:
[----:B------:R-:W-:-:S03]  /*6770*/  UMOV UR4, 0xffffffff ;  /* 0xffffffff00047882 */ /* 0x000fc60000000000 */
[----:B------:R-:W-:Y:S05]  /*6780*/  BRA.DIV UR4, `(.L_x_1978) ;  /* 0x0000010204f47947 */ /* 0x000fea000b800000 */
.L_x_2174:
[----:B------:R-:W-:-:S03]  /*6790*/  UMOV UR4, 0xffffffff ;  /* 0xffffffff00047882 */ /* 0x000fc60000000000 */
[----:B------:R-:W-:Y:S05]  /*67a0*/  BRA.DIV UR4, `(.L_x_1979) ;  /* 0x0000010604147947 */ /* 0x000fea000b800000 */
.L_x_2177:
[----:B------:R-:W-:-:S03]  /*67b0*/  UMOV UR4, 0xffffffff ;  /* 0xffffffff00047882 */ /* 0x000fc60000000000 */
[----:B------:R-:W-:Y:S05]  /*67c0*/  BRA.DIV UR4, `(.L_x_1980) ;  /* 0x0000010604347947 */ /* 0x000fea000b800000 */
.L_x_2180:
[----:B------:R-:W-:-:S03]  /*67d0*/  UMOV UR4, 0xffffffff ;  /* 0xffffffff00047882 */ /* 0x000fc60000000000 */
[----:B------:R-:W-:Y:S05]  /*67e0*/  BRA.DIV UR4, `(.L_x_1981) ;  /* 0x0000010604547947 */ /* 0x000fea000b800000 */
.L_x_2183:
[----:B------:R-:W-:-:S03]  /*67f0*/  UMOV UR4, 0xffffffff ;  /* 0xffffffff00047882 */ /* 0x000fc60000000000 */
[----:B------:R-:W-:Y:S05]  /*6800*/  BRA.DIV UR4, `(.L_x_1982) ;  /* 0x0000010604747947 */ /* 0x000fea000b800000 */
.L_x_2186:
[----:B------:R-:W0:Y:S01]  /*6810*/  S2R R6, SR_TID.X ;  /* 0x0000000000067919 */ /* 0x000e220000002100 */
[----:B------:R-:W1:Y:S01]  /*6820*/  SYNCS.PHASECHK.TRANS64.TRYWAIT P2, [R2+URZ+0x16800], R7 ;  /* 0x01680007020075a7 */ /* 0x000e62000804017f */
[----:B-----5:R-:W-:Y:S01]  /*6830*/  IMAD.MOV.U32 R3, RZ, RZ, R41 ;  /* 0x000000ffff037224 */ /* 0x020fe200078e0029 */
[----:B------:R-:W-:Y:S01]  /*6840*/  MOV R4, R34 ;  /* 0x0000002200047202 */ /* 0x000fe20000000f00 */
[----:B------:R-:W-:Y:S01]  /*6850*/  IMAD.MOV.U32 R5, RZ, RZ, R35 ;  /* 0x000000ffff057224 */ /* 0x000fe200078e0023 */
[----:B------:R-:W-:Y:S01]  /*6860*/  LOP3.LUT P3, RZ, R30, 0x4, RZ, 0xc0, !PT ;  /* 0x000000041eff7812 */ /* 0x000fe2000786c0ff */
        /* <DEDUP_REMOVED lines=8> */
[----:B------:R-:W-:Y:S01]  /*68f0*/  BSSY B1, `(.L_x_1983) ;  /* 0x000001c000017945 */ /* 0x000fe20003800000 */
        /* <DEDUP_REMOVED lines=9> */
[----:B------:R-:W-:-:S05]  /*6990*/  SHF.R.S32.HI R6, RZ, 0x5, R6 ;  /* 0x00000005ff067819 */ /* 0x000fca0000011406 */
[----:B------:R-:W-:Y:S02]  /*69a0*/  IMAD R3, R6, 0x200, R10 ;  /* 0x0000020006037824 */ /* 0x000fe400078e020a */
[----:B------:R-:W-:Y:S02]  /*69b0*/  IMAD.MOV.U32 R6, RZ, RZ, R24 ;  /* 0x000000ffff067224 */ /* 0x000fe400078e0018 */
[----:B------:R-:W-:Y:S01]  /*69c0*/  IMAD.MOV.U32 R10, RZ, RZ, R25 ;  /* 0x000000ffff0a7224 */ /* 0x000fe200078e0019 */
[----:B------:R-:W-:Y:S02]  /*69d0*/  LEA R3, R3, R2, 0x1 ;  /* 0x0000000203037211 */ /* 0x000fe400078e08ff */
[----:B------:R-:W-:Y:S01]  /*69e0*/  PRMT R48, R6, 0x7610, R48 ;  /* 0x0000761006307816 */ /* 0x000fe20000000030 */
[----:B------:R-:W-:Y:S01]  /*69f0*/  IMAD.MOV.U32 R6, RZ, RZ, R28 ;  /* 0x000000ffff067224 */ /* 0x000fe200078e001c */
[----:B------:R-:W-:Y:S01]  /*6a00*/  PRMT R12, R12, 0x5410, R10 ;  /* 0x000054100c0c7816 */ /* 0x000fe2000000000a */
[----:B------:R-:W-:-:S02]  /*6a10*/  VIADD R4, R3, 0x8400 ;  /* 0x0000840003047836 */ /* 0x000fc40000000000 */
[----:B------:R-:W-:Y:S01]  /*6a20*/  VIADD R0, R3, 0x8440 ;  /* 0x0000844003007836 */ /* 0x000fe20000000000 */
[----:B------:R-:W-:Y:S01]  /*6a30*/  PRMT R48, R48, 0x5410, R6 ;  /* 0x0000541030307816 */ /* 0x000fe20000000006 */
[----:B------:R-:W-:Y:S01]  /*6a40*/  @P3 VIADD R0, R4, 0xffffffc0 ;  /* 0xffffffc004003836 */ /* 0x000fe20000000000 */
[----:B------:R-:W-:Y:S02]  /*6a50*/  MOV R4, R20 ;  /* 0x0000001400047202 */ /* 0x000fe40000000f00 */
[----:B------:R-:W-:Y:S02]  /*6a60*/  PRMT R12, R11, 0x7610, R12 ;  /* 0x000076100b0c7816 */ /* 0x000fe4000000000c */
[----:B------:R-:W-:Y:S01]  /*6a70*/  PRMT R10, R4, 0x5410, R5 ;  /* 0x00005410040a7816 */ /* 0x000fe20000000005 */
[----:B------:R-:W-:Y:S02]  /*6a80*/  IMAD.MOV.U32 R4, RZ, RZ, R8 ;  /* 0x000000ffff047224 */ /* 0x000fe400078e0008 */
[----:B------:R-:W-:Y:S01]  /*6a90*/  IMAD.MOV.U32 R5, RZ, RZ, R9 ;  /* 0x000000ffff057224 */ /* 0x000fe200078e0009 */
[----:B-1----:R-:W-:Y:S06]  /*6aa0*/  @!P2 BRA `(.L_x_1984) ;  /* 0x0000010000f4a947 */ /* 0x002fec0003800000 */
.L_x_2187:
[----:B------:R-:W-:Y:S05]  /*6ab0*/  BSYNC B1 ;  /* 0x0000000000017941 */ /* 0x000fea0003800000 */
.L_x_1983:
        /* <DEDUP_REMOVED lines=28> */
[-C--:B------:R-:W-:Y:S01]  /*6c80*/  FMUL.FTZ R40, R4, R31.reuse ;  /* 0x0000001f04287220 */ /* 0x080fe20000410000 */
[----:B------:R-:W-:Y:S01]  /*6c90*/  FFMA.FTZ R32, R7, R31, -R30 ;  /* 0x0000001f07207223 */ /* 0x000fe2000001081e */
[----:B------:R-:W-:Y:S02]  /*6ca0*/  HADD2.F32 R6, -RZ, R5.H0_H0 ;  /* 0x20000005ff067230 */ /* 0x000fe40000004100 */
[----:B------:R-:W-:Y:S01]  /*6cb0*/  FFMA.FTZ R42, R15, R37, R42 ;  /* 0x000000250f2a7223 */ /* 0x000fe2000001002a */
[----:B------:R-:W-:Y:S02]  /*6cc0*/  HADD2.F32 R31, -RZ, R45.H0_H0 ;  /* 0x2000002dff1f7230 */ /* 0x000fe40000004100 */
[----:B------:R-:W-:Y:S01]  /*6cd0*/  FFMA.FTZ R33, R7, R33, R40 ;  /* 0x0000002107217223 */ /* 0x000fe20000010028 */
[----:B------:R-:W-:Y:S02]  /*6ce0*/  HADD2.F32 R5, -RZ, R5.H1_H1 ;  /* 0x30000005ff057230 */ /* 0x000fe40000004100 */
[----:B------:R-:W-:-:S02]  /*6cf0*/  HADD2.F32 R15, -RZ, R46.H1_H1 ;  /* 0x3000002eff0f7230 */ /* 0x000fc40000004100 */
[C---:B------:R-:W-:Y:S01]  /*6d00*/  FMUL.FTZ R40, R14.reuse, R31 ;  /* 0x0000001f0e287220 */ /* 0x040fe20000410000 */
[----:B------:R-:W-:Y:S02]  /*6d10*/  HADD2.F32 R30, -RZ, R43.H0_H0 ;  /* 0x2000002bff1e7230 */ /* 0x000fe40000004100 */
[----:B------:R-:W-:Y:S02]  /*6d20*/  HADD2.F32 R4, -RZ, R44.H0_H0 ;  /* 0x2000002cff047230 */ /* 0x000fe40000004100 */
[-C--:B------:R-:W-:Y:S01]  /*6d30*/  FMUL.FTZ R14, R14, R15.reuse ;  /* 0x0000000f0e0e7220 */ /* 0x080fe20000410000 */
[----:B------:R-:W-:Y:S01]  /*6d40*/  FFMA.FTZ R40, R13, R15, -R40 ;  /* 0x0000000f0d287223 */ /* 0x000fe20000010828 */
[C---:B------:R-:W-:Y:S01]  /*6d50*/  FMUL.FTZ R7, R5.reuse, R30 ;  /* 0x0000001e05077220 */ /* 0x040fe20000410000 */
[-C--:B------:R-:W-:Y:S01]  /*6d60*/  FMUL.FTZ R37, R5, R4.reuse ;  /* 0x0000000405257220 */ /* 0x080fe20000410000 */
[----:B------:R-:W-:Y:S02]  /*6d70*/  FFMA.FTZ R13, R13, R31, R14 ;  /* 0x0000001f0d0d7223 */ /* 0x000fe4000001000e */
[----:B------:R-:W-:Y:S01]  /*6d80*/  FFMA.FTZ R5, R6, R4, -R7 ;  /* 0x0000000406057223 */ /* 0x000fe20000010807 */
[----:B------:R-:W-:Y:S01]  /*6d90*/  F2FP.F16.F32.PACK_AB R7, R42, R41 ;  /* 0x000000292a07723e */ /* 0x000fe200000000ff */
[----:B------:R-:W-:Y:S01]  /*6da0*/  FFMA.FTZ R30, R6, R30, R37 ;  /* 0x0000001e061e7223 */ /* 0x000fe20000010025 */
[----:B------:R-:W-:-:S02]  /*6db0*/  F2FP.F16.F32.PACK_AB R4, R33, R32 ;  /* 0x000000202104723e */ /* 0x000fc400000000ff */
[----:B------:R-:W-:Y:S02]  /*6dc0*/  F2FP.F16.F32.PACK_AB R6, R13, R40 ;  /* 0x000000280d06723e */ /* 0x000fe400000000ff */
[----:B------:R-:W-:-:S05]  /*6dd0*/  F2FP.F16.F32.PACK_AB R5, R30, R5 ;  /* 0x000000051e05723e */ /* 0x000fca00000000ff */
[----:B------:R1:W-:Y:S02]  /*6de0*/  STS.128 [R3+0x8400], R4 ;  /* 0x0084000403007388 */ /* 0x0003e40000000c00 */
.L_x_1988:
[----:B------:R-:W-:Y:S05]  /*6df0*/  BSYNC B2 ;  /* 0x0000000000027941 */ /* 0x000fea0003800000 */
.L_x_1987:
[----:B------:R-:W-:Y:S05]  /*6e00*/  @P2 BRA `(.L_x_1986) ;  /* 0x0000000000a82947 */ /* 0x000fea0003800000 */
[----:B01----:R-:W0:Y:S01]  /*6e10*/  LDS.128 R4, [R0] ;  /* 0x0000000000047984 */ /* 0x003e220000000c00 */
[--C-:B------:R-:W-:Y:S01]  /*6e20*/  SHF.R.U64 R40, R38, 0x10, R39.reuse ;  /* 0x0000001026287819 */ /* 0x100fe20000001227 */
[----:B------:R-:W-:Y:S01]  /*6e30*/  HADD2.F32 R33, -RZ, R45.H1_H1 ;  /* 0x3000002dff217230 */ /* 0x000fe20000004100 */
[----:B------:R-:W-:Y:S01]  /*6e40*/  SHF.R.U32.HI R32, RZ, 0x10, R39 ;  /* 0x00000010ff207819 */ /* 0x000fe20000011627 */
[----:B------:R-:W-:Y:S01]  /*6e50*/  HADD2.F32 R31, -RZ, R47.H0_H0 ;  /* 0x2000002fff1f7230 */ /* 0x000fe20000004100 */
[--C-:B------:R-:W-:Y:S02]  /*6e60*/  SHF.R.U64 R39, R34, 0x10, R35.reuse ;  /* 0x0000001022277819 */ /* 0x100fe40000001223 */
[----:B------:R-:W-:Y:S01]  /*6e70*/  SHF.R.U32.HI R34, RZ, 0x10, R35 ;  /* 0x00000010ff227819 */ /* 0x000fe20000011623 */
[----:B------:R-:W-:-:S04]  /*6e80*/  HADD2.F32 R32, -RZ, R32.H0_H0 ;  /* 0x20000020ff207230 */ /* 0x000fc80000004100 */
[----:B------:R-:W-:Y:S02]  /*6e90*/  HADD2.F32 R34, -RZ, R34.H0_H0 ;  /* 0x20000022ff227230 */ /* 0x000fe40000004100 */
[--C-:B0-----:R-:W-:Y:S02]  /*6ea0*/  HADD2.F32 R15, -RZ, R7.reuse.H0_H0 ;  /* 0x20000007ff0f7230 */ /* 0x101fe40000004100 */
[----:B------:R-:W-:Y:S02]  /*6eb0*/  HADD2.F32 R30, -RZ, R7.H1_H1 ;  /* 0x30000007ff1e7230 */ /* 0x000fe40000004100 */
[--C-:B------:R-:W-:Y:S02]  /*6ec0*/  HADD2.F32 R7, -RZ, R4.reuse.H0_H0 ;  /* 0x20000004ff077230 */ /* 0x100fe40000004100 */
[----:B------:R-:W-:Y:S02]  /*6ed0*/  HADD2.F32 R4, -RZ, R4.H1_H1 ;  /* 0x30000004ff047230 */ /* 0x000fe40000004100 */
[C---:B------:R-:W-:Y:S01]  /*6ee0*/  FMUL.FTZ R38, R30.reuse, R34 ;  /* 0x000000221e267220 */ /* 0x040fe20000410000 */
[----:B------:R-:W-:Y:S01]  /*6ef0*/  FMUL.FTZ R35, R30, R32 ;  /* 0x000000201e237220 */ /* 0x000fe20000410000 */
[----:B------:R-:W-:-:S02]  /*6f00*/  HADD2.F32 R13, -RZ, R6.H0_H0 ;  /* 0x20000006ff0d7230 */ /* 0x000fc40000004100 */
[C---:B------:R-:W-:Y:S01]  /*6f10*/  FMUL.FTZ R30, R4.reuse, R33 ;  /* 0x00000021041e7220 */ /* 0x040fe20000410000 */
[C---:B------:R-:W-:Y:S01]  /*6f20*/  FFMA.FTZ R38, R15.reuse, R32, -R38 ;  /* 0x000000200f267223 */ /* 0x040fe20000010826 */
[----:B------:R-:W-:Y:S01]  /*6f30*/  FFMA.FTZ R37, R15, R34, R35 ;  /* 0x000000220f257223 */ /* 0x000fe20000010023 */
[----:B------:R-:W-:Y:S02]  /*6f40*/  HADD2.F32 R14, -RZ, R6.H1_H1 ;  /* 0x30000006ff0e7230 */ /* 0x000fe40000004100 */
[-C--:B------:R-:W-:Y:S01]  /*6f50*/  FMUL.FTZ R34, R4, R31.reuse ;  /* 0x0000001f04227220 */ /* 0x080fe20000410000 */
[C---:B------:R-:W-:Y:S01]  /*6f60*/  FFMA.FTZ R32, R7.reuse, R31, -R30 ;  /* 0x0000001f07207223 */ /* 0x040fe2000001081e */
[--C-:B------:R-:W-:Y:S02]  /*6f70*/  HADD2.F32 R6, -RZ, R5.reuse.H0_H0 ;  /* 0x20000005ff067230 */ /* 0x100fe40000004100 */
[----:B------:R-:W-:Y:S02]  /*6f80*/  HADD2.F32 R31, -RZ, R46.H0_H0 ;  /* 0x2000002eff1f7230 */ /* 0x000fe40000004100 */
[----:B------:R-:W-:Y:S01]  /*6f90*/  FFMA.FTZ R33, R7, R33, R34 ;  /* 0x0000002107217223 */ /* 0x000fe20000010022 */
[----:B------:R-:W-:-:S02]  /*6fa0*/  HADD2.F32 R5, -RZ, R5.H1_H1 ;  /* 0x30000005ff057230 */ /* 0x000fc40000004100 */
[----:B------:R-:W-:Y:S02]  /*6fb0*/  HADD2.F32 R15, -RZ, R47.H1_H1 ;  /* 0x3000002fff0f7230 */ /* 0x000fe40000004100 */
[C---:B------:R-:W-:Y:S01]  /*6fc0*/  FMUL.FTZ R34, R14.reuse, R31 ;  /* 0x0000001f0e227220 */ /* 0x040fe20000410000 */
[----:B------:R-:W-:Y:S02]  /*6fd0*/  HADD2.F32 R30, -RZ, R39.H0_H0 ;  /* 0x20000027ff1e7230 */ /* 0x000fe40000004100 */
[----:B------:R-:W-:Y:S02]  /*6fe0*/  HADD2.F32 R4, -RZ, R40.H0_H0 ;  /* 0x20000028ff047230 */ /* 0x000fe40000004100 */
[-C--:B------:R-:W-:Y:S01]  /*6ff0*/  FMUL.FTZ R14, R14, R15.reuse ;  /* 0x0000000f0e0e7220 */ /* 0x080fe20000410000 */
[----:B------:R-:W-:Y:S01]  /*7000*/  FFMA.FTZ R34, R13, R15, -R34 ;  /* 0x0000000f0d227223 */ /* 0x000fe20000010822 */
[C---:B------:R-:W-:Y:S01]  /*7010*/  FMUL.FTZ R7, R5.reuse, R30 ;  /* 0x0000001e05077220 */ /* 0x040fe20000410000 */
[----:B------:R-:W-:Y:S01]  /*7020*/  FMUL.FTZ R35, R5, R4 ;  /* 0x0000000405237220 */ /* 0x000fe20000410000 */
[----:B------:R-:W-:-:S02]  /*7030*/  FFMA.FTZ R13, R13, R31, R14 ;  /* 0x0000001f0d0d7223 */ /* 0x000fc4000001000e */
[C---:B------:R-:W-:Y:S01]  /*7040*/  FFMA.FTZ R5, R6.reuse, R4, -R7 ;  /* 0x0000000406057223 */ /* 0x040fe20000010807 */
[----:B------:R-:W-:Y:S01]  /*7050*/  F2FP.F16.F32.PACK_AB R7, R37, R38 ;  /* 0x000000262507723e */ /* 0x000fe200000000ff */
[----:B------:R-:W-:Y:S01]  /*7060*/  FFMA.FTZ R30, R6, R30, R35 ;  /* 0x0000001e061e7223 */ /* 0x000fe20000010023 */
[----:B------:R-:W-:Y:S02]  /*7070*/  F2FP.F16.F32.PACK_AB R4, R33, R32 ;  /* 0x000000202104723e */ /* 0x000fe400000000ff */
[----:B------:R-:W-:Y:S02]  /*7080*/  F2FP.F16.F32.PACK_AB R6, R13, R34 ;  /* 0x000000220d06723e */ /* 0x000fe400000000ff */
[----:B------:R-:W-:-:S05]  /*7090*/  F2FP.F16.F32.PACK_AB R5, R30, R5 ;  /* 0x000000051e05723e */ /* 0x000fca00000000ff */
[----:B------:R2:W-:Y:S02]  /*70a0*/  STS.128 [R0], R4 ;  /* 0x0000000400007388 */ /* 0x0005e40000000c00 */
.L_x_1986:
[----:B------:R-:W-:Y:S05]  /*70b0*/  BSYNC B1 ;  /* 0x0000000000017941 */ /* 0x000fea0003800000 */
.L_x_1985:
[----:B------:R-:W-:Y:S05]  /*70c0*/  @P1 BRA `(.L_x_1989) ;  /* 0x00000018009c1947 */ /* 0x000fea0003800000 */
[----:B-12---:R-:W1:Y:S01]  /*70d0*/  LDC R5, c[0x0][0x3d4] ;  /* 0x0000f500ff057b82 */ /* 0x006e620000000800 */
[C---:B------:R-:W-:Y:S01]  /*70e0*/  IADD3 R4, R26.reuse, 0x10, RZ ;  /* 0x000000101a047810 */ /* 0x040fe20007ffe0ff */
[----:B------:R-:W-:Y:S01]  /*70f0*/  BSSY B1, `(.L_x_1990) ;  /* 0x000002e000017945 */ /* 0x000fe20003800000 */
[-C--:B-1----:R-:W-:Y:S02]  /*7100*/  ISETP.GE.AND P0, PT, R26, R5.reuse, PT ;  /* 0x000000051a00720c */ /* 0x082fe40003f06270 */
[----:B------:R-:W-:-:S11]  /*7110*/  ISETP.GE.AND P1, PT, R4, R5, PT ;  /* 0x000000050400720c */ /* 0x000fd60003f26270 */
[----:B------:R-:W-:Y:S05]  /*7120*/  @P0 BRA `(.L_x_1991) ;  /* 0x0000000000a80947 */ /* 0x000fea0003800000 */
[----:B0-----:R-:W0:Y:S01]  /*7130*/  LDS.128 R4, [R3+0xb400] ;  /* 0x00b4000003047984 */ /* 0x001e220000000c00 */
[----:B------:R-:W-:Y:S01]  /*7140*/  SHF.R.U64 R32, R28, 0x10, R29 ;  /* 0x000000101c207819 */ /* 0x000fe2000000121d */
[----:B------:R-:W-:Y:S01]  /*7150*/  HADD2.F32 R27, -RZ, R48.H0_H0 ;  /* 0x20000030ff1b7230 */ /* 0x000fe20000004100 */
[----:B------:R-:W-:Y:S02]  /*7160*/  SHF.R.U32.HI R28, RZ, 0x10, R25 ;  /* 0x00000010ff1c7819 */ /* 0x000fe40000011619 */
[----:B------:R-:W-:Y:S02]  /*7170*/  SHF.R.U32.HI R26, RZ, 0x10, R29 ;  /* 0x00000010ff1a7819 */ /* 0x000fe4000001161d */
[----:B------:R-:W-:Y:S01]  /*7180*/  SHF.R.U64 R31, R24, 0x10, R25 ;  /* 0x00000010181f7819 */ /* 0x000fe20000001219 */
[----:B------:R-:W-:Y:S02]  /*7190*/  HADD2.F32 R28, -RZ, R28.H0_H0 ;  /* 0x2000001cff1c7230 */ /* 0x000fe40000004100 */
[----:B------:R-:W-:-:S02]  /*71a0*/  HADD2.F32 R26, -RZ, R26.H0_H0 ;  /* 0x2000001aff1a7230 */ /* 0x000fc40000004100 */
[----:B------:R-:W-:Y:S02]  /*71b0*/  HADD2.F32 R25, -RZ, R48.H1_H1 ;  /* 0x30000030ff197230 */ /* 0x000fe40000004100 */
        /* <DEDUP_REMOVED lines=8> */
[----:B------:R-:W-:Y:S01]  /*7240*/  FFMA.FTZ R30, R15, R26, -R30 ;  /* 0x0000001a0f1e7223 */ /* 0x000fe2000001081e */
[-C--:B------:R-:W-:Y:S01]  /*7250*/  FMUL.FTZ R26, R4, R25.reuse ;  /* 0x00000019041a7220 */ /* 0x080fe20000410000 */
[----:B------:R-:W-:Y:S02]  /*7260*/  HADD2.F32 R14, -RZ, R6.H1_H1 ;  /* 0x30000006ff0e7230 */ /* 0x000fe40000004100 */
[----:B------:R-:W-:Y:S01]  /*7270*/  FFMA.FTZ R25, R7, R25, -R24 ;  /* 0x0000001907197223 */ /* 0x000fe20000010818 */
[--C-:B------:R-:W-:Y:S02]  /*7280*/  HADD2.F32 R24, -RZ, R12.reuse.H1_H1 ;  /* 0x3000000cff187230 */ /* 0x100fe40000004100 */
[----:B------:R-:W-:Y:S01]  /*7290*/  FFMA.FTZ R29, R15, R28, R29 ;  /* 0x0000001c0f1d7223 */ /* 0x000fe2000001001d */
[----:B------:R-:W-:Y:S02]  /*72a0*/  HADD2.F32 R6, -RZ, R5.H0_H0 ;  /* 0x20000005ff067230 */ /* 0x000fe40000004100 */
[----:B------:R-:W-:Y:S01]  /*72b0*/  FFMA.FTZ R26, R7, R27, R26 ;  /* 0x0000001b071a7223 */ /* 0x000fe2000001001a */
[----:B------:R-:W-:-:S02]  /*72c0*/  HADD2.F32 R12, -RZ, R12.H0_H0 ;  /* 0x2000000cff0c7230 */ /* 0x000fc40000004100 */
[C---:B------:R-:W-:Y:S01]  /*72d0*/  FMUL.FTZ R28, R14.reuse, R24 ;  /* 0x000000180e1c7220 */ /* 0x040fe20000410000 */
[----:B------:R-:W-:Y:S02]  /*72e0*/  HADD2.F32 R5, -RZ, R5.H1_H1 ;  /* 0x30000005ff057230 */ /* 0x000fe40000004100 */
[----:B------:R-:W-:Y:S02]  /*72f0*/  HADD2.F32 R15, -RZ, R31.H0_H0 ;  /* 0x2000001fff0f7230 */ /* 0x000fe40000004100 */
[-C--:B------:R-:W-:Y:S01]  /*7300*/  FMUL.FTZ R27, R14, R12.reuse ;  /* 0x0000000c0e1b7220 */ /* 0x080fe20000410000 */
[----:B------:R-:W-:Y:S02]  /*7310*/  HADD2.F32 R4, -RZ, R32.H0_H0 ;  /* 0x20000020ff047230 */ /* 0x000fe40000004100 */
[----:B------:R-:W-:Y:S01]  /*7320*/  FFMA.FTZ R28, R13, R12, -R28 ;  /* 0x0000000c0d1c7223 */ /* 0x000fe2000001081c */
[----:B------:R-:W-:Y:S01]  /*7330*/  FMUL.FTZ R7, R5, R15 ;  /* 0x0000000f05077220 */ /* 0x000fe20000410000 */
[----:B------:R-:W-:Y:S01]  /*7340*/  FFMA.FTZ R27, R13, R24, R27 ;  /* 0x000000180d1b7223 */ /* 0x000fe2000001001b */
[----:B------:R-:W-:-:S02]  /*7350*/  FMUL.FTZ R14, R5, R4 ;  /* 0x00000004050e7220 */ /* 0x000fc40000410000 */
[C---:B------:R-:W-:Y:S01]  /*7360*/  FFMA.FTZ R5, R6.reuse, R4, -R7 ;  /* 0x0000000406057223 */ /* 0x040fe20000010807 */
[----:B------:R-:W-:Y:S01]  /*7370*/  F2FP.F16.F32.PACK_AB R7, R29, R30 ;  /* 0x0000001e1d07723e */ /* 0x000fe200000000ff */
[----:B------:R-:W-:Y:S01]  /*7380*/  FFMA.FTZ R14, R6, R15, R14 ;  /* 0x0000000f060e7223 */ /* 0x000fe2000001000e */
[----:B------:R-:W-:Y:S02]  /*7390*/  F2FP.F16.F32.PACK_AB R6, R27, R28 ;  /* 0x0000001c1b06723e */ /* 0x000fe400000000ff */
[----:B------:R-:W-:Y:S02]  /*73a0*/  F2FP.F16.F32.PACK_AB R4, R26, R25 ;  /* 0x000000191a04723e */ /* 0x000fe400000000ff */
[----:B------:R-:W-:-:S05]  /*73b0*/  F2FP.F16.F32.PACK_AB R5, R14, R5 ;  /* 0x000000050e05723e */ /* 0x000fca00000000ff */
[----:B------:R1:W-:Y:S02]  /*73c0*/  STS.128 [R3+0xb400], R4 ;  /* 0x00b4000403007388 */ /* 0x0003e40000000c00 */
.L_x_1991:
[----:B------:R-:W-:Y:S05]  /*73d0*/  BSYNC B1 ;  /* 0x0000000000017941 */ /* 0x000fea0003800000 */
.L_x_1990:
        /* <DEDUP_REMOVED lines=44> */
.L_x_1970:
[----:B------:R-:W0:Y:S01]  /*76a0*/  LDC R21, c[0x0][0x3d4] ;  /* 0x0000f500ff157b82 */ /* 0x000e220000000800 */
[----:B------:R-:W-:Y:S01]  /*76b0*/  VIADD R0, R19, 0x60 ;  /* 0x0000006013007836 */ /* 0x000fe20000000000 */
[----:B------:R-:W-:Y:S01]  /*76c0*/  ULDC.64 UR4, c[0x0][0x3c8] ;  /* 0x0000f20000047ab9 */ /* 0x000fe20000000a00 */
[----:B------:R-:W2:Y:S01]  /*76d0*/  LDL R48, [R1+0x38] ;  /* 0x0000380001307983 */ /* 0x000ea20000100800 */
[----:B------:R-:W-:Y:S01]  /*76e0*/  ULDC.64 UR6, c[0x0][0x3e0] ;  /* 0x0000f80000067ab9 */ /* 0x000fe20000000a00 */
[----:B0-----:R-:W-:-:S04]  /*76f0*/  ISETP.GE.AND P0, PT, R16, R21, PT ;  /* 0x000000151000720c */ /* 0x001fc80003f06270 */
[-C--:B------:R-:W-:Y:S02]  /*7700*/  ISETP.GE.OR P1, PT, R0, R4.reuse, P0 ;  /* 0x000000040000720c */ /* 0x080fe40000726670 */
[----:B------:R-:W-:-:S11]  /*7710*/  ISETP.GE.OR P0, PT, R19, R4, P0 ;  /* 0x000000041300720c */ /* 0x000fd60000706670 */
[----:B------:R-:W0:Y:S08]  /*7720*/  @!P1 LDC.64 R28, c[0x0][0x3c8] ;  /* 0x0000f200ff1c9b82 */ /* 0x000e300000000a00 */
[----:B------:R-:W1:Y:S01]  /*7730*/  @!P1 LDC.64 R46, c[0x0][0x3e0] ;  /* 0x0000f800ff2e9b82 */ /* 0x000e620000000a00 */
[----:B------:R-:W-:Y:S01]  /*7740*/  @!P1 IMAD.MOV.U32 R15, RZ, RZ, R53 ;  /* 0x000000ffff0f9224 */ /* 0x000fe200078e0035 */
[----:B------:R-:W-:Y:S01]  /*7750*/  @!P0 IADD3 R3, P3, R35, R14, RZ ;  /* 0x0000000e23038210 */ /* 0x000fe20007f7e0ff */
[----:B------:R-:W-:Y:S01]  /*7760*/  @!P1 IMAD.MOV.U32 R7, RZ, RZ, R55 ;  /* 0x000000ffff079224 */ /* 0x000fe200078e0037 */
[----:B------:R-:W-:Y:S01]  /*7770*/  @!P0 IADD3 R25, P2, R49, R6, RZ ;  /* 0x0000000631198210 */ /* 0x000fe20007f5e0ff */
[----:B------:R-:W-:-:S04]  /*7780*/  @!P1 IMAD.WIDE.U32 R4, R10, 0x60, R14 ;  /* 0x000000600a049825 */ /* 0x000fc800078e000e */
[----:B------:R-:W-:Y:S01]  /*7790*/  @!P1 IMAD.WIDE.U32 R6, R12, 0x60, R6 ;  /* 0x000000600c069825 */ /* 0x000fe200078e0006 */
[----:B------:R-:W-:-:S03]  /*77a0*/  @!P1 IADD3 R20, P4, R35, R4, RZ ;  /* 0x0000000423149210 */ /* 0x000fc60007f9e0ff */
[----:B------:R-:W-:Y:S01]  /*77b0*/  @!P0 IMAD.X R14, R53, 0x1, R43, P3 ;  /* 0x00000001350e8824 */ /* 0x000fe200018e062b */
[----:B------:R-:W-:Y:S01]  /*77c0*/  @!P0 LEA R8, P3, R3, UR4, 0x1 ;  /* 0x0000000403088c11 */ /* 0x000fe2000f8608ff */
[----:B------:R-:W-:Y:S01]  /*77d0*/  @!P1 IMAD R24, R11, 0x60, RZ ;  /* 0x000000600b189824 */ /* 0x000fe200078e02ff */
[----:B------:R-:W-:Y:S01]  /*77e0*/  @!P1 IADD3 R0, P5, R49, R6, RZ ;  /* 0x0000000631009210 */ /* 0x000fe20007fbe0ff */
[----:B------:R-:W-:Y:S01]  /*77f0*/  @!P1 IMAD R4, R13, 0x60, RZ ;  /* 0x000000600d049824 */ /* 0x000fe200078e02ff */
[----:B------:R-:W-:Y:S02]  /*7800*/  @!P0 LEA.HI.X R9, R3, UR5, R14, 0x1, P3 ;  /* 0x0000000503098c11 */ /* 0x000fe400098f0c0e */
[----:B------:R-:W-:Y:S02]  /*7810*/  @!P1 IADD3.X R24, R43, R24, R5, P4, !PT ;  /* 0x000000182b189210 */ /* 0x000fe400027fe405 */
[----:B0-----:R-:W-:Y:S02]  /*7820*/  @!P1 LEA R42, P3, R20, R28, 0x1 ;  /* 0x0000001c142a9211 */ /* 0x001fe400078608ff */
[----:B------:R-:W-:-:S02]  /*7830*/  @!P1 IADD3.X R3, R51, R4, R7, P5, !PT ;  /* 0x0000000433039210 */ /* 0x000fc40002ffe407 */
[----:B-1----:R-:W-:Y:S02]  /*7840*/  @!P1 LEA R46, P4, R0, R46, 0x1 ;  /* 0x0000002e002e9211 */ /* 0x002fe400078808ff */
[----:B------:R-:W-:Y:S02]  /*7850*/  CS2R R30, SRZ ;  /* 0x00000000001e7805 */ /* 0x000fe4000001ff00 */
[----:B------:R-:W-:Y:S02]  /*7860*/  @!P1 LEA.HI.X R43, R20, R29, R24, 0x1, P3 ;  /* 0x0000001d142b9211 */ /* 0x000fe400018f0c18 */
[----:B------:R-:W-:Y:S02]  /*7870*/  CS2R R28, SRZ ;  /* 0x00000000001c7805 */ /* 0x000fe4000001ff00 */
[----:B------:R-:W-:Y:S02]  /*7880*/  CS2R R32, SRZ ;  /* 0x0000000000207805 */ /* 0x000fe4000001ff00 */
[----:B------:R-:W-:-:S02]  /*7890*/  CS2R R34, SRZ ;  /* 0x0000000000227805 */ /* 0x000fc4000001ff00 */
[----:B------:R-:W-:Y:S02]  /*78a0*/  @!P1 LEA.HI.X R47, R0, R47, R3, 0x1, P4 ;  /* 0x0000002f002f9211 */ /* 0x000fe400020f0c03 */
[----:B------:R-:W0:Y:S01]  /*78b0*/  LDC R0, c[0x0][0x428] ;  /* 0x00010a00ff007b82 */ /* 0x000e220000000800 */
[----:B------:R-:W5:Y:S04]  /*78c0*/  @!P1 LDG.E.128 R28, desc[UR40][R42.64] ;  /* 0x000000282a1c9981 */ /* 0x000f68000c1e1d00 */
[----:B------:R-:W5:Y:S01]  /*78d0*/  @!P1 LDG.E.128 R32, desc[UR40][R46.64] ;  /* 0x000000282e209981 */ /* 0x000f62000c1e1d00 */
[----:B------:R-:W1:Y:S01]  /*78e0*/  S2R R44, SR_TID.X ;  /* 0x00000000002c7919 */ /* 0x000e620000002100 */
[----:B------:R-:W-:Y:S01]  /*78f0*/  @!P0 IMAD.X R26, R55, 0x1, R51, P2 ;  /* 0x00000001371a8824 */ /* 0x000fe200010e0633 */
[----:B------:R-:W-:-:S04]  /*7900*/  @!P0 LEA R14, P2, R25, UR6, 0x1 ;  /* 0x00000006190e8c11 */ /* 0x000fc8000f8408ff */
[----:B------:R-:W-:Y:S02]  /*7910*/  @!P0 LEA.HI.X R15, R25, UR7, R26, 0x1, P2 ;  /* 0x00000007190f8c11 */ /* 0x000fe400090f0c1a */
[----:B0-----:R-:W-:Y:S02]  /*7920*/  ISETP.NE.AND P2, PT, R0, 0x1, PT ;  /* 0x000000010000780c */ /* 0x001fe40003f45270 */
[----:B------:R-:W-:Y:S02]  /*7930*/  CS2R R4, SRZ ;  /* 0x0000000000047805 */ /* 0x000fe4000001ff00 */
[----:B------:R-:W-:-:S06]  /*7940*/  CS2R R6, SRZ ;  /* 0x0000000000067805 */ /* 0x000fcc000001ff00 */
[----:B------:R0:W5:Y:S03]  /*7950*/  @!P0 LDG.E.128 R4, desc[UR40][R8.64] ;  /* 0x0000002808048981 */ /* 0x000166000c1e1d00 */
[----:B------:R-:W3:Y:S01]  /*7960*/  @P2 LDC R0, c[0x0][0x42c] ;  /* 0x00010b00ff002b82 */ /* 0x000ee20000000800 */
[----:B-1----:R-:W-:-:S07]  /*7970*/  VIADD R50, R44, 0xffffff80 ;  /* 0xffffff802c327836 */ /* 0x002fce0000000000 */
[----:B0-----:R-:W0:Y:S01]  /*7980*/  @P2 LDC R9, c[0x0][0x430] ;  /* 0x00010c00ff092b82 */ /* 0x001e220000000800 */
[----:B------:R-:W-:-:S04]  /*7990*/  SHF.R.S32.HI R44, RZ, 0x1f, R50 ;  /* 0x0000001fff2c7819 */ /* 0x000fc80000011432 */
[----:B------:R-:W-:-:S04]  /*79a0*/  LEA.HI R44, R44, R50, RZ, 0x2 ;  /* 0x000000322c2c7211 */ /* 0x000fc800078f10ff */
[----:B------:R-:W-:Y:S01]  /*79b0*/  LOP3.LUT R44, R44, 0xfffffffc, RZ, 0xc0, !PT ;  /* 0xfffffffc2c2c7812 */ /* 0x000fe200078ec0ff */
[----:B------:R-:W-:-:S03]  /*79c0*/  IMAD R3, R153, 0xc0, R19 ;  /* 0x000000c099037824 */ /* 0x000fc600078e0213 */
[----:B------:R-:W-:-:S05]  /*79d0*/  IADD3 R44, R50, -R44, RZ ;  /* 0x8000002c322c7210 */ /* 0x000fca0007ffe0ff */
[----:B------:R-:W-:-:S04]  /*79e0*/  IMAD R3, R44, 0x60, R3 ;  /* 0x000000602c037824 */ /* 0x000fc800078e0203 */
[----:B---3--:R-:W-:Y:S01]  /*79f0*/  @P2 IMAD.HI.U32 R0, R3, R0, RZ ;  /* 0x0000000003002227 */ /* 0x008fe200078e00ff */
[----:B------:R-:W-:Y:S02]  /*7a00*/  CS2R R24, SRZ ;  /* 0x0000000000187805 */ /* 0x000fe4000001ff00 */
[----:B------:R-:W-:Y:S02]  /*7a10*/  CS2R R26, SRZ ;  /* 0x00000000001a7805 */ /* 0x000fe4000001ff00 */
[----:B0-----:R-:W-:Y:S01]  /*7a20*/  @P2 SHF.R.U32.HI R3, RZ, R9, R0 ;  /* 0x00000009ff032219 */ /* 0x001fe20000011600 */
[----:B------:R-:W-:-:S03]  /*7a30*/  IMAD.MOV.U32 R44, RZ, RZ, R38 ;  /* 0x000000ffff2c7224 */ /* 0x000fc600078e0026 */
[----:B------:R0:W5:Y:S01]  /*7a40*/  @!P0 LDG.E.128 R24, desc[UR40][R14.64] ;  /* 0x000000280e188981 */ /* 0x000162000c1e1d00 */
[----:B------:R-:W-:Y:S01]  /*7a50*/  SHF.R.S32.HI R9, RZ, 0x1f, R3 ;  /* 0x0000001fff097819 */ /* 0x000fe20000011403 */
[----:B------:R-:W-:-:S04]  /*7a60*/  IMAD.WIDE.U32 R38, R3, R12, R44 ;  /* 0x0000000c03267225 */ /* 0x000fc800078e002c */
[C---:B------:R-:W-:Y:S02]  /*7a70*/  IMAD R0, R9.reuse, R10, RZ ;  /* 0x0000000a09007224 */ /* 0x040fe400078e02ff */
[----:B------:R-:W-:Y:S02]  /*7a80*/  IMAD R8, R9, R12, RZ ;  /* 0x0000000c09087224 */ /* 0x000fe400078e02ff */
[----:B0-----:R-:W-:Y:S02]  /*7a90*/  IMAD.MOV.U32 R14, RZ, RZ, R40 ;  /* 0x000000ffff0e7224 */ /* 0x001fe400078e0028 */
[----:B------:R-:W-:Y:S02]  /*7aa0*/  IMAD.MOV.U32 R15, RZ, RZ, R37 ;  /* 0x000000ffff0f7224 */ /* 0x000fe400078e0025 */
[C---:B------:R-:W-:Y:S02]  /*7ab0*/  IMAD R9, R3.reuse, R11, R0 ;  /* 0x0000000b03097224 */ /* 0x040fe400078e0200 */
[----:B------:R-:W-:-:S04]  /*7ac0*/  IMAD.WIDE.U32 R14, R3, R10, R14 ;  /* 0x0000000a030e7225 */ /* 0x000fc800078e000e */
[----:B------:R-:W-:Y:S01]  /*7ad0*/  IMAD R3, R3, R13, R8 ;  /* 0x0000000d03037224 */ /* 0x000fe200078e0208 */
[----:B------:R-:W-:Y:S01]  /*7ae0*/  LEA R8, P2, R14, UR4, 0x1 ;  /* 0x000000040e087c11 */ /* 0x000fe2000f8408ff */
[----:B------:R-:W-:Y:S01]  /*7af0*/  IMAD.IADD R9, R15, 0x1, R9 ;  /* 0x000000010f097824 */ /* 0x000fe200078e0209 */
[----:B------:R-:W-:Y:S01]  /*7b00*/  LEA R0, P3, R38, UR6, 0x1 ;  /* 0x0000000626007c11 */ /* 0x000fe2000f8608ff */
[----:B------:R-:W-:Y:S01]  /*7b10*/  IMAD.IADD R3, R39, 0x1, R3 ;  /* 0x0000000127037824 */ /* 0x000fe200078e0203 */
[----:B------:R-:W-:Y:S02]  /*7b20*/  UMOV UR4, 0xffffffff ;  /* 0xffffffff00047882 */ /* 0x000fe40000000000 */
[----:B------:R-:W-:Y:S02]  /*7b30*/  LEA.HI.X R9, R14, UR5, R9, 0x1, P2 ;  /* 0x000000050e097c11 */ /* 0x000fe400090f0c09 */
[----:B------:R-:W-:Y:S02]  /*7b40*/  LEA.HI.X R3, R38, UR7, R3, 0x1, P3 ;  /* 0x0000000726037c11 */ /* 0x000fe400098f0c03 */
[----:B--2---:R-:W-:Y:S01]  /*7b50*/  LEA.HI R10, R48, R48, RZ, 0x1 ;  /* 0x00000030300a7211 */ /* 0x004fe200078f08ff */
[----:B------:R-:W-:Y:S06]  /*7b60*/  BRA.DIV UR4, `(.L_x_1992) ;  /* 0x000000f204d87947 */ /* 0x000fec000b800000 */
.L_x_2190:
[----:B------:R-:W-:-:S03]  /*7b70*/  UMOV UR4, 0xffffffff ;  /* 0xffffffff00047882 */ /* 0x000fc60000000000 */
[----:B------:R-:W-:Y:S05]  /*7b80*/  BRA.DIV UR4, `(.L_x_1993) ;  /* 0x000000f204f87947 */ /* 0x000fea000b800000 */
.L_x_2193:
[----:B------:R-:W-:-:S03]  /*7b90*/  UMOV UR4, 0xffffffff ;  /* 0xffffffff00047882 */ /* 0x000fc60000000000 */
[----:B------:R-:W-:Y:S05]  /*7ba0*/  BRA.DIV UR4, `(.L_x_1994) ;  /* 0x000000f604187947 */ /* 0x000fea000b800000 */
.L_x_2196:
[----:B------:R-:W-:-:S03]  /*7bb0*/  UMOV UR4, 0xffffffff ;  /* 0xffffffff00047882 */ /* 0x000fc60000000000 */
[----:B------:R-:W-:Y:S05]  /*7bc0*/  BRA.DIV UR4, `(.L_x_1995) ;  /* 0x000000f604387947 */ /* 0x000fea000b800000 */
.L_x_2199:
[----:B------:R-:W-:-:S03]  /*7bd0*/  UMOV UR4, 0xffffffff ;  /* 0xffffffff00047882 */ /* 0x000fc60000000000 */
[----:B------:R-:W-:Y:S05]  /*7be0*/  BRA.DIV UR4, `(.L_x_1996) ;  /* 0x000000f604587947 */ /* 0x000fea000b800000 */
.L_x_2202:
[----:B------:R-:W-:Y:S01]  /*7bf0*/  UMOV UR4, 0xffffffff ;  /* 0xffffffff00047882 */ /* 0x000fe20000000000 */
[----:B------:R-:W-:Y:S02]  /*7c00*/  LOP3.LUT R10, R10, 0xfffffffe, RZ, 0xc0, !PT ;  /* 0xfffffffe0a0a7812 */ /* 0x000fe400078ec0ff */
[----:B------:R-:W-:Y:S05]  /*7c10*/  BRA.DIV UR4, `(.L_x_1997) ;  /* 0x000000f604747947 */ /* 0x000fea000b800000 */
.L_x_2205:
[----:B------:R-:W-:Y:S01]  /*7c20*/  UMOV UR4, 0xffffffff ;  /* 0xffffffff00047882 */ /* 0x000fe20000000000 */
[----:B------:R-:W-:Y:S02]  /*7c30*/  IMAD.IADD R9, R48, 0x1, -R10 ;  /* 0x0000000130097824 */ /* 0x000fe400078e0a0a */
[----:B------:R-:W-:Y:S05]  /*7c40*/  BRA.DIV UR4, `(.L_x_1998) ;  /* 0x000000f604907947 */ /* 0x000fea000b800000 */
.L_x_2208:
[----:B------:R-:W-:Y:S01]  /*7c50*/  UMOV UR4, 0xffffffff ;  /* 0xffffffff00047882 */ /* 0x000fe20000000000 */
[----:B------:R-:W-:Y:S02]  /*7c60*/  SHF.L.U32 R9, R9, 0x1f, RZ ;  /* 0x0000001f09097819 */ /* 0x000fe400000006ff */
[----:B------:R-:W-:Y:S05]  /*7c70*/  BRA.DIV UR4, `(.L_x_1999) ;  /* 0x000000f604ac7947 */ /* 0x000fea000b800000 */
.L_x_2211:
[----:B------:R-:W0:Y:S01]  /*7c80*/  SYNCS.PHASECHK.TRANS64.TRYWAIT P2, [R2+URZ+0x16800], R9 ;  /* 0x01680009020075a7 */ /* 0x000e22000804017f */
[----:B-----5:R-:W-:Y:S01]  /*7c90*/  IMAD.MOV.U32 R3, RZ, RZ, R5 ;  /* 0x000000ffff037224 */ /* 0x020fe200078e0005 */
[----:B------:R-:W-:Y:S01]  /*7ca0*/  MOV R0, R4 ;  /* 0x0000000400007202 */ /* 0x000fe20000000f00 */
[----:B------:R-:W-:Y:S01]  /*7cb0*/  IMAD.MOV.U32 R8, RZ, RZ, R6 ;  /* 0x000000ffff087224 */ /* 0x000fe200078e0006 */
[----:B------:R-:W-:Y:S01]  /*7cc0*/  BSSY B1, `(.L_x_2000) ;  /* 0x000001b000017945 */ /* 0x000fe20003800000 */
        /* <DEDUP_REMOVED lines=13> */
[----:B------:R-:W-:-:S02]  /*7da0*/  MOV R3, R27 ;  /* 0x0000001b00037202 */ /* 0x000fc40000000f00 */
[----:B------:R-:W-:Y:S01]  /*7db0*/  PRMT R55, R55, 0x5410, R0 ;  /* 0x0000541037377816 */ /* 0x000fe20000000000 */
[----:B------:R-:W-:Y:S01]  /*7dc0*/  IMAD.MOV.U32 R0, RZ, RZ, R30 ;  /* 0x000000ffff007224 */ /* 0x000fe200078e001e */
[----:B------:R-:W-:Y:S02]  /*7dd0*/  PRMT R50, R3, 0x7610, R50 ;  /* 0x0000761003327816 */ /* 0x000fe40000000032 */
[----:B------:R-:W-:Y:S01]  /*7de0*/  PRMT R3, R8, 0x7610, R3 ;  /* 0x0000761008037816 */ /* 0x000fe20000000003 */
[----:B------:R-:W-:Y:S01]  /*7df0*/  IMAD.MOV.U32 R8, RZ, RZ, R32 ;  /* 0x000000ffff087224 */ /* 0x000fe200078e0020 */
[----:B------:R-:W-:Y:S01]  /*7e00*/  PRMT R20, R20, 0x5410, R10 ;  /* 0x0000541014147816 */ /* 0x000fe2000000000a */
[----:B------:R-:W-:Y:S01]  /*7e10*/  IMAD.MOV.U32 R10, RZ, RZ, R33 ;  /* 0x000000ffff0a7224 */ /* 0x000fe200078e0021 */
[----:B------:R-:W-:Y:S02]  /*7e20*/  PRMT R0, R11, 0x5410, R0 ;  /* 0x000054100b007816 */ /* 0x000fe40000000000 */
[----:B------:R-:W-:-:S02]  /*7e30*/  PRMT R3, R3, 0x5410, R8 ;  /* 0x0000541003037816 */ /* 0x000fc40000000008 */
[----:B------:R-:W-:Y:S02]  /*7e40*/  PRMT R20, R10, 0x7610, R20 ;  /* 0x000076100a147816 */ /* 0x000fe40000000014 */
[----:B------:R-:W-:Y:S01]  /*7e50*/  IADD3 R38, R16, R21, RZ ;  /* 0x0000001510267210 */ /* 0x000fe20007ffe0ff */
[----:B0-----:R-:W-:Y:S06]  /*7e60*/  @!P2 BRA `(.L_x_2001) ;  /* 0x000000f40058a947 */ /* 0x001fec0003800000 */
.L_x_2212:
[----:B------:R-:W-:Y:S05]  /*7e70*/  BSYNC B1 ;  /* 0x0000000000017941 */ /* 0x000fea0003800000 */
.L_x_2000:
        /* <DEDUP_REMOVED lines=11> */
[----:B------:R-:W-:Y:S01]  /*7f30*/  HADD2.F32 R42, -RZ, R42.H0_H0 ;  /* 0x2000002aff2a7230 */ /* 0x000fe20000004100 */
[--C-:B------:R-:W-:Y:S01]  /*7f40*/  SHF.R.U64 R51, R24, 0x10, R25.reuse ;  /* 0x0000001018337819 */ /* 0x100fe20000001219 */
[----:B------:R-:W-:Y:S01]  /*7f50*/  HADD2.F32 R41, -RZ, R41.H0_H0 ;  /* 0x20000029ff297230 */ /* 0x000fe20000004100 */
[----:B------:R-:W-:Y:S02]  /*7f60*/  SHF.R.U32.HI R44, RZ, 0x10, R25 ;  /* 0x00000010ff2c7819 */ /* 0x000fe40000011619 */
[--C-:B------:R-:W-:Y:S02]  /*7f70*/  SHF.R.U64 R54, R4, 0x10, R5.reuse ;  /* 0x0000001004367819 */ /* 0x100fe40000001205 */
[----:B------:R-:W-:Y:S01]  /*7f80*/  SHF.R.U32.HI R43, RZ, 0x10, R5 ;  /* 0x00000010ff2b7819 */ /* 0x000fe20000011605 */
[----:B------:R-:W-:Y:S01]  /*7f90*/  HADD2.F32 R44, -RZ, R44.H0_H0 ;  /* 0x2000002cff2c7230 */ /* 0x000fe20000004100 */
[----:B------:R-:W-:-:S02]  /*7fa0*/  SHF.R.U64 R49, R26, 0x10, R27 ;  /* 0x000000101a317819 */ /* 0x000fc4000000121b */
[----:B------:R-:W-:Y:S02]  /*7fb0*/  SHF.R.U32.HI R45, RZ, 0x10, R27 ;  /* 0x00000010ff2d7819 */ /* 0x000fe4000001161b */
[--C-:B------:R-:W-:Y:S02]  /*7fc0*/  SHF.R.U64 R53, R6, 0x10, R7.reuse ;  /* 0x0000001006357819 */ /* 0x100fe40000001207 */
[----:B------:R-:W-:Y:S01]  /*7fd0*/  SHF.R.U32.HI R47, RZ, 0x10, R7 ;  /* 0x00000010ff2f7819 */ /* 0x000fe20000011607 */
[----:B--2---:R-:W-:-:S05]  /*7fe0*/  IMAD.SHL.U32 R8, R8, 0x40, RZ ;  /* 0x0000004008087824 */ /* 0x004fca00078e00ff */
[----:B0-----:R-:W-:-:S04]  /*7ff0*/  LOP3.LUT R9, R8, 0x1c0, RZ, 0xc0, !PT ;  /* 0x000001c008097812 */ /* 0x001fc800078ec0ff */
[----:B------:R-:W-:Y:S02]  /*8000*/  LOP3.LUT R8, R9, 0x38, R16, 0xf8, !PT ;  /* 0x0000003809087812 */ /* 0x000fe400078ef810 */
[----:B------:R-:W-:-:S04]  /*8010*/  SHF.R.U32.HI R11, RZ, 0x3, R9 ;  /* 0x00000003ff0b7819 */ /* 0x000fc80000011609 */
[----:B------:R-:W-:Y:S02]  /*8020*/  LOP3.LUT R8, R8, R11, RZ, 0x3c, !PT ;  /* 0x0000000b08087212 */ /* 0x000fe400078e3cff */
[----:B------:R-:W-:-:S03]  /*8030*/  LOP3.LUT R12, R11, R38, R9, 0x1e, !PT ;  /* 0x000000260b0c7212 */ /* 0x000fc600078e1e09 */
[C---:B------:R-:W-:Y:S01]  /*8040*/  IMAD R39, R13.reuse, 0x200, R8 ;  /* 0x000002000d277824 */ /* 0x040fe200078e0208 */
[----:B------:R-:W-:-:S05]  /*8050*/  LEA R13, R13, R12, 0x9 ;  /* 0x0000000c0d0d7211 */ /* 0x000fca00078e48ff */
[--C-:B------:R-:W-:Y:S02]  /*8060*/  IMAD R40, R13, 0x2, R2.reuse ;  /* 0x000000020d287824 */ /* 0x100fe400078e0202 */
[----:B------:R-:W-:-:S03]  /*8070*/  IMAD R39, R39, 0x2, R2 ;  /* 0x0000000227277824 */ /* 0x000fc600078e0202 */
[----:B------:R-:W0:Y:S04]  /*8080*/  LDS.128 R12, [R40+0x8400] ;  /* 0x00840000280c7984 */ /* 0x000e280000000c00 */
[----:B------:R-:W1:Y:S01]  /*8090*/  LDS.128 R8, [R39+0x8400] ;  /* 0x0084000027087984 */ /* 0x000e620000000c00 */
[--C-:B0-----:R-:W-:Y:S02]  /*80a0*/  HADD2.F32 R24, -RZ, R13.reuse.H0_H0 ;  /* 0x2000000dff187230 */ /* 0x101fe40000004100 */
[----:B------:R-:W-:Y:S02]  /*80b0*/  HADD2.F32 R25, -RZ, R13.H1_H1 ;  /* 0x3000000dff197230 */ /* 0x000fe40000004100 */
[--C-:B-1----:R-:W-:Y:S02]  /*80c0*/  HADD2.F32 R5, -RZ, R9.reuse.H0_H0 ;  /* 0x20000009ff057230 */ /* 0x102fe40000004100 */
[C---:B------:R-:W-:Y:S01]  /*80d0*/  FMUL.FTZ R46, R24.reuse, R42 ;  /* 0x0000002a182e7220 */ /* 0x040fe20000410000 */
[----:B------:R-:W-:Y:S01]  /*80e0*/  FMUL.FTZ R48, R24, R41 ;  /* 0x0000002918307220 */ /* 0x000fe20000410000 */
[----:B------:R-:W-:-:S02]  /*80f0*/  HADD2.F32 R9, -RZ, R9.H1_H1 ;  /* 0x30000009ff097230 */ /* 0x000fc40000004100 */
[C---:B------:R-:W-:Y:S01]  /*8100*/  FFMA.FTZ R46, R5.reuse, R41, -R46 ;  /* 0x00000029052e7223 */ /* 0x040fe2000001082e */
[----:B------:R-:W-:Y:S02]  /*8110*/  HADD2.F32 R24, -RZ, R43.H0_H0 ;  /* 0x2000002bff187230 */ /* 0x000fe40000004100 */
[----:B------:R-:W-:Y:S01]  /*8120*/  FFMA.FTZ R48, R5, R42, R48 ;  /* 0x0000002a05307223 */ /* 0x000fe20000010030 */
[----:B------:R-:W-:Y:S02]  /*8130*/  HADD2.F32 R41, -RZ, R50.H0_H0 ;  /* 0x20000032ff297230 */ /* 0x000fe40000004100 */
[C---:B------:R-:W-:Y:S01]  /*8140*/  FMUL.FTZ R50, R25.reuse, R44 ;  /* 0x0000002c19327220 */ /* 0x040fe20000410000 */
[----:B------:R-:W-:Y:S02]  /*8150*/  HADD2.F32 R26, -RZ, R15.H0_H0 ;  /* 0x2000000fff1a7230 */ /* 0x000fe40000004100 */
[----:B------:R-:W-:Y:S02]  /*8160*/  HADD2.F32 R5, -RZ, R52.H0_H0 ;  /* 0x20000034ff057230 */ /* 0x000fe40000004100 */
[----:B------:R-:W-:Y:S01]  /*8170*/  FMUL.FTZ R52, R25, R24 ;  /* 0x0000001819347220 */ /* 0x000fe20000410000 */
[----:B------:R-:W-:-:S02]  /*8180*/  HADD2.F32 R7, -RZ, R11.H0_H0 ;  /* 0x2000000bff077230 */ /* 0x000fc40000004100 */
[C---:B------:R-:W-:Y:S01]  /*8190*/  FFMA.FTZ R43, R9.reuse, R24, -R50 ;  /* 0x00000018092b7223 */ /* 0x040fe20000010832 */
[C---:B------:R-:W-:Y:S01]  /*81a0*/  FMUL.FTZ R24, R26.reuse, R41 ;  /* 0x000000291a187220 */ /* 0x040fe20000410000 */
[----:B------:R-:W-:Y:S02]  /*81b0*/  HADD2.F32 R27, -RZ, R15.H1_H1 ;  /* 0x3000000fff1b7230 */ /* 0x000fe40000004100 */
[-C--:B------:R-:W-:Y:S01]  /*81c0*/  FMUL.FTZ R26, R26, R5.reuse ;  /* 0x000000051a1a7220 */ /* 0x080fe20000410000 */
[----:B------:R-:W-:Y:S02]  /*81d0*/  HADD2.F32 R42, -RZ, R45.H0_H0 ;  /* 0x2000002dff2a7230 */ /* 0x000fe40000004100 */
[----:B------:R-:W-:Y:S01]  /*81e0*/  FFMA.FTZ R45, R9, R44, R52 ;  /* 0x0000002c092d7223 */ /* 0x000fe20000010034 */
[C---:B------:R-:W-:Y:S01]  /*81f0*/  FFMA.FTZ R44, R7.reuse, R5, -R24 ;  /* 0x00000005072c7223 */ /* 0x040fe20000010818 */
[----:B------:R-:W-:Y:S02]  /*8200*/  HADD2.F32 R11, -RZ, R11.H1_H1 ;  /* 0x3000000bff0b7230 */ /* 0x000fe40000004100 */
[----:B------:R-:W-:Y:S01]  /*8210*/  FFMA.FTZ R41, R7, R41, R26 ;  /* 0x0000002907297223 */ /* 0x000fe2000001001a */
[----:B------:R-:W-:-:S02]  /*8220*/  HADD2.F32 R24, -RZ, R47.H0_H0 ;  /* 0x2000002fff187230 */ /* 0x000fc40000004100 */
[C---:B------:R-:W-:Y:S01]  /*8230*/  FMUL.FTZ R26, R27.reuse, R42 ;  /* 0x0000002a1b1a7220 */ /* 0x040fe20000410000 */
[----:B------:R-:W-:Y:S02]  /*8240*/  HADD2.F32 R13, -RZ, R12.H0_H0 ;  /* 0x2000000cff0d7230 */ /* 0x000fe40000004100 */
[----:B------:R-:W-:Y:S02]  /*8250*/  HADD2.F32 R15, -RZ, R14.H0_H0 ;  /* 0x2000000eff0f7230 */ /* 0x000fe40000004100 */
[-C--:B------:R-:W-:Y:S01]  /*8260*/  FMUL.FTZ R50, R27, R24.reuse ;  /* 0x000000181b327220 */ /* 0x080fe20000410000 */
[----:B------:R-:W-:Y:S01]  /*8270*/  FFMA.FTZ R47, R11, R24, -R26 ;  /* 0x000000180b2f7223 */ /* 0x000fe2000001081a */
[----:B------:R-:W-:Y:S02]  /*8280*/  HADD2.F32 R5, -RZ, R56.H0_H0 ;  /* 0x20000038ff057230 */ /* 0x000fe40000004100 */
[--C-:B------:R-:W-:Y:S02]  /*8290*/  HADD2.F32 R24, -RZ, R55.reuse.H1_H1 ;  /* 0x30000037ff187230 */ /* 0x100fe40000004100 */
[----:B------:R-:W-:-:S02]  /*82a0*/  HADD2.F32 R9, -RZ, R55.H0_H0 ;  /* 0x20000037ff097230 */ /* 0x000fc40000004100 */
[----:B------:R-:W-:Y:S01]  /*82b0*/  FFMA.FTZ R50, R11, R42, R50 ;  /* 0x0000002a0b327223 */ /* 0x000fe20000010032 */
[----:B------:R-:W-:Y:S02]  /*82c0*/  HADD2.F32 R7, -RZ, R56.H1_H1 ;  /* 0x30000038ff077230 */ /* 0x000fe40000004100 */
[----:B------:R-:W-:Y:S01]  /*82d0*/  FMUL.FTZ R26, R13, R5 ;  /* 0x000000050d1a7220 */ /* 0x000fe20000410000 */
[----:B------:R-:W-:Y:S02]  /*82e0*/  HADD2.F32 R4, -RZ, R8.H0_H0 ;  /* 0x20000008ff047230 */ /* 0x000fe40000004100 */
[----:B------:R-:W-:Y:S01]  /*82f0*/  FMUL.FTZ R11, R15, R24 ;  /* 0x000000180f0b7220 */ /* 0x000fe20000410000 */
[----:B------:R-:W-:Y:S02]  /*8300*/  HADD2.F32 R6, -RZ, R10.H0_H0 ;  /* 0x2000000aff067230 */ /* 0x000fe40000004100 */
[----:B------:R-:W-:Y:S01]  /*8310*/  FMUL.FTZ R25, R13, R9 ;  /* 0x000000090d197220 */ /* 0x000fe20000410000 */
[----:B------:R-:W-:Y:S01]  /*8320*/  FMUL.FTZ R13, R15, R7 ;  /* 0x000000070f0d7220 */ /* 0x000fe20000410000 */
[----:B------:R-:W-:Y:S01]  /*8330*/  FFMA.FTZ R26, R4, R9, R26 ;  /* 0x00000009041a7223 */ /* 0x000fe2000001001a */
[----:B------:R-:W-:-:S02]  /*8340*/  HADD2.F32 R12, -RZ, R12.H1_H1 ;  /* 0x3000000cff0c7230 */ /* 0x000fc40000004100 */
[----:B------:R-:W-:Y:S01]  /*8350*/  FFMA.FTZ R15, R6, R7, -R11 ;  /* 0x00000007060f7223 */ /* 0x000fe2000001080b */
[----:B------:R-:W-:Y:S02]  /*8360*/  HADD2.F32 R14, -RZ, R14.H1_H1 ;  /* 0x3000000eff0e7230 */ /* 0x000fe40000004100 */
[----:B------:R-:W-:Y:S01]  /*8370*/  FFMA.FTZ R25, R4, R5, -R25 ;  /* 0x0000000504197223 */ /* 0x000fe20000010819 */
[----:B------:R-:W-:Y:S02]  /*8380*/  HADD2.F32 R9, -RZ, R51.H0_H0 ;  /* 0x20000033ff097230 */ /* 0x000fe40000004100 */
[----:B------:R-:W-:Y:S02]  /*8390*/  HADD2.F32 R11, -RZ, R49.H0_H0 ;  /* 0x20000031ff0b7230 */ /* 0x000fe40000004100 */
[----:B------:R-:W-:Y:S02]  /*83a0*/  HADD2.F32 R5, -RZ, R54.H0_H0 ;  /* 0x20000036ff057230 */ /* 0x000fe40000004100 */
[----:B------:R-:W-:-:S02]  /*83b0*/  HADD2.F32 R7, -RZ, R53.H0_H0 ;  /* 0x20000035ff077230 */ /* 0x000fc40000004100 */
[----:B------:R-:W-:Y:S01]  /*83c0*/  FFMA.FTZ R24, R6, R24, R13 ;  /* 0x0000001806187223 */ /* 0x000fe2000001000d */
[----:B------:R-:W-:Y:S02]  /*83d0*/  HADD2.F32 R8, -RZ, R8.H1_H1 ;  /* 0x30000008ff087230 */ /* 0x000fe40000004100 */
[----:B------:R-:W-:Y:S01]  /*83e0*/  FMUL.FTZ R13, R12, R9 ;  /* 0x000000090c0d7220 */ /* 0x000fe20000410000 */
[----:B------:R-:W-:Y:S02]  /*83f0*/  HADD2.F32 R10, -RZ, R10.H1_H1 ;  /* 0x3000000aff0a7230 */ /* 0x000fe40000004100 */
        /* <DEDUP_REMOVED lines=17> */
.L_x_2003:
[----:B------:R-:W-:Y:S05]  /*8510*/  BSYNC B1 ;  /* 0x0000000000017941 */ /* 0x000fea0003800000 */
.L_x_2002:
[----:B------:R-:W-:Y:S01]  /*8520*/  PRMT R43, R21, 0x5410, R37 ;  /* 0x00005410152b7816 */ /* 0x000fe20000000025 */
[----:B------:R-:W-:Y:S06]  /*8530*/  @P1 BRA `(.L_x_1989) ;  /* 0x0000000400801947 */ /* 0x000fec0003800000 */
[----:B-1----:R-:W0:Y:S01]  /*8540*/  LDL R8, [R1+0x20] ;  /* 0x0000200001087983 */ /* 0x002e220000100800 */
[C---:B------:R-:W-:Y:S02]  /*8550*/  VIADD R4, R19.reuse, 0x60 ;  /* 0x0000006013047836 */ /* 0x040fe40000000000 */
[----:B------:R-:W-:Y:S01]  /*8560*/  VIADD R5, R19, 0x60 ;  /* 0x0000006013057836 */ /* 0x000fe20000000000 */
[----:B------:R-:W2:Y:S01]  /*8570*/  LDL R44, [R1+0x40] ;  /* 0x00004000012c7983 */ /* 0x000ea20000100800 */
[----:B------:R-:W-:Y:S02]  /*8580*/  IMAD.SHL.U32 R4, R4, 0x40, RZ ;  /* 0x0000004004047824 */ /* 0x000fe400078e00ff */
[----:B------:R-:W-:-:S03]  /*8590*/  IMAD.SHL.U32 R5, R5, 0x40, RZ ;  /* 0x0000004005057824 */ /* 0x000fc600078e00ff */
[----:B------:R-:W-:Y:S02]  /*85a0*/  LOP3.LUT R4, R4, 0x1c0, RZ, 0xc0, !PT ;  /* 0x000001c004047812 */ /* 0x000fe400078ec0ff */
[----:B------:R-:W-:Y:S02]  /*85b0*/  LOP3.LUT R5, R5, 0x1c0, RZ, 0xc0, !PT ;  /* 0x000001c005057812 */ /* 0x000fe400078ec0ff */
[----:B------:R-:W-:-:S04]  /*85c0*/  SHF.R.U32.HI R4, RZ, 0x3, R4 ;  /* 0x00000003ff047819 */ /* 0x000fc80000011604 */
[----:B------:R-:W-:Y:S01]  /*85d0*/  LOP3.LUT R38, R4, R38, R5, 0x1e, !PT ;  /* 0x0000002604267212 */ /* 0x000fe200078e1e05 */
[----:B------:R-:W-:Y:S01]  /*85e0*/  HADD2.F32 R27, -RZ, R20.H1_H1 ;  /* 0x30000014ff1b7230 */ /* 0x000fe20000004100 */
[----:B------:R-:W-:Y:S02]  /*85f0*/  SHF.R.U64 R42, R28, 0x10, R29 ;  /* 0x000000101c2a7819 */ /* 0x000fe4000000121d */
[--C-:B------:R-:W-:Y:S02]  /*8600*/  SHF.R.U64 R39, R32, 0x10, R33.reuse ;  /* 0x0000001020277819 */ /* 0x100fe40000001221 */
[----:B------:R-:W-:Y:S02]  /*8610*/  SHF.R.U32.HI R32, RZ, 0x10, R33 ;  /* 0x00000010ff207819 */ /* 0x000fe40000011621 */
[--C-:B------:R-:W-:Y:S02]  /*8620*/  SHF.R.U64 R41, R30, 0x10, R31.reuse ;  /* 0x000000101e297819 */ /* 0x100fe4000000121f */
[----:B------:R-:W-:Y:S01]  /*8630*/  SHF.R.U32.HI R40, RZ, 0x10, R31 ;  /* 0x00000010ff287819 */ /* 0x000fe2000001161f */
[----:B------:R-:W-:Y:S01]  /*8640*/  HADD2.F32 R31, -RZ, R32.H0_H0 ;  /* 0x20000020ff1f7230 */ /* 0x000fe20000004100 */
[----:B------:R-:W-:-:S02]  /*8650*/  SHF.R.U64 R37, R34, 0x10, R35 ;  /* 0x0000001022257819 */ /* 0x000fc40000001223 */
[----:B------:R-:W-:Y:S01]  /*8660*/  SHF.R.U32.HI R35, RZ, 0x10, R35 ;  /* 0x00000010ff237819 */ /* 0x000fe20000011623 */
[----:B0-----:R-:W-:Y:S01]  /*8670*/  IMAD.IADD R9, R8, 0x1, R38 ;  /* 0x0000000108097824 */ /* 0x001fe200078e0226 */
[----:B--2---:R-:W0:Y:S04]  /*8680*/  LDS.128 R4, [R44+0x8400] ;  /* 0x008400002c047984 */ /* 0x004e280000000c00 */
[----:B------:R-:W-:-:S05]  /*8690*/  LEA R12, R9, R2, 0x1 ;  /* 0x00000002090c7211 */ /* 0x000fca00078e08ff */
[----:B------:R-:W1:Y:S01]  /*86a0*/  LDS.128 R8, [R12+0x8400] ;  /* 0x008400000c087984 */ /* 0x000e620000000c00 */
[----:B------:R-:W-:Y:S01]  /*86b0*/  SHF.R.U32.HI R38, RZ, 0x10, R29 ;  /* 0x00000010ff267819 */ /* 0x000fe2000001161d */
[----:B------:R-:W-:Y:S02]  /*86c0*/  HADD2.F32 R29, -RZ, R20.H0_H0 ;  /* 0x20000014ff1d7230 */ /* 0x000fe40000004100 */
[----:B0-----:R-:W-:Y:S02]  /*86d0*/  HADD2.F32 R13, -RZ, R5.H0_H0 ;  /* 0x20000005ff0d7230 */ /* 0x001fe40000004100 */
[----:B-1----:R-:W-:-:S05]  /*86e0*/  HADD2.F32 R20, -RZ, R9.H0_H0 ;  /* 0x20000009ff147230 */ /* 0x002fca0000004100 */
[C---:B------:R-:W-:Y:S01]  /*86f0*/  FMUL.FTZ R28, R20.reuse, R29 ;  /* 0x0000001d141c7220 */ /* 0x040fe20000410000 */
[-C--:B------:R-:W-:Y:S01]  /*8700*/  FMUL.FTZ R20, R20, R27.reuse ;  /* 0x0000001b14147220 */ /* 0x080fe20000410000 */
[----:B------:R-:W-:Y:S02]  /*8710*/  HADD2.F32 R24, -RZ, R9.H1_H1 ;  /* 0x30000009ff187230 */ /* 0x000fe40000004100 */
[C---:B------:R-:W-:Y:S01]  /*8720*/  FFMA.FTZ R32, R13.reuse, R27, -R28 ;  /* 0x0000001b0d207223 */ /* 0x040fe2000001081c */
[----:B------:R-:W-:Y:S02]  /*8730*/  HADD2.F32 R27, -RZ, R38.H0_H0 ;  /* 0x20000026ff1b7230 */ /* 0x000fe40000004100 */
[----:B------:R-:W-:Y:S01]  /*8740*/  FFMA.FTZ R29, R13, R29, R20 ;  /* 0x0000001d0d1d7223 */ /* 0x000fe20000010014 */
[----:B------:R-:W-:Y:S02]  /*8750*/  HADD2.F32 R9, -RZ, R8.H0_H0 ;  /* 0x20000008ff097230 */ /* 0x000fe40000004100 */
[----:B------:R-:W-:-:S02]  /*8760*/  HADD2.F32 R28, -RZ, R3.H1_H1 ;  /* 0x30000003ff1c7230 */ /* 0x000fc40000004100 */
[C---:B------:R-:W-:Y:S01]  /*8770*/  FMUL.FTZ R33, R24.reuse, R31 ;  /* 0x0000001f18217220 */ /* 0x040fe20000410000 */
[----:B------:R-:W-:Y:S02]  /*8780*/  HADD2.F32 R14, -RZ, R5.H1_H1 ;  /* 0x30000005ff0e7230 */ /* 0x000fe40000004100 */
[----:B------:R-:W-:Y:S02]  /*8790*/  HADD2.F32 R20, -RZ, R3.H0_H0 ;  /* 0x20000003ff147230 */ /* 0x000fe40000004100 */
[----:B------:R-:W-:Y:S01]  /*87a0*/  FMUL.FTZ R3, R24, R27 ;  /* 0x0000001b18037220 */ /* 0x000fe20000410000 */
[----:B------:R-:W-:Y:S02]  /*87b0*/  HADD2.F32 R5, -RZ, R4.H0_H0 ;  /* 0x20000004ff057230 */ /* 0x000fe40000004100 */
[----:B------:R-:W-:Y:S01]  /*87c0*/  FMUL.FTZ R30, R9, R28 ;  /* 0x0000001c091e7220 */ /* 0x000fe20000410000 */
[----:B------:R-:W-:Y:S02]  /*87d0*/  HADD2.F32 R25, -RZ, R10.H0_H0 ;  /* 0x2000000aff197230 */ /* 0x000fe40000004100 */
[----:B------:R-:W-:-:S02]  /*87e0*/  HADD2.F32 R24, -RZ, R43.H0_H0 ;  /* 0x2000002bff187230 */ /* 0x000fc40000004100 */
[C---:B------:R-:W-:Y:S01]  /*87f0*/  FFMA.FTZ R33, R14.reuse, R27, -R33 ;  /* 0x0000001b0e217223 */ /* 0x040fe20000010821 */
[----:B------:R-:W-:Y:S01]  /*8800*/  FFMA.FTZ R34, R14, R31, R3 ;  /* 0x0000001f0e227223 */ /* 0x000fe20000010003 */
[----:B------:R-:W-:Y:S02]  /*8810*/  HADD2.F32 R14, -RZ, R0.H1_H1 ;  /* 0x30000000ff0e7230 */ /* 0x000fe40000004100 */
[-C--:B------:R-:W-:Y:S01]  /*8820*/  FMUL.FTZ R9, R9, R20.reuse ;  /* 0x0000001409097220 */ /* 0x080fe20000410000 */
[----:B------:R-:W-:Y:S02]  /*8830*/  HADD2.F32 R15, -RZ, R6.H0_H0 ;  /* 0x20000006ff0f7230 */ /* 0x000fe40000004100 */
[----:B------:R-:W-:Y:S01]  /*8840*/  FFMA.FTZ R30, R5, R20, -R30 ;  /* 0x00000014051e7223 */ /* 0x000fe2000001081e */
[----:B------:R-:W-:Y:S01]  /*8850*/  FMUL.FTZ R20, R25, R24 ;  /* 0x0000001819147220 */ /* 0x000fe20000410000 */
[----:B------:R-:W-:Y:S02]  /*8860*/  HADD2.F32 R26, -RZ, R11.H0_H0 ;  /* 0x2000000bff1a7230 */ /* 0x000fe40000004100 */
[----:B------:R-:W-:-:S02]  /*8870*/  HADD2.F32 R3, -RZ, R43.H1_H1 ;  /* 0x3000002bff037230 */ /* 0x000fc40000004100 */
[-C--:B------:R-:W-:Y:S01]  /*8880*/  FMUL.FTZ R38, R25, R14.reuse ;  /* 0x0000000e19267220 */ /* 0x080fe20000410000 */
[----:B------:R-:W-:Y:S02]  /*8890*/  HADD2.F32 R0, -RZ, R0.H0_H0 ;  /* 0x20000000ff007230 */ /* 0x000fe40000004100 */
[----:B------:R-:W-:Y:S01]  /*88a0*/  FFMA.FTZ R25, R15, R14, -R20 ;  /* 0x0000000e0f197223 */ /* 0x000fe20000010814 */
[----:B------:R-:W-:Y:S02]  /*88b0*/  HADD2.F32 R21, -RZ, R7.H0_H0 ;  /* 0x20000007ff157230 */ /* 0x000fe40000004100 */
[----:B------:R-:W-:Y:S02]  /*88c0*/  HADD2.F32 R14, -RZ, R40.H0_H0 ;  /* 0x20000028ff0e7230 */ /* 0x000fe40000004100 */
[----:B------:R-:W-:Y:S01]  /*88d0*/  FMUL.FTZ R40, R26, R3 ;  /* 0x000000031a287220 */ /* 0x000fe20000410000 */
[----:B------:R-:W-:Y:S02]  /*88e0*/  HADD2.F32 R11, -RZ, R11.H1_H1 ;  /* 0x3000000bff0b7230 */ /* 0x000fe40000004100 */
[----:B------:R-:W-:-:S02]  /*88f0*/  HADD2.F32 R20, -RZ, R35.H0_H0 ;  /* 0x20000023ff147230 */ /* 0x000fc40000004100 */
[----:B------:R-:W-:Y:S01]  /*8900*/  FMUL.FTZ R26, R26, R0 ;  /* 0x000000001a1a7220 */ /* 0x000fe20000410000 */
[----:B------:R-:W-:Y:S01]  /*8910*/  FFMA.FTZ R38, R15, R24, R38 ;  /* 0x000000180f267223 */ /* 0x000fe20000010026 */
[----:B------:R-:W-:Y:S01]  /*8920*/  FFMA.FTZ R40, R21, R0, -R40 ;  /* 0x0000000015287223 */ /* 0x000fe20000010828 */
[----:B------:R-:W-:Y:S02]  /*8930*/  HADD2.F32 R7, -RZ, R7.H1_H1 ;  /* 0x30000007ff077230 */ /* 0x000fe40000004100 */
[----:B------:R-:W-:Y:S01]  /*8940*/  FFMA.FTZ R28, R5, R28, R9 ;  /* 0x0000001c051c7223 */ /* 0x000fe20000010009 */
[C---:B------:R-:W-:Y:S01]  /*8950*/  FMUL.FTZ R24, R11.reuse, R20 ;  /* 0x000000140b187220 */ /* 0x040fe20000410000 */
[----:B------:R-:W-:Y:S01]  /*8960*/  FMUL.FTZ R0, R11, R14 ;  /* 0x0000000e0b007220 */ /* 0x000fe20000410000 */
[----:B------:R-:W-:Y:S02]  /*8970*/  HADD2.F32 R8, -RZ, R8.H1_H1 ;  /* 0x30000008ff087230 */ /* 0x000fe40000004100 */
[----:B------:R-:W-:Y:S01]  /*8980*/  FFMA.FTZ R26, R21, R3, R26 ;  /* 0x00000003151a7223 */ /* 0x000fe2000001001a */
[----:B------:R-:W-:-:S02]  /*8990*/  HADD2.F32 R10, -RZ, R10.H1_H1 ;  /* 0x3000000aff0a7230 */ /* 0x000fc40000004100 */
[----:B------:R-:W-:Y:S02]  /*89a0*/  HADD2.F32 R9, -RZ, R39.H0_H0 ;  /* 0x20000027ff097230 */ /* 0x000fe40000004100 */
        /* <DEDUP_REMOVED lines=25> */
.L_x_1989:
[----:B------:R-:W-:Y:S05]  /*8b40*/  BSYNC B0 ;  /* 0x0000000000007941 */ /* 0x000fea0003800000 */
.L_x_1969:
        /* <DEDUP_REMOVED lines=8> */
.L_x_1966:
[----:B------:R-:W-:-:S13]  /*8bd0*/  ISETP.NE.AND P0, PT, R157, 0x3, PT ;  /* 0x000000039d00780c */ /* 0x000fda0003f05270 */
[----:B------:R-:W-:Y:S05]  /*8be0*/  @!P0 BRA `(.L_x_2004) ;  /* 0x0000000000048947 */ /* 0x000fea0003800000 */
[----:B------:R-:W-:Y:S01]  /*8bf0*/  BPT.TRAP 0x1 ;  /* 0x000000040000795c */ /* 0x000fe20000300000 */
.L_x_2004:
[----:B-1234-:R-:W-:Y:S01]  /*8c00*/  IMAD R4, R18, 0x8, R2 ;  /* 0x0000000812047824 */ /* 0x01efe200078e0202 */
[----:B------:R-:W-:-:S04]  /*8c10*/  SHF.L.U32 R3, R23, 0x1f, RZ ;  /* 0x0000001f17037819 */ /* 0x000fc800000006ff */
[----:B------:R1:W2:Y:S01]  /*8c20*/  SYNCS.PHASECHK.TRANS64.TRYWAIT P1, [R4+URZ+0x16830], R3 ;  /* 0x01683003040075a7 */ /* 0x0002a2000802017f */
[----:B------:R-:W-:Y:S05]  /*8c30*/  @!P0 BRA `(.L_x_2005) ;  /* 0x0000000000048947 */ /* 0x000fea0003800000 */
[----:B------:R-:W-:Y:S01]  /*8c40*/  BPT.TRAP 0x1 ;  /* 0x000000040000795c */ /* 0x000fe20000300000 */
.L_x_2005:
[----:B------:R-:W-:Y:S01]  /*8c50*/  VIADD R0, R2, 0xe400 ;  /* 0x0000e40002007836 */ /* 0x000fe20000000000 */
[----:B------:R-:W-:Y:S01]  /*8c60*/  LOP3.LUT R6, R36, 0x10000, RZ, 0xfc, !PT ;  /* 0x0001000024067812 */ /* 0x000fe200078efcff */
[----:B0-----:R-:W-:-:S03]  /*8c70*/  IMAD.MOV.U32 R7, RZ, RZ, 0x40000040 ;  /* 0x40000040ff077424 */ /* 0x001fc600078e00ff */
[----:B------:R-:W-:-:S04]  /*8c80*/  SHF.R.U32.HI R0, RZ, 0x4, R0 ;  /* 0x00000004ff007819 */ /* 0x000fc80000011600 */
[----:B------:R-:W-:-:S04]  /*8c90*/  LOP3.LUT R0, R0, 0x3fff, RZ, 0xc0, !PT ;  /* 0x00003fff00007812 */ /* 0x000fc800078ec0ff */
[----:B------:R-:W-:-:S05]  /*8ca0*/  LOP3.LUT R0, R0, 0x10000, RZ, 0xfc, !PT ;  /* 0x0001000000007812 */ /* 0x000fca00078efcff */
[----:B------:R0:W-:Y:S01]  /*8cb0*/  STL [R1+0xc], R0 ;  /* 0x00000c0001007387 */ /* 0x0001e20000100800 */
[----:B--2---:R-:W-:Y:S05]  /*8cc0*/  @P1 BRA `(.L_x_2006) ;  /* 0x0000000000081947 */ /* 0x004fea0003800000 */
[----:B------:R-:W2:Y:S02]  /*8cd0*/  SYNCS.PHASECHK.TRANS64.TRYWAIT P1, [R4+URZ+0x16830], R3 ;  /* 0x01683003040075a7 */ /* 0x000ea4000802017f */
[----:B--2---:R-:W-:Y:S05]  /*8ce0*/  @!P1 BRA `(.L_x_2007) ;  /* 0x000000e400cc9947 */ /* 0x004fea0003800000 */
.L_x_2006:
[----:B0-----:R-:W3:Y:S01]  /*8cf0*/  LDL R0, [R1+0xc] ;  /* 0x00000c0001007983 */ /* 0x001ee20000100800 */
[----:B------:R-:W-:Y:S01]  /*8d00*/  IMAD.MOV.U32 R9, RZ, RZ, 0x40000040 ;  /* 0x40000040ff097424 */ /* 0x000fe200078e00ff */
[----:B------:R-:W-:Y:S05]  /*8d10*/  WARPSYNC.ALL ;  /* 0x0000000000007948 */ /* 0x000fea0003800000 */
[C---:B------:R-:W-:Y:S01]  /*8d20*/  R2UR UR4, R6.reuse ;  /* 0x00000000060472ca */ /* 0x040fe200000e0000 */
[----:B------:R-:W4:Y:S01]  /*8d30*/  LDL R90, [R1+0x18] ;  /* 0x00001800015a7983 */ /* 0x000f220000100800 */
[----:B------:R-:W-:Y:S02]  /*8d40*/  R2UR UR5, R7 ;  /* 0x00000000070572ca */ /* 0x000fe400000e0000 */
[----:B------:R-:W-:Y:S01]  /*8d50*/  R2UR UR7, R9 ;  /* 0x00000000090772ca */ /* 0x000fe200000e0000 */
[----:B-----5:R-:W-:Y:S01]  /*8d60*/  WARPGROUP.ARRIVE ;  /* 0x00000000000079c5 */ /* 0x020fe20000000000 */
[----:B------:R-:W-:Y:S01]  /*8d70*/  VIADD R20, R6, 0x2 ;  /* 0x0000000206147836 */ /* 0x000fe20000000000 */
[----:B------:R-:W4:Y:S01]  /*8d80*/  LDL R92, [R1+0x10] ;  /* 0x00001000015c7983 */ /* 0x000f220000100800 */
[----:B------:R-:W-:-:S02]  /*8d90*/  IMAD.MOV.U32 R21, RZ, RZ, 0x40000040 ;  /* 0x40000040ff157424 */ /* 0x000fc400078e00ff */
[----:B------:R-:W-:Y:S01]  /*8da0*/  IMAD.MOV.U32 R11, RZ, RZ, 0x40000040 ;  /* 0x40000040ff0b7424 */ /* 0x000fe200078e00ff */
[----:B------:R-:W4:Y:S04]  /*8db0*/  LDL R14, [R1+0x28] ;  /* 0x00002800010e7983 */ /* 0x000f280000100800 */
[----:B------:R-:W4:Y:S01]  /*8dc0*/  LDL R5, [R1+0x24] ;  /* 0x0000240001057983 */ /* 0x000f220000100800 */
[----:B------:R-:W-:Y:S02]  /*8dd0*/  VIADD R12, R6, 0x4 ;  /* 0x00000004060c7836 */ /* 0x000fe40000000000 */
[----:B------:R-:W-:Y:S02]  /*8de0*/  IMAD.MOV.U32 R13, RZ, RZ, 0x40000040 ;  /* 0x40000040ff0d7424 */ /* 0x000fe400078e00ff */
[----:B---3--:R-:W-:-:S05]  /*8df0*/  IMAD R8, R18, 0x400, R0 ;  /* 0x0000040012087824 */ /* 0x008fca00078e0200 */
[----:B------:R-:W-:-:S13]  /*8e00*/  R2UR UR6, R8 ;  /* 0x00000000080672ca */ /* 0x000fda00000e0000 */
[----:B------:R-:W-:Y:S01]  /*8e10*/  HGMMA.64x128x16.F32 R24, gdesc[UR4], RZ, !UPT, gsb0 ;  /* 0x01e00000041879f0 */ /* 0x000fe2000c0008ff */
[----:B------:R-:W-:Y:S02]  /*8e20*/  IADD3 R10, R8, 0x2, RZ ;  /* 0x00000002080a7810 */ /* 0x000fe40007ffe0ff */
[----:B------:R-:W-:Y:S02]  /*8e30*/  R2UR UR4, R20 ;  /* 0x00000000140472ca */ /* 0x000fe400000e0000 */
[----:B------:R-:W-:Y:S02]  /*8e40*/  R2UR UR5, R21 ;  /* 0x00000000150572ca */ /* 0x000fe400000e0000 */
[----:B------:R-:W-:Y:S02]  /*8e50*/  R2UR UR6, R10 ;  /* 0x000000000a0672ca */ /* 0x000fe400000e0000 */
[----:B------:R-:W-:Y:S01]  /*8e60*/  R2UR UR7, R11 ;  /* 0x000000000b0772ca */ /* 0x000fe200000e0000 */
[----:B------:R-:W-:-:S02]  /*8e70*/  VIADD R10, R8, 0x4 ;  /* 0x00000004080a7836 */ /* 0x000fc40000000000 */
[----:B------:R-:W-:Y:S01]  /*8e80*/  IMAD.MOV.U32 R11, RZ, RZ, 0x40000040 ;  /* 0x40000040ff0b7424 */ /* 0x000fe200078e00ff */
[----:B------:R-:W-:Y:S02]  /*8e90*/  WARPGROUP.DEPBAR.LE gsb0, 0x0 ;  /* 0x00008000000079c5 */ /* 0x000fe40000010000 */
[----:B------:R-:W-:-:S07]  /*8ea0*/  WARPGROUP.ARRIVE ;  /* 0x00000000000079c5 */ /* 0x000fce0000000000 */
[----:B------:R-:W-:Y:S01]  /*8eb0*/  HGMMA.64x128x16.F32 R24, gdesc[UR4], R24, gsb0 ;  /* 0x01e00000041879f0 */ /* 0x000fe20008000818 */
[----:B------:R-:W-:Y:S02]  /*8ec0*/  R2UR UR4, R12 ;  /* 0x000000000c0472ca */ /* 0x000fe400000e0000 */
[----:B------:R-:W-:Y:S02]  /*8ed0*/  R2UR UR5, R13 ;  /* 0x000000000d0572ca */ /* 0x000fe400000e0000 */
[----:B------:R-:W-:Y:S02]  /*8ee0*/  R2UR UR6, R10 ;  /* 0x000000000a0672ca */ /* 0x000fe400000e0000 */
[----:B------:R-:W-:Y:S01]  /*8ef0*/  R2UR UR7, R11 ;  /* 0x000000000b0772ca */ /* 0x000fe200000e0000 */
[----:B------:R-:W-:Y:S01]  /*8f00*/  VIADD R8, R8, 0x6 ;  /* 0x0000000608087836 */ /* 0x000fe20000000000 */
[----:B------:R-:W-:Y:S01]  /*8f10*/  IADD3 R10, R6, 0x6, RZ ;  /* 0x00000006060a7810 */ /* 0x000fe20007ffe0ff */
[----:B------:R-:W-:-:S02]  /*8f20*/  IMAD.MOV.U32 R11, RZ, RZ, 0x40000040 ;  /* 0x40000040ff0b7424 */ /* 0x000fc400078e00ff */
        /* <DEDUP_REMOVED lines=8> */
[----:B-12---:R-:W-:-:S04]  /*8fb0*/  IMAD.MOV.U32 R3, RZ, RZ, -0x80 ;  /* 0xffffff80ff037424 */ /* 0x006fc800078e00ff */
[----:B------:R-:W-:-:S04]  /*8fc0*/  IMAD R0, R152, R3, 0x80 ;  /* 0x0000008098007424 */ /* 0x000fc800078e0203 */
[----:B----4-:R-:W-:-:S05]  /*8fd0*/  IMAD.IADD R0, R90, 0x1, R0 ;  /* 0x000000015a007824 */ /* 0x010fca00078e0200 */
[----:B------:R-:W-:Y:S01]  /*8fe0*/  IADD3 R91, -R92, 0x1, R0 ;  /* 0x000000015c5b7810 */ /* 0x000fe20007ffe100 */
[----:B------:R-:W-:Y:S01]  /*8ff0*/  IMAD R8, R153, 0xc0, R14 ;  /* 0x000000c099087824 */ /* 0x000fe200078e020e */
[----:B------:R0:W-:Y:S03]  /*9000*/  STL.64 [R1], R20 ;  /* 0x0000001401007387 */ /* 0x0001e60000100a00 */
[----:B------:R-:W-:-:S05]  /*9010*/  IMAD R91, R5, -0x2, R91 ;  /* 0xfffffffe055b7824 */ /* 0x000fca00078e025b */
[----:B------:R-:W-:Y:S01]  /*9020*/  IADD3 R3, R91, 0x8, R8 ;  /* 0x000000085b037810 */ /* 0x000fe20007ffe008 */
[----:B------:R-:W-:Y:S02]  /*9030*/  WARPGROUP.DEPBAR.LE gsb0, 0x0 ;  /* 0x00008000000079c5 */ /* 0x000fe40000010000 */
[----:B------:R-:W-:-:S06]  /*9040*/  WARPGROUP.ARRIVE ;  /* 0x00000000000079c5 */ /* 0x000fcc0000000000 */
[----:B------:R-:W-:Y:S01]  /*9050*/  HGMMA.64x128x16.F32 R24, gdesc[UR4], R24, gsb0 ;  /* 0x01e00000041879f0 */ /* 0x000fe20008000818 */
[----:B0-----:R-:W-:Y:S01]  /*9060*/  IMAD R20, R5, -0x2, R0 ;  /* 0xfffffffe05147824 */ /* 0x001fe200078e0200 */
[----:B------:R-:W-:-:S04]  /*9070*/  ULDC UR4, c[0x0][0x988] ;  /* 0x0002620000047ab9 */ /* 0x000fc80000000800 */
[----:B------:R-:W-:-:S04]  /*9080*/  VIMNMX R0, R20, R3, PT ;  /* 0x0000000314007248 */ /* 0x000fc80003fe0100 */
[C---:B------:R-:W-:Y:S02]  /*9090*/  ISETP.GT.AND P1, PT, R0.reuse, RZ, PT ;  /* 0x000000ff0000720c */ /* 0x040fe40003f24270 */
[C---:B------:R-:W-:Y:S02]  /*90a0*/  ISETP.GT.AND P2, PT, R0.reuse, 0x1, PT ;  /* 0x000000010000780c */ /* 0x040fe40003f44270 */
[----:B------:R-:W-:Y:S01]  /*90b0*/  ISETP.GT.AND P3, PT, R0, 0x8, PT ;  /* 0x000000080000780c */ /* 0x000fe20003f64270 */
[----:B------:R-:W-:Y:S02]  /*90c0*/  WARPGROUP.DEPBAR.LE gsb0, 0x0 ;  /* 0x00008000000079c5 */ /* 0x000fe40000010000 */
[----:B------:R-:W-:Y:S02]  /*90d0*/  FSEL R113, R26, -INF , P1 ;  /* 0xff8000001a717808 */ /* 0x000fe40000800000 */
[----:B------:R-:W-:Y:S02]  /*90e0*/  FSEL R111, R27, -INF , P2 ;  /* 0xff8000001b6f7808 */ /* 0x000fe40001000000 */
[----:B------:R-:W-:-:S02]  /*90f0*/  ISETP.GT.AND P1, PT, R0, 0x9, PT ;  /* 0x000000090000780c */ /* 0x000fc40003f24270 */
[----:B------:R-:W-:Y:S02]  /*9100*/  FSEL R93, R30, -INF , P3 ;  /* 0xff8000001e5d7808 */ /* 0x000fe40001800000 */
[----:B------:R-:W-:Y:S02]  /*9110*/  FMNMX.FTZ R14, R113, R111, !PT ;  /* 0x0000006f710e7209 */ /* 0x000fe40007810000 */
[C---:B------:R-:W-:Y:S02]  /*9120*/  ISETP.GT.AND P2, PT, R0.reuse, 0x10, PT ;  /* 0x000000100000780c */ /* 0x040fe40003f44270 */
[----:B------:R-:W-:Y:S02]  /*9130*/  FSEL R95, R31, -INF , P1 ;  /* 0xff8000001f5f7808 */ /* 0x000fe40000800000 */
[----:B------:R-:W-:Y:S02]  /*9140*/  FMNMX.FTZ R14, R93, R14, !PT ;  /* 0x0000000e5d0e7209 */ /* 0x000fe40007810000 */
        /* <DEDUP_REMOVED lines=81> */
[----:B------:R-:W-:Y:S02]  /*9660*/  FSEL R87, R87, -INF , P1 ;  /* 0xff80000057577808 */ /* 0x000fe40000800000 */
[----:B------:R-:W-:-:S04]  /*9670*/  FMNMX.FTZ R14, R83, R14, !PT ;  /* 0x0000000e530e7209 */ /* 0x000fc80007810000 */
[----:B------:R-:W-:-:S05]  /*9680*/  FMNMX.FTZ R26, R87, R14, !PT ;  /* 0x0000000e571a7209 */ /* 0x000fca0007810000 */
[----:B------:R-:W0:Y:S02]  /*9690*/  SHFL.BFLY PT, R9, R26, 0x2, 0x1f ;  /* 0x0c401f001a097f89 */ /* 0x000e2400000e0000 */
[----:B0-----:R-:W-:-:S05]  /*96a0*/  FMNMX.FTZ R30, R26, R9, !PT ;  /* 0x000000091a1e7209 */ /* 0x001fca0007810000 */
[----:B------:R-:W0:Y:S01]  /*96b0*/  SHFL.BFLY PT, R9, R30, 0x1, 0x1f ;  /* 0x0c201f001e097f89 */ /* 0x000e2200000e0000 */
[----:B------:R-:W-:Y:S01]  /*96c0*/  IMAD.U32 R0, RZ, RZ, UR4 ;  /* 0x00000004ff007e24 */ /* 0x000fe2000f8e00ff */
[----:B------:R-:W-:-:S04]  /*96d0*/  VIADDMNMX R34, R8, R91, R20, PT ;  /* 0x0000005b08227246 */ /* 0x000fc80003800114 */
[C---:B------:R-:W-:Y:S02]  /*96e0*/  ISETP.GT.AND P2, PT, R34.reuse, 0x1, PT ;  /* 0x000000012200780c */ /* 0x040fe40003f44270 */
[----:B------:R-:W-:Y:S02]  /*96f0*/  ISETP.GT.AND P3, PT, R34, 0x8, PT ;  /* 0x000000082200780c */ /* 0x000fe40003f64270 */
[----:B0-----:R-:W-:-:S04]  /*9700*/  FMNMX.FTZ R9, R30, R9, !PT ;  /* 0x000000091e097209 */ /* 0x001fc80007810000 */
[C---:B------:R-:W-:Y:S01]  /*9710*/  FSETP.NEU.FTZ.AND P1, PT, R9.reuse, -INF , PT ;  /* 0xff8000000900780b */ /* 0x040fe20003f3d000 */
[----:B------:R-:W-:-:S05]  /*9720*/  FMUL.FTZ R14, R9, R0 ;  /* 0x00000000090e7220 */ /* 0x000fca0000410000 */
[----:B------:R-:W-:Y:S02]  /*9730*/  FSEL R14, R14, RZ, P1 ;  /* 0x000000ff0e0e7208 */ /* 0x000fe40000800000 */
[----:B------:R-:W-:Y:S02]  /*9740*/  ISETP.GT.AND P1, PT, R34, RZ, PT ;  /* 0x000000ff2200720c */ /* 0x000fe40003f24270 */
[----:B------:R-:W-:Y:S02]  /*9750*/  FSEL R25, R25, -INF , P2 ;  /* 0xff80000019197808 */ /* 0x000fe40001000000 */
[----:B------:R-:W-:Y:S01]  /*9760*/  FSEL R91, R24, -INF , P1 ;  /* 0xff800000185b7808 */ /* 0x000fe20000800000 */
[----:B------:R-:W-:Y:S01]  /*9770*/  FFMA.FTZ R151, R93, R0, -R14 ;  /* 0x000000005d977223 */ /* 0x000fe2000001080e */
[----:B------:R-:W-:Y:S02]  /*9780*/  ISETP.GT.AND P1, PT, R34, 0x9, PT ;  /* 0x000000092200780c */ /* 0x000fe40003f24270 */
[----:B------:R-:W-:-:S02]  /*9790*/  FSEL R93, R28, -INF , P3 ;  /* 0xff8000001c5d7808 */ /* 0x000fc40001800000 */
[----:B------:R-:W-:Y:S02]  /*97a0*/  FMNMX.FTZ R24, R91, R25, !PT ;  /* 0x000000195b187209 */ /* 0x000fe40007810000 */
[C---:B------:R-:W-:Y:S02]  /*97b0*/  ISETP.GT.AND P2, PT, R34.reuse, 0x10, PT ;  /* 0x000000102200780c */ /* 0x040fe40003f44270 */
[----:B------:R-:W-:Y:S02]  /*97c0*/  FSEL R29, R29, -INF , P1 ;  /* 0xff8000001d1d7808 */ /* 0x000fe40000800000 */
[----:B------:R-:W-:Y:S01]  /*97d0*/  FMNMX.FTZ R24, R93, R24, !PT ;  /* 0x000000185d187209 */ /* 0x000fe20007810000 */
        /* <DEDUP_REMOVED lines=21> */
[----:B------:R0:W-:Y:S01]  /*9930*/  MUFU.EX2 R24, R28 ;  /* 0x0000001c00187308 */ /* 0x0001e20000000800 */
[----:B------:R-:W-:Y:S01]  /*9940*/  FFMA.FTZ R147, R101, R0, -R14 ;  /* 0x0000000065937223 */ /* 0x000fe2000001080e */
[----:B------:R-:W-:Y:S02]  /*9950*/  ISETP.GT.AND P1, PT, R34, 0x29, PT ;  /* 0x000000292200780c */ /* 0x000fe40003f24270 */
[----:B------:R-:W-:-:S02]  /*9960*/  FSEL R101, R44, -INF , P2 ;  /* 0xff8000002c657808 */ /* 0x000fc40001000000 */
[----:B0-----:R-:W-:Y:S02]  /*9970*/  FMNMX.FTZ R28, R41, R26, !PT ;  /* 0x0000001a291c7209 */ /* 0x001fe40007810000 */
        /* <DEDUP_REMOVED lines=36> */
[----:B------:R-:W-:Y:S01]  /*9bc0*/  FMNMX.FTZ R32, R61, R32, !PT ;  /* 0x000000203d207209 */ /* 0x000fe20007810000 */
[----:B------:R-:W-:Y:S01]  /*9bd0*/  FFMA.FTZ R111, R111, R0, -R14 ;  /* 0x000000006f6f7223 */ /* 0x000fe2000001080e */
[C---:B------:R-:W-:Y:S02]  /*9be0*/  ISETP.GT.AND P2, PT, R34.reuse, 0x58, PT ;  /* 0x000000582200780c */ /* 0x040fe40003f44270 */
[----:B------:R-:W-:Y:S02]  /*9bf0*/  FSEL R65, R65, -INF , P1 ;  /* 0xff80000041417808 */ /* 0x000fe40000800000 */
[----:B------:R-:W-:Y:S01]  /*9c00*/  FMNMX.FTZ R32, R47, R32, !PT ;  /* 0x000000202f207209 */ /* 0x000fe20007810000 */
[----:B------:R0:W-:Y:S01]  /*9c10*/  MUFU.EX2 R8, R111 ;  /* 0x0000006f00087308 */ /* 0x0001e20000000800 */
[----:B------:R-:W-:-:S07]  /*9c20*/  ISETP.GT.AND P1, PT, R34, 0x59, PT ;  /* 0x000000592200780c */ /* 0x000fce0003f24270 */
[----:B------:R1:W-:Y:S01]  /*9c30*/  MUFU.EX2 R30, R36 ;  /* 0x00000024001e7308 */ /* 0x0003e20000000800 */
[----:B0-----:R-:W-:Y:S02]  /*9c40*/  FSEL R111, R68, -INF , P2 ;  /* 0xff800000446f7808 */ /* 0x001fe40001000000 */
[----:B------:R-:W-:Y:S02]  /*9c50*/  ISETP.GT.AND P2, PT, R34, 0x60, PT ;  /* 0x000000602200780c */ /* 0x000fe40003f44270 */
[----:B------:R-:W-:Y:S02]  /*9c60*/  FSEL R69, R69, -INF , P1 ;  /* 0xff80000045457808 */ /* 0x000fe40000800000 */
[----:B-1----:R-:W-:Y:S01]  /*9c70*/  FMNMX.FTZ R36, R65, R32, !PT ;  /* 0x0000002041247209 */ /* 0x002fe20007810000 */
[----:B------:R-:W-:-:S03]  /*9c80*/  FFMA.FTZ R137, R3, R0, -R14 ;  /* 0x0000000003897223 */ /* 0x000fc6000001080e */
[----:B------:R-:W-:Y:S01]  /*9c90*/  FMNMX.FTZ R36, R111, R36, !PT ;  /* 0x000000246f247209 */ /* 0x000fe20007810000 */
[----:B------:R-:W-:Y:S01]  /*9ca0*/  FFMA.FTZ R3, R51, R0, -R14 ;  /* 0x0000000033037223 */ /* 0x000fe2000001080e */
[----:B------:R-:W-:Y:S02]  /*9cb0*/  ISETP.GT.AND P1, PT, R34, 0x61, PT ;  /* 0x000000612200780c */ /* 0x000fe40003f24270 */
[----:B------:R-:W-:Y:S02]  /*9cc0*/  FSEL R51, R72, -INF , P2 ;  /* 0xff80000048337808 */ /* 0x000fe40001000000 */
[----:B------:R-:W-:Y:S02]  /*9cd0*/  FMNMX.FTZ R36, R69, R36, !PT ;  /* 0x0000002445247209 */ /* 0x000fe40007810000 */
[----:B------:R-:W-:Y:S02]  /*9ce0*/  ISETP.GT.AND P2, PT, R34, 0x68, PT ;  /* 0x000000682200780c */ /* 0x000fe40003f44270 */
[----:B------:R-:W-:-:S02]  /*9cf0*/  FSEL R73, R73, -INF , P1 ;  /* 0xff80000049497808 */ /* 0x000fc40000800000 */
        /* <DEDUP_REMOVED lines=8> */
[----:B------:R0:W-:Y:S01]  /*9d80*/  MUFU.EX2 R32, R3 ;  /* 0x0000000300207308 */ /* 0x0001e20000000800 */
[----:B------:R-:W-:Y:S02]  /*9d90*/  ISETP.GT.AND P1, PT, R34, 0x71, PT ;  /* 0x000000712200780c */ /* 0x000fe40003f24270 */
[----:B------:R-:W-:Y:S01]  /*9da0*/  FMNMX.FTZ R38, R77, R38, !PT ;  /* 0x000000264d267209 */ /* 0x000fe20007810000 */
[----:B0-----:R-:W-:Y:S01]  /*9db0*/  FFMA.FTZ R3, R55, R0, -R14 ;  /* 0x0000000037037223 */ /* 0x001fe2000001080e */
[----:B------:R-:W-:Y:S02]  /*9dc0*/  FSEL R55, R80, -INF , P2 ;  /* 0xff80000050377808 */ /* 0x000fe40001000000 */
[----:B------:R-:W-:Y:S02]  /*9dd0*/  ISETP.GT.AND P2, PT, R34, 0x78, PT ;  /* 0x000000782200780c */ /* 0x000fe40003f44270 */
[----:B------:R-:W-:-:S02]  /*9de0*/  FSEL R81, R81, -INF , P1 ;  /* 0xff80000051517808 */ /* 0x000fc40000800000 */
[----:B------:R-:W-:Y:S01]  /*9df0*/  FMNMX.FTZ R38, R55, R38, !PT ;  /* 0x0000002637267209 */ /* 0x000fe20007810000 */
[----:B------:R-:W-:Y:S01]  /*9e00*/  FFMA.FTZ R133, R15, R0, -R14 ;  /* 0x000000000f857223 */ /* 0x000fe2000001080e */
[----:B------:R-:W-:Y:S02]  /*9e10*/  ISETP.GT.AND P1, PT, R34, 0x79, PT ;  /* 0x000000792200780c */ /* 0x000fe40003f24270 */
[----:B------:R-:W-:Y:S02]  /*9e20*/  FSEL R15, R84, -INF , P2 ;  /* 0xff800000540f7808 */ /* 0x000fe40001000000 */
[----:B------:R-:W-:Y:S02]  /*9e30*/  FMNMX.FTZ R38, R81, R38, !PT ;  /* 0x0000002651267209 */ /* 0x000fe40007810000 */
[----:B------:R-:W-:Y:S02]  /*9e40*/  FSEL R85, R85, -INF , P1 ;  /* 0xff80000055557808 */ /* 0x000fe40000800000 */
[----:B------:R-:W-:Y:S01]  /*9e50*/  FMNMX.FTZ R38, R15, R38, !PT ;  /* 0x000000260f267209 */ /* 0x000fe20007810000 */
[----:B------:R0:W-:Y:S03]  /*9e60*/  MUFU.EX2 R36, R3 ;  /* 0x0000000300247308 */ /* 0x0001e60000000800 */
[----:B0-----:R-:W-:-:S05]  /*9e70*/  FMNMX.FTZ R3, R85, R38, !PT ;  /* 0x0000002655037209 */ /* 0x001fca0007810000 */
[----:B------:R-:W0:Y:S01]  /*9e80*/  SHFL.BFLY PT, R44, R3, 0x2, 0x1f ;  /* 0x0c401f00032c7f89 */ /* 0x000e2200000e0000 */
[-CC-:B------:R-:W-:Y:S01]  /*9e90*/  FFMA.FTZ R135, R21, R0.reuse, -R14.reuse ;  /* 0x0000000015877223 */ /* 0x180fe2000001080e */
[----:B------:R-:W-:Y:S01]  /*9ea0*/  FFMA.FTZ R149, R113, R0, -R14 ;  /* 0x0000000071957223 */ /* 0x000fe2000001080e */
[----:B0-----:R-:W-:-:S05]  /*9eb0*/  FMNMX.FTZ R21, R3, R44, !PT ;  /* 0x0000002c03157209 */ /* 0x001fca0007810000 */
[----:B------:R-:W0:Y:S01]  /*9ec0*/  SHFL.BFLY PT, R48, R21, 0x1, 0x1f ;  /* 0x0c201f0015307f89 */ /* 0x000e2200000e0000 */
[----:B------:R-:W1:Y:S08]  /*9ed0*/  MUFU.EX2 R149, R149 ;  /* 0x0000009500957308 */ /* 0x000e700000000800 */
[----:B------:R-:W2:Y:S08]  /*9ee0*/  MUFU.EX2 R151, R151 ;  /* 0x0000009700977308 */ /* 0x000eb00000000800 */
[----:B------:R-:W3:Y:S01]  /*9ef0*/  MUFU.EX2 R20, R20 ;  /* 0x0000001400147308 */ /* 0x000ee20000000800 */
[----:B0-----:R-:W-:-:S04]  /*9f00*/  FMNMX.FTZ R3, R21, R48, !PT ;  /* 0x0000003015037209 */ /* 0x001fc80007810000 */
[C---:B------:R-:W-:Y:S01]  /*9f10*/  FSETP.NEU.FTZ.AND P1, PT, R3.reuse, -INF , PT ;  /* 0xff8000000300780b */ /* 0x040fe20003f3d000 */
[-C--:B------:R-:W-:Y:S02]  /*9f20*/  FMUL.FTZ R52, R3, R0.reuse ;  /* 0x0000000003347220 */ /* 0x080fe40000410000 */
[----:B------:R-:W0:Y:S03]  /*9f30*/  MUFU.EX2 R145, R145 ;  /* 0x0000009100917308 */ /* 0x000e260000000800 */
[----:B------:R-:W-:Y:S01]  /*9f40*/  FSEL R52, R52, RZ, P1 ;  /* 0x000000ff34347208 */ /* 0x000fe20000800000 */
        /* <DEDUP_REMOVED lines=14> */
[-CC-:B------:R-:W-:Y:S01]  /*a030*/  FFMA.FTZ R148, R91, R0.reuse, -R52.reuse ;  /* 0x000000005b947223 */ /* 0x180fe20000010834 */
[-C--:B------:R-:W-:Y:S01]  /*a040*/  FFMA.FTZ R21, R25, R0.reuse, -R52 ;  /* 0x0000000019157223 */ /* 0x080fe20000010834 */
[----:B------:R-:W4:Y:S01]  /*a050*/  S2R R88, SR_TID.X ;  /* 0x0000000000587919 */ /* 0x000f220000002100 */
[----:B-1----:R-:W-:Y:S01]  /*a060*/  FADD.FTZ R14, R149, R8 ;  /* 0x00000008950e7221 */ /* 0x002fe20000010000 */
[----:B------:R-:W1:Y:S01]  /*a070*/  MUFU.EX2 R147, R147 ;  /* 0x0000009300937308 */ /* 0x000e620000000800 */
[----:B------:R-:W-:-:S02]  /*a080*/  FFMA.FTZ R150, R93, R0, -R52 ;  /* 0x000000005d967223 */ /* 0x000fc40000010834 */
[----:B--2---:R-:W-:Y:S01]  /*a090*/  FADD.FTZ R39, R151, R14 ;  /* 0x0000000e97277221 */ /* 0x004fe20000010000 */
[----:B------:R-:W-:-:S04]  /*a0a0*/  FFMA.FTZ R25, R29, R0, -R52 ;  /* 0x000000001d197223 */ /* 0x000fc80000010834 */
[----:B------:R-:W-:Y:S01]  /*a0b0*/  MUFU.EX2 R148, R148 ;  /* 0x0000009400947308 */ /* 0x000fe20000000800 */
[----:B---3--:R-:W-:Y:S01]  /*a0c0*/  FADD.FTZ R14, R20, R39 ;  /* 0x00000027140e7221 */ /* 0x008fe20000010000 */
[----:B------:R-:W-:-:S06]  /*a0d0*/  FFMA.FTZ R144, R95, R0, -R52 ;  /* 0x000000005f907223 */ /* 0x000fcc0000010834 */
[----:B------:R-:W2:Y:S01]  /*a0e0*/  MUFU.EX2 R21, R21 ;  /* 0x0000001500157308 */ /* 0x000ea20000000800 */
[----:B------:R-:W-:Y:S01]  /*a0f0*/  FFMA.FTZ R31, R41, R0, -R52 ;  /* 0x00000000291f7223 */ /* 0x000fe20000010834 */
[----:B0-----:R-:W-:-:S06]  /*a100*/  FADD.FTZ R41, R145, R14 ;  /* 0x0000000e91297221 */ /* 0x001fcc0000010000 */
[----:B------:R-:W0:Y:S01]  /*a110*/  MUFU.EX2 R150, R150 ;  /* 0x0000009600967308 */ /* 0x000e220000000800 */
[----:B------:R-:W-:Y:S01]  /*a120*/  FFMA.FTZ R27, R33, R0, -R52 ;  /* 0x00000000211b7223 */ /* 0x000fe20000010834 */
[----:B------:R-:W-:-:S06]  /*a130*/  FADD.FTZ R14, R24, R41 ;  /* 0x00000029180e7221 */ /* 0x000fcc0000010000 */
[----:B------:R-:W3:Y:S01]  /*a140*/  MUFU.EX2 R141, R141 ;  /* 0x0000008d008d7308 */ /* 0x000ee20000000800 */
[----:B------:R-:W-:-:S07]  /*a150*/  FFMA.FTZ R146, R97, R0, -R52 ;  /* 0x0000000061927223 */ /* 0x000fce0000010834 */
[----:B------:R-:W4:Y:S01]  /*a160*/  MUFU.EX2 R25, R25 ;  /* 0x0000001900197308 */ /* 0x000f220000000800 */
[----:B-1----:R-:W-:Y:S01]  /*a170*/  FADD.FTZ R41, R147, R14 ;  /* 0x0000000e93297221 */ /* 0x002fe20000010000 */
[----:B--2---:R-:W-:-:S06]  /*a180*/  FADD.FTZ R43, R148, R21 ;  /* 0x00000015942b7221 */ /* 0x004fcc0000010000 */
[----:B------:R-:W1:Y:S01]  /*a190*/  MUFU.EX2 R144, R144 ;  /* 0x0000009000907308 */ /* 0x000e620000000800 */
[----:B------:R-:W-:Y:S01]  /*a1a0*/  FFMA.FTZ R29, R37, R0, -R52 ;  /* 0x00000000251d7223 */ /* 0x000fe20000010834 */
[----:B------:R-:W-:-:S06]  /*a1b0*/  FADD.FTZ R54, R26, R41 ;  /* 0x000000291a367221 */ /* 0x000fcc0000010000 */
[----:B------:R-:W2:Y:S01]  /*a1c0*/  MUFU.EX2 R143, R143 ;  /* 0x0000008f008f7308 */ /* 0x000ea20000000800 */
[----:B0-----:R-:W-:Y:S01]  /*a1d0*/  FADD.FTZ R14, R150, R43 ;  /* 0x0000002b960e7221 */ /* 0x001fe20000010000 */
[----:B------:R-:W-:-:S06]  /*a1e0*/  FFMA.FTZ R140, R99, R0, -R52 ;  /* 0x00000000638c7223 */ /* 0x000fcc0000010834 */
[----:B------:R-:W0:Y:S01]  /*a1f0*/  MUFU.EX2 R27, R27 ;  /* 0x0000001b001b7308 */ /* 0x000e220000000800 */
[----:B------:R-:W-:Y:S01]  /*a200*/  FFMA.FTZ R33, R45, R0, -R52 ;  /* 0x000000002d217223 */ /* 0x000fe20000010834 */
[----:B------:R-:W-:Y:S01]  /*a210*/  IADD3 R56, R90, -R92, RZ ;  /* 0x8000005c5a387210 */ /* 0x000fe20007ffe0ff */
[----:B---3--:R-:W-:-:S05]  /*a220*/  FADD.FTZ R45, R141, R54 ;  /* 0x000000368d2d7221 */ /* 0x008fca0000010000 */
[----:B------:R-:W3:Y:S01]  /*a230*/  MUFU.EX2 R146, R146 ;  /* 0x0000009200927308 */ /* 0x000ee20000000800 */
[----:B----4-:R-:W-:Y:S01]  /*a240*/  FADD.FTZ R43, R25, R14 ;  /* 0x0000000e192b7221 */ /* 0x010fe20000010000 */
[-C--:B------:R-:W-:Y:S01]  /*a250*/  FFMA.FTZ R35, R49, R0.reuse, -R52 ;  /* 0x0000000031237223 */ /* 0x080fe20000010834 */
[----:B------:R-:W-:Y:S01]  /*a260*/  LOP3.LUT R88, R88, 0x7f, RZ, 0xc0, !PT ;  /* 0x0000007f58587812 */ /* 0x000fe200078ec0ff */
[----:B------:R-:W-:Y:S02]  /*a270*/  IMAD R49, R153, 0xc0, R56 ;  /* 0x000000c099317824 */ /* 0x000fe400078e0238 */
[----:B------:R-:W-:Y:S02]  /*a280*/  FADD.FTZ R54, R28, R45 ;  /* 0x0000002d1c367221 */ /* 0x000fe40000010000 */
[----:B------:R-:W4:Y:S01]  /*a290*/  MUFU.EX2 R29, R29 ;  /* 0x0000001d001d7308 */ /* 0x000f220000000800 */
[----:B-1----:R-:W-:Y:S01]  /*a2a0*/  FADD.FTZ R14, R144, R43 ;  /* 0x0000002b900e7221 */ /* 0x002fe20000010000 */
[----:B------:R-:W-:Y:S01]  /*a2b0*/  FFMA.FTZ R142, R101, R0, -R52 ;  /* 0x00000000658e7223 */ /* 0x000fe20000010834 */
[----:B------:R-:W-:Y:S01]  /*a2c0*/  ISETP.NE.AND P1, PT, R88, RZ, PT ;  /* 0x000000ff5800720c */ /* 0x000fe20003f25270 */
[----:B--2---:R-:W-:-:S04]  /*a2d0*/  FADD.FTZ R43, R143, R54 ;  /* 0x000000368f2b7221 */ /* 0x004fc80000010000 */
[----:B------:R-:W1:Y:S01]  /*a2e0*/  MUFU.EX2 R137, R137 ;  /* 0x0000008900897308 */ /* 0x000e620000000800 */
[----:B------:R-:W-:Y:S01]  /*a2f0*/  SHF.R.S32.HI R54, RZ, 0x1f, R49 ;  /* 0x0000001fff367819 */ /* 0x000fe20000011431 */
[----:B0-----:R-:W-:-:S06]  /*a300*/  FADD.FTZ R45, R27, R14 ;  /* 0x0000000e1b2d7221 */ /* 0x001fcc0000010000 */
[----:B------:R-:W0:Y:S01]  /*a310*/  MUFU.EX2 R140, R140 ;  /* 0x0000008c008c7308 */ /* 0x000e220000000800 */
[----:B------:R-:W-:Y:S01]  /*a320*/  LEA.HI R14, R54, R49, RZ, 0x7 ;  /* 0x00000031360e7211 */ /* 0x000fe200078f38ff */
[----:B---3--:R-:W-:-:S06]  /*a330*/  FADD.FTZ R54, R146, R45 ;  /* 0x0000002d92367221 */ /* 0x008fcc0000010000 */
[----:B------:R-:W2:Y:S01]  /*a340*/  MUFU.EX2 R31, R31 ;  /* 0x0000001f001f7308 */ /* 0x000ea20000000800 */
[----:B------:R-:W-:Y:S01]  /*a350*/  FFMA.FTZ R136, R103, R0, -R52 ;  /* 0x0000000067887223 */ /* 0x000fe20000010834 */
[----:B------:R-:W-:-:S06]  /*a360*/  FADD.FTZ R56, R30, R43 ;  /* 0x0000002b1e387221 */ /* 0x000fcc0000010000 */
[----:B------:R-:W3:Y:S01]  /*a370*/  MUFU.EX2 R139, R139 ;  /* 0x0000008b008b7308 */ /* 0x000ee20000000800 */
[----:B----4-:R-:W-:-:S07]  /*a380*/  FADD.FTZ R45, R29, R54 ;  /* 0x000000361d2d7221 */ /* 0x010fce0000010000 */
[----:B------:R-:W4:Y:S01]  /*a390*/  MUFU.EX2 R142, R142 ;  /* 0x0000008e008e7308 */ /* 0x000f220000000800 */
[----:B------:R-:W-:Y:S01]  /*a3a0*/  FFMA.FTZ R128, R47, R0, -R52 ;  /* 0x000000002f807223 */ /* 0x000fe20000010834 */
[----:B------:R-:W-:Y:S02]  /*a3b0*/  @!P1 VIADD R4, R4, 0x16840 ;  /* 0x0001684004049836 */ /* 0x000fe40000000000 */
[----:B-1----:R-:W-:-:S04]  /*a3c0*/  FADD.FTZ R47, R137, R56 ;  /* 0x00000038892f7221 */ /* 0x002fc80000010000 */
[----:B------:R-:W1:Y:S01]  /*a3d0*/  MUFU.EX2 R33, R33 ;  /* 0x0000002100217308 */ /* 0x000e620000000800 */
[----:B0-----:R-:W-:Y:S01]  /*a3e0*/  FADD.FTZ R54, R140, R45 ;  /* 0x0000002d8c367221 */ /* 0x001fe20000010000 */
[----:B------:R-:W-:Y:S01]  /*a3f0*/  FFMA.FTZ R138, R105, R0, -R52 ;  /* 0x00000000698a7223 */ /* 0x000fe20000010834 */
[----:B------:R-:W-:-:S05]  /*a400*/  FADD.FTZ R56, R32, R47 ;  /* 0x0000002f20387221 */ /* 0x000fca0000010000 */
[----:B------:R-:W0:Y:S01]  /*a410*/  MUFU.EX2 R133, R133 ;  /* 0x0000008500857308 */ /* 0x000e220000000800 */
[----:B------:R-:W-:Y:S01]  /*a420*/  @!P1 PRMT R4, RZ, 0x654, R4 ;  /* 0x00000654ff049816 */ /* 0x000fe20000000004 */
[----:B--2---:R-:W-:-:S06]  /*a430*/  FADD.FTZ R47, R31, R54 ;  /* 0x000000361f2f7221 */ /* 0x004fcc0000010000 */
[----:B------:R-:W2:Y:S01]  /*a440*/  MUFU.EX2 R136, R136 ;  /* 0x0000008800887308 */ /* 0x000ea20000000800 */
[-C--:B------:R-:W-:Y:S01]  /*a450*/  FFMA.FTZ R37, R53, R0.reuse, -R52 ;  /* 0x0000000035257223 */ /* 0x080fe20000010834 */
[----:B---3--:R-:W-:Y:S01]  /*a460*/  FADD.FTZ R45, R139, R56 ;  /* 0x000000388b2d7221 */ /* 0x008fe20000010000 */
[----:B------:R4:W-:Y:S05]  /*a470*/  @!P1 SYNCS.ARRIVE.TRANS64.RED.A1T0 RZ, [R4+URZ], RZ ;  /* 0x000000ff04ff99a7 */ /* 0x0009ea000810043f */
[----:B------:R-:W3:Y:S01]  /*a480*/  MUFU.EX2 R34, R34 ;  /* 0x0000002200227308 */ /* 0x000ee20000000800 */
[----:B------:R-:W-:Y:S01]  /*a490*/  FFMA.FTZ R132, R107, R0, -R52 ;  /* 0x000000006b847223 */ /* 0x000fe20000010834 */
[----:B----4-:R-:W-:-:S06]  /*a4a0*/  FADD.FTZ R4, R142, R47 ;  /* 0x0000002f8e047221 */ /* 0x010fcc0000010000 */
[----:B------:R-:W4:Y:S01]  /*a4b0*/  MUFU.EX2 R35, R35 ;  /* 0x0000002300237308 */ /* 0x000f220000000800 */
[----:B------:R-:W-:Y:S01]  /*a4c0*/  FADD.FTZ R54, R36, R45 ;  /* 0x0000002d24367221 */ /* 0x000fe20000010000 */
[----:B-1----:R-:W-:-:S06]  /*a4d0*/  FADD.FTZ R47, R33, R4 ;  /* 0x00000004212f7221 */ /* 0x002fcc0000010000 */
[----:B------:R-:W1:Y:S01]  /*a4e0*/  MUFU.EX2 R135, R135 ;  /* 0x0000008700877308 */ /* 0x000e620000000800 */
[----:B------:R-:W-:-:S07]  /*a4f0*/  FFMA.FTZ R39, R57, R0, -R52 ;  /* 0x0000000039277223 */ /* 0x000fce0000010834 */
[----:B------:R-:W1:Y:S01]  /*a500*/  MUFU.EX2 R138, R138 ;  /* 0x0000008a008a7308 */ /* 0x000e620000000800 */
[----:B0-----:R-:W-:Y:S01]  /*a510*/  FADD.FTZ R49, R133, R54 ;  /* 0x0000003685317221 */ /* 0x001fe20000010000 */
[----:B--2---:R-:W-:-:S06]  /*a520*/  FADD.FTZ R4, R136, R47 ;  /* 0x0000002f88047221 */ /* 0x004fcc0000010000 */
[----:B------:R-:W0:Y:S01]  /*a530*/  MUFU.EX2 R38, R38 ;  /* 0x0000002600267308 */ /* 0x000e220000000800 */
[----:B------:R-:W-:-:S07]  /*a540*/  FFMA.FTZ R134, R109, R0, -R52 ;  /* 0x000000006d867223 */ /* 0x000fce0000010834 */
[----:B------:R-:W2:Y:S01]  /*a550*/  MUFU.EX2 R37, R37 ;  /* 0x0000002500257308 */ /* 0x000ea20000000800 */
[----:B---3--:R-:W-:Y:S01]  /*a560*/  FADD.FTZ R54, R34, R49 ;  /* 0x0000003122367221 */ /* 0x008fe20000010000 */
[----:B------:R-:W-:-:S06]  /*a570*/  FFMA.FTZ R126, R5, R0, -R52 ;  /* 0x00000000057e7223 */ /* 0x000fcc0000010834 */
[----:B------:R-:W3:Y:S01]  /*a580*/  MUFU.EX2 R129, R129 ;  /* 0x0000008100817308 */ /* 0x000ee20000000800 */
[----:B----4-:R-:W-:Y:S01]  /*a590*/  FADD.FTZ R5, R35, R4 ;  /* 0x0000000423057221 */ /* 0x010fe20000010000 */
[----:B------:R-:W-:-:S06]  /*a5a0*/  FFMA.FTZ R41, R61, R0, -R52 ;  /* 0x000000003d297223 */ /* 0x000fcc0000010834 */
[----:B------:R-:W4:Y:S01]  /*a5b0*/  MUFU.EX2 R132, R132 ;  /* 0x0000008400847308 */ /* 0x000f220000000800 */
[----:B-1----:R-:W-:Y:S01]  /*a5c0*/  FADD.FTZ R47, R135, R54 ;  /* 0x00000036872f7221 */ /* 0x002fe20000010000 */
[----:B------:R-:W-:-:S06]  /*a5d0*/  FADD.FTZ R4, R138, R5 ;  /* 0x000000058a047221 */ /* 0x000fcc0000010000 */
[----:B------:R-:W1:Y:S08]  /*a5e0*/  MUFU.EX2 R40, R40 ;  /* 0x0000002800287308 */ /* 0x000e700000000800 */
[----:B------:R-:W1:Y:S01]  /*a5f0*/  MUFU.EX2 R39, R39 ;  /* 0x0000002700277308 */ /* 0x000e620000000800 */
[----:B0-----:R-:W-:Y:S01]  /*a600*/  FADD.FTZ R54, R38, R47 ;  /* 0x0000002f26367221 */ /* 0x001fe20000010000 */
[----:B--2---:R-:W-:-:S06]  /*a610*/  FADD.FTZ R47, R37, R4 ;  /* 0x00000004252f7221 */ /* 0x004fcc0000010000 */
[----:B------:R-:W0:Y:S01]  /*a620*/  MUFU.EX2 R131, R131 ;  /* 0x0000008300837308 */ /* 0x000e220000000800 */
[----:B------:R-:W-:-:S07]  /*a630*/  FFMA.FTZ R43, R65, R0, -R52 ;  /* 0x00000000412b7223 */ /* 0x000fce0000010834 */
[----:B------:R-:W2:Y:S01]  /*a640*/  MUFU.EX2 R134, R134 ;  /* 0x0000008600867308 */ /* 0x000ea20000000800 */
[----:B---3--:R-:W-:Y:S01]  /*a650*/  FADD.FTZ R49, R129, R54 ;  /* 0x0000003681317221 */ /* 0x008fe20000010000 */
[----:B----4-:R-:W-:-:S06]  /*a660*/  FADD.FTZ R4, R132, R47 ;  /* 0x0000002f84047221 */ /* 0x010fcc0000010000 */
[----:B------:R-:W3:Y:S01]  /*a670*/  MUFU.EX2 R42, R42 ;  /* 0x0000002a002a7308 */ /* 0x000ee20000000800 */
[----:B------:R-:W-:-:S07]  /*a680*/  FFMA.FTZ R130, R111, R0, -R52 ;  /* 0x000000006f827223 */ /* 0x000fce0000010834 */
[----:B------:R-:W4:Y:S01]  /*a690*/  MUFU.EX2 R41, R41 ;  /* 0x0000002900297308 */ /* 0x000f220000000800 */
[----:B-1----:R-:W-:Y:S01]  /*a6a0*/  FADD.FTZ R54, R40, R49 ;  /* 0x0000003128367221 */ /* 0x002fe20000010000 */
[----:B------:R-:W-:-:S06]  /*a6b0*/  FADD.FTZ R47, R39, R4 ;  /* 0x00000004272f7221 */ /* 0x000fcc0000010000 */
        /* <DEDUP_REMOVED lines=8> */
[----:B------:R-:W-:Y:S01]  /*a740*/  F2FP.F16.F32.PACK_AB R149, R8, R149 ;  /* 0x000000950895723e */ /* 0x000fe200000000ff */
[----:B---3--:R-:W-:-:S06]  /*a750*/  FADD.FTZ R8, R42, R49 ;  /* 0x000000312a087221 */ /* 0x008fcc0000010000 */
[----:B------:R-:W3:Y:S01]  /*a760*/  MUFU.EX2 R127, R127 ;  /* 0x0000007f007f7308 */ /* 0x000ee20000000800 */
[----:B----4-:R-:W-:-:S07]  /*a770*/  FADD.FTZ R47, R41, R4 ;  /* 0x00000004292f7221 */ /* 0x010fce0000010000 */
[----:B------:R-:W4:Y:S01]  /*a780*/  MUFU.EX2 R130, R130 ;  /* 0x0000008200827308 */ /* 0x000f220000000800 */
[----:B------:R-:W-:Y:S01]  /*a790*/  FFMA.FTZ R73, R73, R0, -R52 ;  /* 0x0000000049497223 */ /* 0x000fe20000010834 */
[----:B-1----:R-:W-:-:S06]  /*a7a0*/  FADD.FTZ R49, R125, R8 ;  /* 0x000000087d317221 */ /* 0x002fcc0000010000 */
[----:B------:R-:W1:Y:S01]  /*a7b0*/  MUFU.EX2 R46, R46 ;  /* 0x0000002e002e7308 */ /* 0x000e620000000800 */
[----:B------:R-:W-:-:S07]  /*a7c0*/  FADD.FTZ R4, R128, R47 ;  /* 0x0000002f80047221 */ /* 0x000fce0000010000 */
        /* <DEDUP_REMOVED lines=13> */
[----:B------:R-:W1:Y:S08]  /*a8a0*/  MUFU.EX2 R123, R123 ;  /* 0x0000007b007b7308 */ /* 0x000e700000000800 */
[----:B------:R-:W1:Y:S01]  /*a8b0*/  MUFU.EX2 R126, R126 ;  /* 0x0000007e007e7308 */ /* 0x000e620000000800 */
[----:B------:R-:W-:Y:S01]  /*a8c0*/  FFMA.FTZ R81, R81, R0, -R52 ;  /* 0x0000000051517223 */ /* 0x000fe20000010834 */
[----:B0-----:R-:W-:Y:S01]  /*a8d0*/  FADD.FTZ R49, R121, R8 ;  /* 0x0000000879317221 */ /* 0x001fe20000010000 */
[----:B------:R-:W-:-:S05]  /*a8e0*/  SHF.R.S32.HI R14, RZ, 0x7, R14 ;  /* 0x00000007ff0e7819 */ /* 0x000fca000001140e */
[----:B------:R-:W0:Y:S01]  /*a8f0*/  MUFU.EX2 R77, R77 ;  /* 0x0000004d004d7308 */ /* 0x000e220000000800 */
[----:B--2---:R-:W-:Y:S01]  /*a900*/  FADD.FTZ R4, R124, R47 ;  /* 0x0000002f7c047221 */ /* 0x004fe20000010000 */
[----:B------:R-:W-:Y:S01]  /*a910*/  FFMA.FTZ R15, R15, R0, -R52 ;  /* 0x000000000f0f7223 */ /* 0x000fe20000010834 */
[----:B---3--:R-:W-:Y:S01]  /*a920*/  FADD.FTZ R8, R48, R49 ;  /* 0x0000003130087221 */ /* 0x008fe20000010000 */
[----:B------:R-:W-:-:S04]  /*a930*/  VIMNMX R53, RZ, R14, !PT ;  /* 0x0000000eff357248 */ /* 0x000fc80007fe0100 */
[----:B------:R-:W2:Y:S01]  /*a940*/  MUFU.EX2 R55, R55 ;  /* 0x0000003700377308 */ /* 0x000ea20000000800 */
[----:B----4-:R-:W-:Y:S01]  /*a950*/  FADD.FTZ R47, R5, R4 ;  /* 0x00000004052f7221 */ /* 0x010fe20000010000 */
[----:B------:R-:W-:Y:S01]  /*a960*/  FFMA.FTZ R52, R85, R0, -R52 ;  /* 0x0000000055347223 */ /* 0x000fe20000010834 */
[----:B-1----:R-:W-:-:S05]  /*a970*/  FADD.FTZ R49, R123, R8 ;  /* 0x000000087b317221 */ /* 0x002fca0000010000 */
[----:B------:R-:W1:Y:S01]  /*a980*/  MUFU.EX2 R120, R81 ;  /* 0x0000005100787308 */ /* 0x000e620000000800 */
[----:B------:R-:W-:Y:S01]  /*a990*/  FADD.FTZ R8, R126, R47 ;  /* 0x0000002f7e087221 */ /* 0x000fe20000010000 */
[----:B------:R-:W-:Y:S01]  /*a9a0*/  VIADD R152, R152, 0xfffffffe ;  /* 0xfffffffe98987836 */ /* 0x000fe20000000000 */
[----:B------:R3:W-:Y:S05]  /*a9b0*/  STL [R1+0x14], R53 ;  /* 0x0000143501007387 */ /* 0x0007ea0000100800 */
[----:B------:R-:W4:Y:S01]  /*a9c0*/  MUFU.EX2 R15, R15 ;  /* 0x0000000f000f7308 */ /* 0x000f220000000800 */
[----:B0-----:R-:W-:Y:S01]  /*a9d0*/  FADD.FTZ R8, R77, R8 ;  /* 0x000000084d087221 */ /* 0x001fe20000010000 */
[----:B------:R-:W-:-:S02]  /*a9e0*/  ISETP.GE.AND P2, PT, R152, R53, PT ;  /* 0x000000359800720c */ /* 0x000fc40003f46270 */
[----:B------:R-:W-:-:S04]  /*a9f0*/  F2FP.F16.F32.PACK_AB R148, R21, R148 ;  /* 0x000000941594723e */ /* 0x000fc800000000ff */
[----:B------:R-:W0:Y:S01]  /*aa00*/  MUFU.EX2 R50, R50 ;  /* 0x0000003200327308 */ /* 0x000e220000000800 */
[----:B--2---:R-:W-:-:S07]  /*aa10*/  FADD.FTZ R21, R55, R8 ;  /* 0x0000000837157221 */ /* 0x004fce0000010000 */
[----:B------:R-:W2:Y:S01]  /*aa20*/  MUFU.EX2 R52, R52 ;  /* 0x0000003400347308 */ /* 0x000ea20000000800 */
[----:B-1----:R-:W-:Y:S01]  /*aa30*/  FADD.FTZ R8, R120, R21 ;  /* 0x0000001578087221 */ /* 0x002fe20000010000 */
[----:B------:R-:W-:Y:S01]  /*aa40*/  F2FP.F16.F32.PACK_AB R124, R5, R124 ;  /* 0x0000007c057c723e */ /* 0x000fe200000000ff */
[----:B------:R-:W-:Y:S02]  /*aa50*/  IMAD.MOV.U32 R119, RZ, RZ, RZ ;  /* 0x000000ffff777224 */ /* 0x000fe400078e00ff */
[----:B----4-:R-:W-:Y:S01]  /*aa60*/  FADD.FTZ R5, R15, R8 ;  /* 0x000000080f057221 */ /* 0x010fe20000010000 */
[----:B------:R-:W-:Y:S01]  /*aa70*/  F2FP.F16.F32.PACK_AB R151, R20, R151 ;  /* 0x000000971497723e */ /* 0x000fe200000000ff */
[----:B------:R-:W-:Y:S01]  /*aa80*/  IMAD.MOV.U32 R118, RZ, RZ, R119 ;  /* 0x000000ffff767224 */ /* 0x000fe200078e0077 */
[----:B------:R-:W-:Y:S01]  /*aa90*/  F2FP.F16.F32.PACK_AB R145, R24, R145 ;  /* 0x000000911891723e */ /* 0x000fe200000000ff */
[----:B0-----:R-:W-:Y:S01]  /*aaa0*/  FADD.FTZ R4, R50, R49 ;  /* 0x0000003132047221 */ /* 0x001fe20000010000 */
[----:B------:R-:W-:Y:S01]  /*aab0*/  F2FP.F16.F32.PACK_AB R147, R26, R147 ;  /* 0x000000931a93723e */ /* 0x000fe200000000ff */
[--C-:B------:R-:W-:Y:S01]  /*aac0*/  IMAD.MOV.U32 R117, RZ, RZ, R119.reuse ;  /* 0x000000ffff757224 */ /* 0x100fe200078e0077 */
[----:B------:R-:W-:Y:S01]  /*aad0*/  F2FP.F16.F32.PACK_AB R141, R28, R141 ;  /* 0x0000008d1c8d723e */ /* 0x000fe200000000ff */
[--C-:B------:R-:W-:Y:S01]  /*aae0*/  IMAD.MOV.U32 R116, RZ, RZ, R119.reuse ;  /* 0x000000ffff747224 */ /* 0x100fe200078e0077 */
[----:B------:R-:W-:Y:S01]  /*aaf0*/  F2FP.F16.F32.PACK_AB R143, R30, R143 ;  /* 0x0000008f1e8f723e */ /* 0x000fe200000000ff */
[----:B------:R-:W-:Y:S01]  /*ab00*/  IMAD.MOV.U32 R114, RZ, RZ, R119 ;  /* 0x000000ffff727224 */ /* 0x000fe200078e0077 */
[----:B------:R-:W-:Y:S01]  /*ab10*/  F2FP.F16.F32.PACK_AB R137, R32, R137 ;  /* 0x000000892089723e */ /* 0x000fe200000000ff */
[----:B--2---:R-:W-:Y:S01]  /*ab20*/  FADD.FTZ R5, R52, R5 ;  /* 0x0000000534057221 */ /* 0x004fe20000010000 */
[----:B------:R-:W-:Y:S01]  /*ab30*/  F2FP.F16.F32.PACK_AB R139, R36, R139 ;  /* 0x0000008b248b723e */ /* 0x000fe200000000ff */
[--C-:B------:R-:W-:Y:S01]  /*ab40*/  IMAD.MOV.U32 R113, RZ, RZ, R119.reuse ;  /* 0x000000ffff717224 */ /* 0x100fe200078e0077 */
        /* <DEDUP_REMOVED lines=43> */
[----:B------:R-:W-:Y:S01]  /*ae00*/  IMAD.MOV.U32 R88, RZ, RZ, R119 ;  /* 0x000000ffff587224 */ /* 0x000fe200078e0077 */
[----:B------:R-:W-:-:S02]  /*ae10*/  MOV R115, R119 ;  /* 0x0000007700737202 */ /* 0x000fc40000000f00 */
[-C--:B------:R-:W-:Y:S02]  /*ae20*/  MOV R108, R119.reuse ;  /* 0x00000077006c7202 */ /* 0x080fe40000000f00 */
[-C--:B------:R-:W-:Y:S02]  /*ae30*/  MOV R101, R119.reuse ;  /* 0x0000007700657202 */ /* 0x080fe40000000f00 */
[----:B------:R-:W-:Y:S01]  /*ae40*/  MOV R94, R119 ;  /* 0x00000077005e7202 */ /* 0x000fe20000000f00 */
[----:B---3--:R-:W-:Y:S06]  /*ae50*/  @!P2 BRA `(.L_x_2008) ;  /* 0x000000280048a947 */ /* 0x008fec0003800000 */
[----:B------:R-:W-:Y:S01]  /*ae60*/  MOV R14, R9 ;  /* 0x00000009000e7202 */ /* 0x000fe20000000f00 */
[----:B------:R-:W-:Y:S01]  /*ae70*/  IMAD.MOV.U32 R15, RZ, RZ, R3 ;  /* 0x000000ffff0f7224 */ /* 0x000fe200078e0003 */
[----:B------:R-:W-:Y:S01]  /*ae80*/  CS2R R118, SRZ ;  /* 0x0000000000767805 */ /* 0x000fe2000001ff00 */
        /* <DEDUP_REMOVED lines=16> */
[----:B------:R-:W-:-:S07]  /*af90*/  CS2R R88, SRZ ;  /* 0x0000000000587805 */ /* 0x000fce000001ff00 */
.L_x_2018:
[----:B------:R-:W-:Y:S01]  /*afa0*/  ISETP.NE.AND P2, PT, R155, RZ, PT ;  /* 0x000000ff9b00720c */ /* 0x000fe20003f45270 */
[----:B------:R-:W-:Y:S01]  /*afb0*/  VIADD R18, R154, 0x1 ;  /* 0x000000019a127836 */ /* 0x000fe20000000000 */
[----:B------:R-:W-:Y:S05]  /*afc0*/  YIELD ;  /* 0x0000000000007946 */ /* 0x000fea0003800000 */
[----:B------:R-:W-:-:S04]  /*afd0*/  ISETP.NE.AND P3, PT, R18, 0x2, PT ;  /* 0x000000021200780c */ /* 0x000fc80003f65270 */
[----:B------:R-:W-:Y:S02]  /*afe0*/  SEL R23, RZ, 0x1, P3 ;  /* 0x00000001ff177807 */ /* 0x000fe40001800000 */
[----:B------:R-:W-:Y:S02]  /*aff0*/  SEL R18, R18, RZ, P3 ;  /* 0x000000ff12127207 */ /* 0x000fe40001800000 */
[----:B------:R-:W-:Y:S01]  /*b000*/  LOP3.LUT R23, R8, R23, RZ, 0x3c, !PT ;  /* 0x0000001708177212 */ /* 0x000fe200078e3cff */
[----:B------:R-:W-:Y:S06]  /*b010*/  @P2 BRA `(.L_x_2009) ;  /* 0x0000000000302947 */ /* 0x000fec0003800000 */
[----:B------:R-:W-:Y:S05]  /*b020*/  @!P0 BRA `(.L_x_2010) ;  /* 0x0000000000048947 */ /* 0x000fea0003800000 */
[----:B------:R-:W-:Y:S01]  /*b030*/  BPT.TRAP 0x1 ;  /* 0x000000040000795c */ /* 0x000fe20000300000 */
.L_x_2010:
[----:B------:R-:W-:Y:S01]  /*b040*/  IMAD R0, R18, 0x8, R2 ;  /* 0x0000000812007824 */ /* 0x000fe200078e0202 */
[----:B------:R-:W-:-:S04]  /*b050*/  SHF.L.U32 R3, R23, 0x1f, RZ ;  /* 0x0000001f17037819 */ /* 0x000fc800000006ff */
[----:B------:R0:W1:Y:S01]  /*b060*/  SYNCS.PHASECHK.TRANS64.TRYWAIT P3, [R0+URZ+0x16830], R3 ;  /* 0x01683003000075a7 */ /* 0x000062000806017f */
[----:B------:R-:W-:Y:S05]  /*b070*/  @!P0 BRA `(.L_x_2011) ;  /* 0x0000000000048947 */ /* 0x000fea0003800000 */
[----:B------:R-:W-:Y:S01]  /*b080*/  BPT.TRAP 0x1 ;  /* 0x000000040000795c */ /* 0x000fe20000300000 */
.L_x_2011:
[----:B------:R-:W-:Y:S04]  /*b090*/  BSSY B0, `(.L_x_2009) ;  /* 0x0000004000007945 */ /* 0x000fe80003800000 */
[----:B-1----:R-:W-:Y:S05]  /*b0a0*/  @P3 BRA `(.L_x_2012) ;  /* 0x0000000000083947 */ /* 0x002fea0003800000 */
[----:B------:R-:W1:Y:S02]  /*b0b0*/  SYNCS.PHASECHK.TRANS64.TRYWAIT P3, [R0+URZ+0x16830], R3 ;  /* 0x01683003000075a7 */ /* 0x000e64000806017f */
[----:B-1----:R-:W-:Y:S05]  /*b0c0*/  @!P3 BRA `(.L_x_2013) ;  /* 0x000000c000e8b947 */ /* 0x002fea0003800000 */
.L_x_2012:
[----:B------:R-:W-:Y:S05]  /*b0d0*/  BSYNC B0 ;  /* 0x0000000000007941 */ /* 0x000fea0003800000 */
.L_x_2009:
[----:B01----:R-:W2:Y:S01]  /*b0e0*/  LDL R3, [R1+0xc] ;  /* 0x00000c0001037983 */ /* 0x003ea20000100800 */
[----:B------:R-:W-:Y:S01]  /*b0f0*/  IMAD.MOV.U32 R21, RZ, RZ, 0x40000040 ;  /* 0x40000040ff157424 */ /* 0x000fe200078e00ff */
[----:B------:R-:W-:Y:S05]  /*b100*/  WARPSYNC.ALL ;  /* 0x0000000000007948 */ /* 0x000fea0003800000 */
[----:B------:R-:W-:Y:S01]  /*b110*/  R2UR UR15, R21 ;  /* 0x00000000150f72ca */ /* 0x000fe200000e0000 */
[----:B------:R-:W0:Y:S01]  /*b120*/  S2R R0, SR_TID.X ;  /* 0x0000000000007919 */ /* 0x000e220000002100 */
[----:B------:R-:W-:Y:S01]  /*b130*/  IMAD.MOV.U32 R27, RZ, RZ, 0x40000040 ;  /* 0x40000040ff1b7424 */ /* 0x000fe200078e00ff */
[----:B------:R-:W-:Y:S01]  /*b140*/  R2UR UR4, R6 ;  /* 0x00000000060472ca */ /* 0x000fe200000e0000 */
[----:B------:R-:W-:Y:S01]  /*b150*/  IMAD.MOV.U32 R25, RZ, RZ, 0x40000040 ;  /* 0x40000040ff197424 */ /* 0x000fe200078e00ff */
[----:B------:R-:W-:-:S02]  /*b160*/  R2UR UR5, R7 ;  /* 0x00000000070572ca */ /* 0x000fc400000e0000 */
[----:B------:R-:W-:Y:S02]  /*b170*/  R2UR UR7, R27 ;  /* 0x000000001b0772ca */ /* 0x000fe400000e0000 */
[----:B0-----:R-:W-:-:S04]  /*b180*/  SHF.R.U32.HI R0, RZ, 0x7, R0 ;  /* 0x00000007ff007819 */ /* 0x001fc80000011600 */
[----:B------:R-:W-:Y:S02]  /*b190*/  IADD3 R0, R0, 0x8, RZ ;  /* 0x0000000800007810 */ /* 0x000fe40007ffe0ff */
[----:B------:R-:W-:Y:S02]  /*b1a0*/  R2UR UR11, R25 ;  /* 0x00000000190b72ca */ /* 0x000fe400000e0000 */
[----:B------:R-:W-:Y:S01]  /*b1b0*/  R2UR UR19, R27 ;  /* 0x000000001b1372ca */ /* 0x000fe200000e0000 */
[----:B------:R0:W-:Y:S01]  /*b1c0*/  BAR.SYNC.DEFER_BLOCKING R0, 0x100 ;  /* 0x000400000000751d */ /* 0x0001e20000010000 */
[----:B--2---:R-:W-:-:S04]  /*b1d0*/  IMAD R26, R18, 0x400, R3 ;  /* 0x00000400121a7824 */ /* 0x004fc800078e0203 */
[----:B------:R-:W-:-:S05]  /*b1e0*/  VIADD R20, R26, 0x4 ;  /* 0x000000041a147836 */ /* 0x000fca0000000000 */
[----:B------:R-:W-:Y:S02]  /*b1f0*/  R2UR UR14, R20 ;  /* 0x00000000140e72ca */ /* 0x000fe400000e0000 */
[----:B------:R-:W2:Y:S01]  /*b200*/  LDL.64 R20, [R1] ;  /* 0x0000000001147983 */ /* 0x000ea20000100a00 */
[C---:B------:R-:W-:Y:S01]  /*b210*/  R2UR UR6, R26.reuse ;  /* 0x000000001a0672ca */ /* 0x040fe200000e0000 */
[C---:B------:R-:W-:Y:S02]  /*b220*/  VIADD R24, R26.reuse, 0x2 ;  /* 0x000000021a187836 */ /* 0x040fe40000000000 */
[----:B------:R-:W-:-:S03]  /*b230*/  VIADD R26, R26, 0x6 ;  /* 0x000000061a1a7836 */ /* 0x000fc60000000000 */
[----:B------:R-:W-:Y:S02]  /*b240*/  R2UR UR10, R24 ;  /* 0x00000000180a72ca */ /* 0x000fe400000e0000 */
[----:B------:R-:W-:Y:S02]  /*b250*/  R2UR UR18, R26 ;  /* 0x000000001a1272ca */ /* 0x000fe400000e0000 */
[----:B------:R-:W-:-:S06]  /*b260*/  WARPGROUP.ARRIVE ;  /* 0x00000000000079c5 */ /* 0x000fcc0000000000 */
[----:B------:R-:W-:Y:S01]  /*b270*/  HGMMA.64x128x16.F32 R24, gdesc[UR4], RZ, !UPT, gsb0 ;  /* 0x01e00000041879f0 */ /* 0x000fe2000c0008ff */
[----:B------:R-:W-:Y:S02]  /*b280*/  R2UR UR12, R12 ;  /* 0x000000000c0c72ca */ /* 0x000fe400000e0000 */
[----:B------:R-:W-:Y:S01]  /*b290*/  R2UR UR13, R13 ;  /* 0x000000000d0d72ca */ /* 0x000fe200000e0000 */
[----:B------:R-:W-:Y:S02]  /*b2a0*/  WARPGROUP.DEPBAR.LE gsb0, 0x0 ;  /* 0x00008000000079c5 */ /* 0x000fe40000010000 */
[----:B------:R-:W-:Y:S01]  /*b2b0*/  WARPGROUP.ARRIVE ;  /* 0x00000000000079c5 */ /* 0x000fe20000000000 */
[----:B--2---:R-:W-:Y:S02]  /*b2c0*/  R2UR UR8, R20 ;  /* 0x00000000140872ca */ /* 0x004fe400000e0000 */
[----:B------:R-:W-:-:S13]  /*b2d0*/  R2UR UR9, R21 ;  /* 0x00000000150972ca */ /* 0x000fda00000e0000 */
        /* <DEDUP_REMOVED lines=13> */
.L_x_2015:
[----:B------:R-:W-:Y:S02]  /*b3b0*/  SHF.L.U32 R0, R8, 0x1f, RZ ;  /* 0x0000001f08007819 */ /* 0x000fe400000006ff */
[----:B------:R-:W-:-:S04]  /*b3c0*/  LEA R3, R154, R2, 0x3 ;  /* 0x000000029a037211 */ /* 0x000fc800078e18ff */
[----:B------:R0:W1:Y:S01]  /*b3d0*/  SYNCS.PHASECHK.TRANS64.TRYWAIT P2, [R3+URZ+0x16850], R0 ;  /* 0x01685000030075a7 */ /* 0x000062000804017f */
[----:B------:R-:W-:Y:S05]  /*b3e0*/  @!P0 BRA `(.L_x_2016) ;  /* 0x0000000000048947 */ /* 0x000fea0003800000 */
[----:B------:R-:W-:Y:S01]  /*b3f0*/  BPT.TRAP 0x1 ;  /* 0x000000040000795c */ /* 0x000fe20000300000 */
.L_x_2016:
[----:B-1----:R-:W-:Y:S05]  /*b400*/  @P2 BRA `(.L_x_2014) ;  /* 0x0000000000082947 */ /* 0x002fea0003800000 */
[----:B------:R-:W1:Y:S02]  /*b410*/  SYNCS.PHASECHK.TRANS64.TRYWAIT P2, [R3+URZ+0x16850], R0 ;  /* 0x01685000030075a7 */ /* 0x000e64000804017f */
[----:B-1----:R-:W-:Y:S05]  /*b420*/  @!P2 BRA `(.L_x_2017) ;  /* 0x000000c00024a947 */ /* 0x002fea0003800000 */
.L_x_2014:
[----:B01----:R-:W-:Y:S01]  /*b430*/  VIADD R0, R2, 0x400 ;  /* 0x0000040002007836 */ /* 0x003fe20000000000 */
[----:B------:R-:W2:Y:S01]  /*b440*/  LDL R3, [R1+0x28] ;  /* 0x0000280001037983 */ /* 0x000ea20000100800 */
[----:B------:R-:W-:Y:S01]  /*b450*/  IMAD.MOV.U32 R9, RZ, RZ, 0x40000040 ;  /* 0x40000040ff097424 */ /* 0x000fe200078e00ff */
[----:B------:R-:W-:Y:S05]  /*b460*/  WARPSYNC.ALL ;  /* 0x0000000000007948 */ /* 0x000fea0003800000 */
[----:B------:R-:W-:Y:S01]  /*b470*/  SHF.R.U32.HI R0, RZ, 0x4, R0 ;  /* 0x00000004ff007819 */ /* 0x000fe20000011600 */
[----:B------:R-:W-:Y:S01]  /*b480*/  WARPGROUP.ARRIVE ;  /* 0x00000000000079c5 */ /* 0x000fe20000000000 */
[----:B------:R-:W-:Y:S01]  /*b490*/  R2UR UR7, R9 ;  /* 0x00000000090772ca */ /* 0x000fe200000e0000 */
[----:B------:R-:W-:Y:S01]  /*b4a0*/  IMAD.MOV.U32 R21, RZ, RZ, 0x40000040 ;  /* 0x40000040ff157424 */ /* 0x000fe200078e00ff */
[----:B------:R-:W-:Y:S01]  /*b4b0*/  LOP3.LUT R0, R0, 0x3fff, RZ, 0xc0, !PT ;  /* 0x00003fff00007812 */ /* 0x000fe200078ec0ff */
[----:B------:R-:W-:-:S04]  /*b4c0*/  ULDC UR4, c[0x0][0x988] ;  /* 0x0002620000047ab9 */ /* 0x000fc80000000800 */
[----:B------:R-:W-:-:S05]  /*b4d0*/  IMAD R8, R154, 0x400, R0 ;  /* 0x000004009a087824 */ /* 0x000fca00078e0200 */
[----:B------:R-:W-:-:S13]  /*b4e0*/  R2UR UR6, R8 ;  /* 0x00000000080672ca */ /* 0x000fda00000e0000 */
[----:B------:R-:W-:Y:S03]  /*b4f0*/  HGMMA.64x64x16.F32 R88, R148, gdesc[UR4].tnspB, R88, gsb0 ;  /* 0x40e0000494587df0 */ /* 0x000fe60008000858 */
[----:B------:R-:W-:Y:S02]  /*b500*/  WARPGROUP.DEPBAR.LE gsb0, 0x0 ;  /* 0x00008000000079c5 */ /* 0x000fe40000010000 */
[----:B------:R-:W3:Y:S04]  /*b510*/  LDL R149, [R1+0x18] ;  /* 0x0000180001957983 */ /* 0x000ee80000100800 */
[----:B------:R-:W3:Y:S04]  /*b520*/  LDL R150, [R1+0x10] ;  /* 0x0000100001967983 */ /* 0x000ee80000100800 */
[----:B------:R-:W4:Y:S01]  /*b530*/  LDL R151, [R1+0x24] ;  /* 0x0000240001977983 */ /* 0x000f220000100800 */
[----:B------:R-:W-:Y:S01]  /*b540*/  IMAD.MOV.U32 R0, RZ, RZ, -0x80 ;  /* 0xffffff80ff007424 */ /* 0x000fe200078e00ff */
[----:B------:R-:W-:Y:S01]  /*b550*/  R2UR UR7, R21 ;  /* 0x00000000150772ca */ /* 0x000fe200000e0000 */
[----:B------:R-:W-:Y:S01]  /*b560*/  VIADD R20, R8, 0x80 ;  /* 0x0000008008147836 */ /* 0x000fe20000000000 */
[----:B------:R-:W-:Y:S01]  /*b570*/  WARPGROUP.ARRIVE ;  /* 0x00000000000079c5 */ /* 0x000fe20000000000 */
[----:B------:R-:W-:Y:S01]  /*b580*/  IMAD R0, R152, R0, 0x1 ;  /* 0x0000000198007424 */ /* 0x000fe200078e0200 */
[----:B------:R-:W-:-:S02]  /*b590*/  MOV R21, 0x40000040 ;  /* 0x4000004000157802 */ /* 0x000fc40000000f00 */
[----:B------:R-:W-:Y:S01]  /*b5a0*/  R2UR UR6, R20 ;  /* 0x00000000140672ca */ /* 0x000fe200000e0000 */
[----:B------:R-:W-:Y:S02]  /*b5b0*/  IMAD R0, R153, 0xc0, R0 ;  /* 0x000000c099007824 */ /* 0x000fe400078e0200 */
[----:B------:R-:W-:-:S10]  /*b5c0*/  VIADD R20, R8, 0x100 ;  /* 0x0000010008147836 */ /* 0x000fd40000000000 */
        /* <DEDUP_REMOVED lines=10> */
[----:B------:R-:W-:Y:S02]  /*b670*/  R2UR UR7, R21 ;  /* 0x00000000150772ca */ /* 0x000fe400000e0000 */
[----:B------:R-:W-:Y:S01]  /*b680*/  MOV R21, 0x40000040 ;  /* 0x4000004000157802 */ /* 0x000fe20000000f00 */
[----:B------:R-:W-:Y:S02]  /*b690*/  WARPGROUP.DEPBAR.LE gsb0, 0x0 ;  /* 0x00008000000079c5 */ /* 0x000fe40000010000 */
[----:B------:R-:W-:-:S08]  /*b6a0*/  WARPGROUP.ARRIVE ;  /* 0x00000000000079c5 */ /* 0x000fd00000000000 */
[----:B------:R-:W-:Y:S01]  /*b6b0*/  HGMMA.64x64x16.F32 R88, R136, gdesc[UR4].tnspB, R88, gsb0 ;  /* 0x40e0000488587df0 */ /* 0x000fe20008000858 */
[----:B------:R-:W-:Y:S02]  /*b6c0*/  R2UR UR7, R21 ;  /* 0x00000000150772ca */ /* 0x000fe400000e0000 */
[----:B------:R-:W-:Y:S01]  /*b6d0*/  R2UR UR6, R20 ;  /* 0x00000000140672ca */ /* 0x000fe200000e0000 */
[----:B------:R-:W-:Y:S02]  /*b6e0*/  WARPGROUP.DEPBAR.LE gsb0, 0x0 ;  /* 0x00008000000079c5 */ /* 0x000fe40000010000 */
[----:B------:R-:W-:-:S10]  /*b6f0*/  WARPGROUP.ARRIVE ;  /* 0x00000000000079c5 */ /* 0x000fd40000000000 */
[----:B------:R-:W-:Y:S01]  /*b700*/  HGMMA.64x64x16.F32 R88, R132, gdesc[UR4].tnspB, R88, gsb0 ;  /* 0x40e0000484587df0 */ /* 0x000fe20008000858 */
[----:B---3--:R-:W-:-:S05]  /*b710*/  IADD3 R0, -R150, R0, R149 ;  /* 0x0000000096007210 */ /* 0x008fca0007ffe195 */
[----:B----4-:R-:W-:-:S04]  /*b720*/  IMAD R0, R151, -0x2, R0 ;  /* 0xfffffffe97007824 */ /* 0x010fc800078e0200 */
[----:B--2---:R-:W-:-:S05]  /*b730*/  IMAD.IADD R9, R3, 0x1, R0 ;  /* 0x0000000103097824 */ /* 0x004fca00078e0200 */
[C---:B------:R-:W-:Y:S02]  /*b740*/  ISETP.GT.AND P2, PT, R9.reuse, RZ, PT ;  /* 0x000000ff0900720c */ /* 0x040fe40003f44270 */
[C---:B------:R-:W-:Y:S02]  /*b750*/  ISETP.GT.AND P3, PT, R9.reuse, 0x1, PT ;  /* 0x000000010900780c */ /* 0x040fe40003f64270 */
        /* <DEDUP_REMOVED lines=21> */
[----:B------:R-:W-:Y:S01]  /*b8b0*/  FMNMX.FTZ R0, R36, R0, !PT ;  /* 0x0000000024007209 */ /* 0x000fe20007810000 */
[----:B------:R-:W-:-:S02]  /*b8c0*/  WARPGROUP.DEPBAR.LE gsb0, 0x0 ;  /* 0x00008000000079c5 */ /* 0x000fc40000010000 */
[----:B------:R-:W-:Y:S01]  /*b8d0*/  ISETP.GT.AND P3, PT, R9, 0x21, PT ;  /* 0x000000210900780c */ /* 0x000fe20003f64270 */
[----:B------:R-:W-:Y:S01]  /*b8e0*/  WARPGROUP.ARRIVE ;  /* 0x00000000000079c5 */ /* 0x000fe20000000000 */
        /* <DEDUP_REMOVED lines=73> */
[C---:B------:R-:W-:Y:S02]  /*bd80*/  ISETP.GT.AND P4, PT, R9.reuse, 0x1, PT ;  /* 0x000000010900780c */ /* 0x040fe40003f84270 */
[----:B------:R-:W-:Y:S01]  /*bd90*/  FSEL R26, R26, -INF , P3 ;  /* 0xff8000001a1a7808 */ /* 0x000fe20001800000 */
[----:B------:R-:W0:Y:S01]  /*bda0*/  SHFL.BFLY PT, R3, R0, 0x2, 0x1f ;  /* 0x0c401f0000037f89 */ /* 0x000e2200000e0000 */
[----:B------:R-:W-:Y:S02]  /*bdb0*/  ISETP.GT.AND P3, PT, R9, 0x8, PT ;  /* 0x000000080900780c */ /* 0x000fe40003f64270 */
[----:B------:R-:W-:Y:S02]  /*bdc0*/  FSEL R27, R27, -INF , P4 ;  /* 0xff8000001b1b7808 */ /* 0x000fe40002000000 */
[----:B------:R-:W-:-:S02]  /*bdd0*/  ISETP.GT.AND P4, PT, R9, 0x9, PT ;  /* 0x000000090900780c */ /* 0x000fc40003f84270 */
[----:B------:R-:W-:Y:S02]  /*bde0*/  FSEL R30, R30, -INF , P3 ;  /* 0xff8000001e1e7808 */ /* 0x000fe40001800000 */
[----:B------:R-:W-:Y:S02]  /*bdf0*/  ISETP.GT.AND P3, PT, R9, 0x10, PT ;  /* 0x000000100900780c */ /* 0x000fe40003f64270 */
[----:B------:R-:W-:Y:S02]  /*be00*/  FSEL R31, R31, -INF , P4 ;  /* 0xff8000001f1f7808 */ /* 0x000fe40002000000 */
[C---:B------:R-:W-:Y:S02]  /*be10*/  ISETP.GT.AND P4, PT, R9.reuse, 0x11, PT ;  /* 0x000000110900780c */ /* 0x040fe40003f84270 */
[----:B------:R-:W-:Y:S02]  /*be20*/  FSEL R34, R34, -INF , P3 ;  /* 0xff80000022227808 */ /* 0x000fe40001800000 */
[----:B------:R-:W-:-:S02]  /*be30*/  ISETP.GT.AND P3, PT, R9, 0x18, PT ;  /* 0x000000180900780c */ /* 0x000fc40003f64270 */
[----:B------:R-:W-:Y:S02]  /*be40*/  FSEL R35, R35, -INF , P4 ;  /* 0xff80000023237808 */ /* 0x000fe40002000000 */
[C---:B------:R-:W-:Y:S02]  /*be50*/  ISETP.GT.AND P4, PT, R9.reuse, 0x19, PT ;  /* 0x000000190900780c */ /* 0x040fe40003f84270 */
[----:B------:R-:W-:Y:S02]  /*be60*/  FSEL R38, R38, -INF , P3 ;  /* 0xff80000026267808 */ /* 0x000fe40001800000 */
[----:B0-----:R-:W-:Y:S02]  /*be70*/  FMNMX.FTZ R3, R0, R3, !PT ;  /* 0x0000000300037209 */ /* 0x001fe40007810000 */
[----:B------:R-:W-:Y:S02]  /*be80*/  ISETP.GT.AND P3, PT, R9, 0x20, PT ;  /* 0x000000200900780c */ /* 0x000fe40003f64270 */
[----:B------:R-:W-:Y:S01]  /*be90*/  FSEL R39, R39, -INF , P4 ;  /* 0xff80000027277808 */ /* 0x000fe20002000000 */
[----:B------:R-:W0:Y:S01]  /*bea0*/  SHFL.BFLY PT, R0, R3, 0x1, 0x1f ;  /* 0x0c201f0003007f89 */ /* 0x000e2200000e0000 */
        /* <DEDUP_REMOVED lines=12> */
[----:B0-----:R-:W-:Y:S01]  /*bf70*/  FMNMX.FTZ R3, R3, R0, !PT ;  /* 0x0000000003037209 */ /* 0x001fe20007810000 */
[----:B------:R-:W-:Y:S01]  /*bf80*/  IMAD.U32 R0, RZ, RZ, UR4 ;  /* 0x00000004ff007e24 */ /* 0x000fe2000f8e00ff */
[----:B------:R-:W-:-:S02]  /*bf90*/  ISETP.GT.AND P4, PT, R9, 0x39, PT ;  /* 0x000000390900780c */ /* 0x000fc40003f84270 */
[C---:B------:R-:W-:Y:S01]  /*bfa0*/  FSETP.NEU.FTZ.AND P2, PT, R3.reuse, -INF , PT ;  /* 0xff8000000300780b */ /* 0x040fe20003f5d000 */
[-C--:B------:R-:W-:Y:S01]  /*bfb0*/  FMUL.FTZ R21, R3, R0.reuse ;  /* 0x0000000003157220 */ /* 0x080fe20000410000 */
[----:B------:R-:W-:Y:S02]  /*bfc0*/  FSEL R54, R54, -INF , P3 ;  /* 0xff80000036367808 */ /* 0x000fe40001800000 */
[----:B------:R-:W-:Y:S02]  /*bfd0*/  ISETP.GT.AND P3, PT, R9, 0x40, PT ;  /* 0x000000400900780c */ /* 0x000fe40003f64270 */
[----:B------:R-:W-:Y:S02]  /*bfe0*/  FSEL R21, R21, RZ, P2 ;  /* 0x000000ff15157208 */ /* 0x000fe40001000000 */
[----:B------:R-:W-:Y:S02]  /*bff0*/  FSEL R55, R55, -INF , P4 ;  /* 0xff80000037377808 */ /* 0x000fe40002000000 */
[----:B------:R-:W-:Y:S01]  /*c000*/  ISETP.GT.AND P4, PT, R9, 0x41, PT ;  /* 0x000000410900780c */ /* 0x000fe20003f84270 */
        /* <DEDUP_REMOVED lines=21> */
[----:B------:R-:W-:Y:S01]  /*c160*/  MUFU.EX2 R28, R37 ;  /* 0x00000025001c7308 */ /* 0x000fe20000000800 */
[----:B------:R-:W-:Y:S01]  /*c170*/  FMNMX.FTZ R29, R35, R29, !PT ;  /* 0x0000001d231d7209 */ /* 0x000fe20007810000 */
[-CC-:B------:R-:W-:Y:S01]  /*c180*/  FFMA.FTZ R48, R65, R0.reuse, -R21.reuse ;  /* 0x0000000041307223 */ /* 0x180fe20000010815 */
[----:B------:R-:W-:Y:S01]  /*c190*/  FSEL R62, R62, -INF , P3 ;  /* 0xff8000003e3e7808 */ /* 0x000fe20001800000 */
[-CC-:B------:R-:W-:Y:S01]  /*c1a0*/  FFMA.FTZ R49, R49, R0.reuse, -R21.reuse ;  /* 0x0000000031317223 */ /* 0x180fe20000010815 */
        /* <DEDUP_REMOVED lines=9> */
[--C-:B------:R-:W-:Y:S01]  /*c240*/  FFMA.FTZ R40, R53, R0, -R21.reuse ;  /* 0x0000000035287223 */ /* 0x100fe20000010815 */
[----:B------:R-:W-:Y:S01]  /*c250*/  ISETP.GT.AND P4, PT, R9, 0x51, PT ;  /* 0x000000510900780c */ /* 0x000fe20003f84270 */
[----:B------:R-:W-:Y:S01]  /*c260*/  MUFU.EX2 R20, R20 ;  /* 0x0000001400147308 */ /* 0x000fe20000000800 */
[----:B------:R-:W-:Y:S01]  /*c270*/  FMNMX.FTZ R32, R43, R32, !PT ;  /* 0x000000202b207209 */ /* 0x000fe20007810000 */
[-CC-:B------:R-:W-:Y:S01]  /*c280*/  FFMA.FTZ R132, R56, R0.reuse, -R21.reuse ;  /* 0x0000000038847223 */ /* 0x180fe20000010815 */
[----:B------:R-:W-:Y:S01]  /*c290*/  FSEL R66, R66, -INF , P3 ;  /* 0xff80000042427808 */ /* 0x000fe20001800000 */
[--C-:B------:R-:W-:Y:S01]  /*c2a0*/  FFMA.FTZ R134, R60, R0, -R21.reuse ;  /* 0x000000003c867223 */ /* 0x100fe20000010815 */
        /* <DEDUP_REMOVED lines=9> */
[-CC-:B------:R-:W-:Y:S01]  /*c340*/  FFMA.FTZ R60, R81, R0.reuse, -R21.reuse ;  /* 0x00000000513c7223 */ /* 0x180fe20000010815 */
[----:B------:R-:W-:Y:S01]  /*c350*/  ISETP.GT.AND P4, PT, R9, 0x59, PT ;  /* 0x000000590900780c */ /* 0x000fe20003f84270 */
[----:B------:R0:W-:Y:S01]  /*c360*/  MUFU.EX2 R32, R45 ;  /* 0x0000002d00207308 */ /* 0x0001e20000000800 */
[----:B------:R-:W-:Y:S01]  /*c370*/  FMNMX.FTZ R33, R51, R33, !PT ;  /* 0x0000002133217209 */ /* 0x000fe20007810000 */
[----:B------:R-:W-:Y:S01]  /*c380*/  FFMA.FTZ R84, R84, R0, -R21 ;  /* 0x0000000054547223 */ /* 0x000fe20000010815 */
[----:B------:R-:W-:-:S02]  /*c390*/  FSEL R70, R70, -INF , P3 ;  /* 0xff80000046467808 */ /* 0x000fc40001800000 */
[----:B------:R-:W-:Y:S02]  /*c3a0*/  FMNMX.FTZ R33, R54, R33, !PT ;  /* 0x0000002136217209 */ /* 0x000fe40007810000 */
[----:B------:R-:W-:Y:S01]  /*c3b0*/  ISETP.GT.AND P3, PT, R9, 0x60, PT ;  /* 0x000000600900780c */ /* 0x000fe20003f64270 */
[----:B------:R-:W-:Y:S01]  /*c3c0*/  MUFU.EX2 R24, R24 ;  /* 0x0000001800187308 */ /* 0x000fe20000000800 */
[----:B------:R-:W-:Y:S01]  /*c3d0*/  FMNMX.FTZ R33, R55, R33, !PT ;  /* 0x0000002137217209 */ /* 0x000fe20007810000 */
[----:B0-----:R-:W-:Y:S01]  /*c3e0*/  FFMA.FTZ R45, R64, R0, -R21 ;  /* 0x00000000402d7223 */ /* 0x001fe20000010815 */
[----:B------:R-:W-:Y:S02]  /*c3f0*/  FSEL R71, R71, -INF , P4 ;  /* 0xff80000047477808 */ /* 0x000fe40002000000 */
[----:B------:R-:W-:Y:S02]  /*c400*/  FMNMX.FTZ R36, R58, R33, !PT ;  /* 0x000000213a247209 */ /* 0x000fe40007810000 */
[----:B------:R-:W-:Y:S01]  /*c410*/  ISETP.GT.AND P4, PT, R9, 0x61, PT ;  /* 0x000000610900780c */ /* 0x000fe20003f84270 */
[----:B------:R0:W-:Y:S01]  /*c420*/  MUFU.EX2 R33, R49 ;  /* 0x0000003100217308 */ /* 0x0001e20000000800 */
[----:B------:R-:W-:-:S02]  /*c430*/  FMNMX.FTZ R36, R59, R36, !PT ;  /* 0x000000243b247209 */ /* 0x000fc40007810000 */
[----:B------:R-:W-:Y:S02]  /*c440*/  FSEL R74, R74, -INF , P3 ;  /* 0xff8000004a4a7808 */ /* 0x000fe40001800000 */
[----:B------:R-:W-:Y:S02]  /*c450*/  FMNMX.FTZ R36, R62, R36, !PT ;  /* 0x000000243e247209 */ /* 0x000fe40007810000 */
[----:B------:R-:W-:Y:S01]  /*c460*/  ISETP.GT.AND P3, PT, R9, 0x68, PT ;  /* 0x000000680900780c */ /* 0x000fe20003f64270 */
[----:B------:R-:W-:Y:S01]  /*c470*/  MUFU.EX2 R144, R144 ;  /* 0x0000009000907308 */ /* 0x000fe20000000800 */
[----:B------:R-:W-:Y:S01]  /*c480*/  FMNMX.FTZ R36, R63, R36, !PT ;  /* 0x000000243f247209 */ /* 0x000fe20007810000 */
[----:B0-----:R-:W-:Y:S01]  /*c490*/  FFMA.FTZ R49, R68, R0, -R21 ;  /* 0x0000000044317223 */ /* 0x001fe20000010815 */
[----:B------:R-:W-:Y:S01]  /*c4a0*/  FSEL R75, R75, -INF , P4 ;  /* 0xff8000004b4b7808 */ /* 0x000fe20002000000 */
[----:B------:R-:W0:Y:S01]  /*c4b0*/  S2R R68, SR_TID.X ;  /* 0x0000000000447919 */ /* 0x000e220000002100 */
[----:B------:R-:W-:-:S02]  /*c4c0*/  FMNMX.FTZ R36, R66, R36, !PT ;  /* 0x0000002442247209 */ /* 0x000fc40007810000 */
[----:B------:R-:W-:Y:S01]  /*c4d0*/  ISETP.GT.AND P4, PT, R9, 0x69, PT ;  /* 0x000000690900780c */ /* 0x000fe20003f84270 */
[----:B------:R-:W-:Y:S01]  /*c4e0*/  MUFU.EX2 R25, R25 ;  /* 0x0000001900197308 */ /* 0x000fe20000000800 */
[----:B------:R-:W-:Y:S02]  /*c4f0*/  FMNMX.FTZ R36, R67, R36, !PT ;  /* 0x0000002443247209 */ /* 0x000fe40007810000 */
[----:B------:R-:W-:Y:S02]  /*c500*/  FSEL R78, R78, -INF , P3 ;  /* 0xff8000004e4e7808 */ /* 0x000fe40001800000 */
[----:B------:R-:W-:Y:S02]  /*c510*/  FMNMX.FTZ R36, R70, R36, !PT ;  /* 0x0000002446247209 */ /* 0x000fe40007810000 */
[----:B------:R-:W-:Y:S01]  /*c520*/  ISETP.GT.AND P3, PT, R9, 0x70, PT ;  /* 0x000000700900780c */ /* 0x000fe20003f64270 */
[----:B------:R-:W-:Y:S01]  /*c530*/  MUFU.EX2 R146, R146 ;  /* 0x0000009200927308 */ /* 0x000fe20000000800 */
[----:B------:R-:W-:-:S02]  /*c540*/  FMNMX.FTZ R36, R71, R36, !PT ;  /* 0x0000002447247209 */ /* 0x000fc40007810000 */
[----:B------:R-:W-:Y:S02]  /*c550*/  FSEL R79, R79, -INF , P4 ;  /* 0xff8000004f4f7808 */ /* 0x000fe40002000000 */
[----:B------:R-:W-:Y:S02]  /*c560*/  FMNMX.FTZ R36, R74, R36, !PT ;  /* 0x000000244a247209 */ /* 0x000fe40007810000 */
[----:B------:R-:W-:Y:S01]  /*c570*/  ISETP.GT.AND P4, PT, R9, 0x71, PT ;  /* 0x000000710900780c */ /* 0x000fe20003f84270 */
[----:B------:R-:W-:Y:S01]  /*c580*/  MUFU.EX2 R140, R140 ;  /* 0x0000008c008c7308 */ /* 0x000fe20000000800 */
[----:B------:R-:W-:Y:S02]  /*c590*/  FMNMX.FTZ R36, R75, R36, !PT ;  /* 0x000000244b247209 */ /* 0x000fe40007810000 */
[----:B------:R-:W-:Y:S02]  /*c5a0*/  FSEL R82, R82, -INF , P3 ;  /* 0xff80000052527808 */ /* 0x000fe40001800000 */
[----:B------:R-:W-:-:S02]  /*c5b0*/  FMNMX.FTZ R36, R78, R36, !PT ;  /* 0x000000244e247209 */ /* 0x000fc40007810000 */
[----:B------:R-:W-:Y:S01]  /*c5c0*/  ISETP.GT.AND P3, PT, R9, 0x78, PT ;  /* 0x000000780900780c */ /* 0x000fe20003f64270 */
[----:B------:R1:W-:Y:S01]  /*c5d0*/  MUFU.EX2 R29, R41 ;  /* 0x00000029001d7308 */ /* 0x0003e20000000800 */
[----:B------:R-:W-:Y:S02]  /*c5e0*/  FMNMX.FTZ R36, R79, R36, !PT ;  /* 0x000000244f247209 */ /* 0x000fe40007810000 */
[----:B------:R-:W-:Y:S02]  /*c5f0*/  FSEL R83, R83, -INF , P4 ;  /* 0xff80000053537808 */ /* 0x000fe40002000000 */
[----:B------:R-:W-:Y:S02]  /*c600*/  FMNMX.FTZ R36, R82, R36, !PT ;  /* 0x0000002452247209 */ /* 0x000fe40007810000 */
[----:B------:R-:W-:Y:S01]  /*c610*/  ISETP.GT.AND P4, PT, R9, 0x79, PT ;  /* 0x000000790900780c */ /* 0x000fe20003f84270 */
[----:B------:R-:W-:Y:S01]  /*c620*/  MUFU.EX2 R142, R142 ;  /* 0x0000008e008e7308 */ /* 0x000fe20000000800 */
[----:B------:R-:W-:Y:S01]  /*c630*/  FSEL R86, R86, -INF , P3 ;  /* 0xff80000056567808 */ /* 0x000fe20001800000 */
[--C-:B-1----:R-:W-:Y:S01]  /*c640*/  FFMA.FTZ R41, R57, R0, -R21.reuse ;  /* 0x0000000039297223 */ /* 0x102fe20000010815 */
[----:B------:R-:W-:Y:S01]  /*c650*/  FMNMX.FTZ R36, R83, R36, !PT ;  /* 0x0000002453247209 */ /* 0x000fe20007810000 */
[----:B------:R-:W-:Y:S01]  /*c660*/  FFMA.FTZ R57, R76, R0, -R21 ;  /* 0x000000004c397223 */ /* 0x000fe20000010815 */
[----:B------:R-:W-:-:S02]  /*c670*/  FSEL R87, R87, -INF , P4 ;  /* 0xff80000057577808 */ /* 0x000fc40002000000 */
[----:B------:R-:W-:Y:S01]  /*c680*/  FMNMX.FTZ R9, R86, R36, !PT ;  /* 0x0000002456097209 */ /* 0x000fe20007810000 */
[----:B------:R-:W-:Y:S01]  /*c690*/  VIADD R36, R8, 0x280 ;  /* 0x0000028008247836 */ /* 0x000fe20000000000 */
[----:B------:R-:W-:Y:S01]  /*c6a0*/  FSEL R64, R3, RZ, P2 ;  /* 0x000000ff03407208 */ /* 0x000fe20001000000 */
[----:B------:R-:W-:Y:S01]  /*c6b0*/  MUFU.EX2 R136, R136 ;  /* 0x0000008800887308 */ /* 0x000fe20000000800 */
[----:B------:R-:W-:Y:S02]  /*c6c0*/  FMNMX.FTZ R9, R87, R9, !PT ;  /* 0x0000000957097209 */ /* 0x000fe40007810000 */
[----:B------:R-:W-:Y:S01]  /*c6d0*/  R2UR UR6, R36 ;  /* 0x00000000240672ca */ /* 0x000fe200000e0000 */
[----:B------:R-:W-:Y:S01]  /*c6e0*/  FADD.FTZ R64, -R64, R15 ;  /* 0x0000000f40407221 */ /* 0x000fe20000010100 */
[----:B0-----:R-:W-:Y:S01]  /*c6f0*/  SHF.R.U32.HI R135, RZ, 0x7, R68 ;  /* 0x00000007ff877819 */ /* 0x001fe20000011644 */
[----:B------:R-:W0:Y:S01]  /*c700*/  SHFL.BFLY PT, R37, R9, 0x2, 0x1f ;  /* 0x0c401f0009257f89 */ /* 0x000e2200000e0000 */
[-C--:B------:R-:W-:Y:S01]  /*c710*/  FFMA.FTZ R36, R77, R0.reuse, -R21 ;  /* 0x000000004d247223 */ /* 0x080fe20000010815 */
[----:B------:R-:W-:Y:S01]  /*c720*/  FMUL.FTZ R15, R64, R0 ;  /* 0x00000000400f7220 */ /* 0x000fe20000410000 */
[----:B------:R-:W-:Y:S08]  /*c730*/  MUFU.EX2 R138, R138 ;  /* 0x0000008a008a7308 */ /* 0x000ff00000000800 */
[----:B------:R-:W1:Y:S08]  /*c740*/  MUFU.EX2 R15, R15 ;  /* 0x0000000f000f7308 */ /* 0x000e700000000800 */
[----:B------:R-:W-:Y:S01]  /*c750*/  MUFU.EX2 R40, R40 ;  /* 0x0000002800287308 */ /* 0x000fe20000000800 */
[----:B0-----:R-:W-:Y:S01]  /*c760*/  FMNMX.FTZ R9, R9, R37, !PT ;  /* 0x0000002509097209 */ /* 0x001fe20007810000 */
[----:B------:R-:W-:-:S06]  /*c770*/  IMAD.MOV.U32 R37, RZ, RZ, 0x40000040 ;  /* 0x40000040ff257424 */ /* 0x000fcc00078e00ff */
[----:B------:R-:W-:Y:S01]  /*c780*/  MUFU.EX2 R132, R132 ;  /* 0x0000008400847308 */ /* 0x000fe20000000800 */
[----:B-1----:R-:W-:Y:S01]  /*c790*/  FFMA.FTZ R5, R15, R5, R148 ;  /* 0x000000050f057223 */ /* 0x002fe20000010094 */
[----:B------:R-:W0:Y:S01]  /*c7a0*/  SHFL.BFLY PT, R61, R9, 0x1, 0x1f ;  /* 0x0c201f00093d7f89 */ /* 0x000e2200000e0000 */
[----:B------:R-:W-:Y:S01]  /*c7b0*/  R2UR UR7, R37 ;  /* 0x00000000250772ca */ /* 0x000fe200000e0000 */
[----:B------:R-:W-:Y:S01]  /*c7c0*/  FFMA.FTZ R37, R80, R0, -R21 ;  /* 0x0000000050257223 */ /* 0x000fe20000010815 */
[----:B------:R-:W-:-:S03]  /*c7d0*/  FADD.FTZ R5, R20, R5 ;  /* 0x0000000514057221 */ /* 0x000fc60000010000 */
[----:B------:R-:W-:Y:S01]  /*c7e0*/  MUFU.EX2 R41, R41 ;  /* 0x0000002900297308 */ /* 0x000fe20000000800 */
[----:B------:R-:W-:-:S07]  /*c7f0*/  FADD.FTZ R5, R150, R5 ;  /* 0x0000000596057221 */ /* 0x000fce0000010000 */
[----:B------:R-:W-:Y:S01]  /*c800*/  HGMMA.64x64x16.F32 R88, R128, gdesc[UR4].tnspB, R88, gsb0 ;  /* 0x40e0000480587df0 */ /* 0x000fe20008000858 */
[----:B------:R-:W-:Y:S08]  /*c810*/  MUFU.EX2 R134, R134 ;  /* 0x0000008600867308 */ /* 0x000ff00000000800 */
[----:B------:R-:W-:Y:S01]  /*c820*/  MUFU.EX2 R44, R44 ;  /* 0x0000002c002c7308 */ /* 0x000fe20000000800 */
[----:B0-----:R-:W-:Y:S01]  /*c830*/  FMNMX.FTZ R9, R9, R61, !PT ;  /* 0x0000003d09097209 */ /* 0x001fe20007810000 */
[----:B------:R-:W-:-:S03]  /*c840*/  FFMA.FTZ R21, R85, R0, -R21 ;  /* 0x0000000055157223 */ /* 0x000fc60000010815 */
[C---:B------:R-:W-:Y:S01]  /*c850*/  FSETP.NEU.FTZ.AND P2, PT, R9.reuse, -INF , PT ;  /* 0xff8000000900780b */ /* 0x040fe20003f5d000 */
[----:B------:R-:W-:Y:S02]  /*c860*/  FMUL.FTZ R65, R9, R0 ;  /* 0x0000000009417220 */ /* 0x000fe40000410000 */
[----:B------:R-:W-:Y:S03]  /*c870*/  MUFU.EX2 R45, R45 ;  /* 0x0000002d002d7308 */ /* 0x000fe60000000800 */
[----:B------:R-:W-:-:S05]  /*c880*/  FSEL R65, R65, RZ, P2 ;  /* 0x000000ff41417208 */ /* 0x000fca0001000000 */
[-CC-:B------:R-:W-:Y:S01]  /*c890*/  FFMA.FTZ R145, R34, R0.reuse, -R65.reuse ;  /* 0x0000000022917223 */ /* 0x180fe20000010841 */
[-CC-:B------:R-:W-:Y:S01]  /*c8a0*/  FFMA.FTZ R34, R39, R0.reuse, -R65.reuse ;  /* 0x0000000027227223 */ /* 0x180fe20000010841 */
[-CC-:B------:R-:W-:Y:S01]  /*c8b0*/  FFMA.FTZ R39, R51, R0.reuse, -R65.reuse ;  /* 0x0000000033277223 */ /* 0x180fe20000010841 */
[-CC-:B------:R-:W-:Y:S01]  /*c8c0*/  FFMA.FTZ R149, R26, R0.reuse, -R65.reuse ;  /* 0x000000001a957223 */ /* 0x180fe20000010841 */
[----:B------:R-:W2:Y:S01]  /*c8d0*/  LDL R51, [R1+0x14] ;  /* 0x0000140001337983 */ /* 0x000ea20000100800 */
[-CC-:B------:R-:W-:Y:S01]  /*c8e0*/  FFMA.FTZ R64, R27, R0.reuse, -R65.reuse ;  /* 0x000000001b407223 */ /* 0x180fe20000010841 */
[----:B------:R-:W-:Y:S02]  /*c8f0*/  VIADD R26, R8, 0x300 ;  /* 0x00000300081a7836 */ /* 0x000fe40000000000 */
[-CC-:B------:R-:W-:Y:S01]  /*c900*/  FFMA.FTZ R151, R30, R0.reuse, -R65.reuse ;  /* 0x000000001e977223 */ /* 0x180fe20000010841 */
[----:B------:R-:W-:Y:S01]  /*c910*/  IMAD.MOV.U32 R27, RZ, RZ, 0x40000040 ;  /* 0x40000040ff1b7424 */ /* 0x000fe200078e00ff */
[----:B------:R-:W-:Y:S01]  /*c920*/  MUFU.EX2 R149, R149 ;  /* 0x0000009500957308 */ /* 0x000fe20000000800 */
[-CC-:B------:R-:W-:Y:S01]  /*c930*/  FFMA.FTZ R30, R31, R0.reuse, -R65.reuse ;  /* 0x000000001f1e7223 */ /* 0x180fe20000010841 */
[----:B------:R-:W-:Y:S01]  /*c940*/  R2UR UR6, R26 ;  /* 0x000000001a0672ca */ /* 0x000fe200000e0000 */
[----:B------:R-:W-:Y:S01]  /*c950*/  VIADD R26, R8, 0x380 ;  /* 0x00000380081a7836 */ /* 0x000fe20000000000 */
[----:B------:R-:W-:Y:S01]  /*c960*/  R2UR UR7, R27 ;  /* 0x000000001b0772ca */ /* 0x000fe200000e0000 */
[-CC-:B------:R-:W-:Y:S01]  /*c970*/  FFMA.FTZ R31, R35, R0.reuse, -R65.reuse ;  /* 0x00000000231f7223 */ /* 0x180fe20000010841 */
[----:B------:R-:W-:Y:S01]  /*c980*/  FSEL R27, R9, RZ, P2 ;  /* 0x000000ff091b7208 */ /* 0x000fe20001000000 */
[-CC-:B------:R-:W-:Y:S01]  /*c990*/  FFMA.FTZ R35, R43, R0.reuse, -R65.reuse ;  /* 0x000000002b237223 */ /* 0x180fe20000010841 */
[----:B------:R-:W-:Y:S01]  /*c9a0*/  MUFU.EX2 R64, R64 ;  /* 0x0000004000407308 */ /* 0x000fe20000000800 */
[-CC-:B------:R-:W-:Y:S01]  /*c9b0*/  FFMA.FTZ R147, R38, R0.reuse, -R65.reuse ;  /* 0x0000000026937223 */ /* 0x180fe20000010841 */
[-CC-:B------:R-:W-:Y:S01]  /*c9c0*/  FFMA.FTZ R141, R42, R0.reuse, -R65.reuse ;  /* 0x000000002a8d7223 */ /* 0x180fe20000010841 */
[----:B------:R-:W-:Y:S01]  /*c9d0*/  FADD.FTZ R8, -R27, R14 ;  /* 0x0000000e1b087221 */ /* 0x000fe20000010100 */
[----:B------:R-:W-:Y:S01]  /*c9e0*/  MOV R27, 0x40000040 ;  /* 0x40000040001b7802 */ /* 0x000fe20000000f00 */
[-CC-:B------:R-:W-:Y:S01]  /*c9f0*/  FFMA.FTZ R143, R46, R0.reuse, -R65.reuse ;  /* 0x000000002e8f7223 */ /* 0x180fe20000010841 */
[----:B------:R-:W-:Y:S01]  /*ca00*/  ISETP.GE.U32.AND P2, PT, R68, 0x180, PT ;  /* 0x000001804400780c */ /* 0x000fe20003f46070 */
[-C--:B------:R-:W-:Y:S01]  /*ca10*/  FMUL.FTZ R8, R8, R0.reuse ;  /* 0x0000000008087220 */ /* 0x080fe20000410000 */
[----:B------:R-:W-:Y:S01]  /*ca20*/  MUFU.EX2 R151, R151 ;  /* 0x0000009700977308 */ /* 0x000fe20000000800 */
[-CC-:B------:R-:W-:Y:S01]  /*ca30*/  FFMA.FTZ R38, R47, R0.reuse, -R65.reuse ;  /* 0x000000002f267223 */ /* 0x180fe20000010841 */
[-CC-:B------:R-:W-:Y:S01]  /*ca40*/  FFMA.FTZ R137, R50, R0.reuse, -R65.reuse ;  /* 0x0000000032897223 */ /* 0x180fe20000010841 */
[-CC-:B------:R-:W-:Y:S01]  /*ca50*/  FFMA.FTZ R139, R54, R0.reuse, -R65.reuse ;  /* 0x00000000368b7223 */ /* 0x180fe20000010841 */
[-CC-:B------:R-:W-:Y:S01]  /*ca60*/  FFMA.FTZ R55, R55, R0.reuse, -R65.reuse ;  /* 0x0000000037377223 */ /* 0x180fe20000010841 */
[----:B------:R-:W-:-:S03]  /*ca70*/  FFMA.FTZ R133, R58, R0, -R65 ;  /* 0x000000003a857223 */ /* 0x000fc60000010841 */
[----:B------:R-:W0:Y:S08]  /*ca80*/  MUFU.EX2 R8, R8 ;  /* 0x0000000800087308 */ /* 0x000e300000000800 */
[----:B------:R-:W1:Y:S08]  /*ca90*/  MUFU.EX2 R30, R30 ;  /* 0x0000001e001e7308 */ /* 0x000e700000000800 */
[----:B------:R-:W3:Y:S01]  /*caa0*/  MUFU.EX2 R145, R145 ;  /* 0x0000009100917308 */ /* 0x000ee20000000800 */
[----:B------:R-:W-:-:S02]  /*cab0*/  WARPGROUP.DEPBAR.LE gsb0, 0x0 ;  /* 0x00008000000079c5 */ /* 0x000fc40000010000 */
[----:B------:R-:W-:-:S05]  /*cac0*/  WARPGROUP.ARRIVE ;  /* 0x00000000000079c5 */ /* 0x000fca0000000000 */
[----:B------:R-:W4:Y:S01]  /*cad0*/  MUFU.EX2 R31, R31 ;  /* 0x0000001f001f7308 */ /* 0x000f220000000800 */
[----:B------:R-:W-:Y:S01]  /*cae0*/  HGMMA.64x64x16.F32 R88, R124, gdesc[UR4].tnspB, R88, gsb0 ;  /* 0x40e000047c587df0 */ /* 0x000fe20008000858 */
[----:B------:R-:W-:Y:S02]  /*caf0*/  R2UR UR6, R26 ;  /* 0x000000001a0672ca */ /* 0x000fe400000e0000 */
[----:B------:R-:W-:Y:S01]  /*cb00*/  R2UR UR7, R27 ;  /* 0x000000001b0772ca */ /* 0x000fe200000e0000 */
[----:B------:R-:W-:Y:S01]  /*cb10*/  FADD.FTZ R27, R24, R5 ;  /* 0x00000005181b7221 */ /* 0x000fe20000010000 */
[----:B------:R-:W-:Y:S02]  /*cb20*/  VIADD R5, R135, 0x9 ;  /* 0x0000000987057836 */ /* 0x000fe40000000000 */
[----:B------:R-:W5:Y:S01]  /*cb30*/  MUFU.EX2 R147, R147 ;  /* 0x0000009300937308 */ /* 0x000f620000000800 */
[----:B------:R-:W-:Y:S01]  /*cb40*/  FADD.FTZ R26, R144, R27 ;  /* 0x0000001b901a7221 */ /* 0x000fe20000010000 */
[----:B0-----:R-:W-:-:S03]  /*cb50*/  FFMA.FTZ R27, R8, R4, R149 ;  /* 0x00000004081b7223 */ /* 0x001fc60000010095 */
[----:B------:R-:W-:Y:S01]  /*cb60*/  FADD.FTZ R43, R25, R26 ;  /* 0x0000001a192b7221 */ /* 0x000fe20000010000 */
[----:B------:R-:W-:Y:S02]  /*cb70*/  FADD.FTZ R42, R64, R27 ;  /* 0x0000001b402a7221 */ /* 0x000fe40000010000 */
[----:B------:R-:W0:Y:S01]  /*cb80*/  MUFU.EX2 R34, R34 ;  /* 0x0000002200227308 */ /* 0x000e220000000800 */
[----:B------:R-:W-:-:S07]  /*cb90*/  @!P1 IMAD R47, R18, 0x8, R2 ;  /* 0x00000008122f9824 */ /* 0x000fce00078e0202 */
[----:B------:R-:W0:Y:S08]  /*cba0*/  MUFU.EX2 R141, R141 ;  /* 0x0000008d008d7308 */ /* 0x000e300000000800 */
[----:B------:R-:W0:Y:S08]  /*cbb0*/  MUFU.EX2 R35, R35 ;  /* 0x0000002300237308 */ /* 0x000e300000000800 */
[----:B------:R-:W0:Y:S08]  /*cbc0*/  MUFU.EX2 R143, R143 ;  /* 0x0000008f008f7308 */ /* 0x000e300000000800 */
[----:B------:R-:W0:Y:S08]  /*cbd0*/  MUFU.EX2 R38, R38 ;  /* 0x0000002600267308 */ /* 0x000e300000000800 */
[----:B------:R-:W0:Y:S08]  /*cbe0*/  MUFU.EX2 R137, R137 ;  /* 0x0000008900897308 */ /* 0x000e300000000800 */
[----:B------:R-:W0:Y:S08]  /*cbf0*/  MUFU.EX2 R39, R39 ;  /* 0x0000002700277308 */ /* 0x000e300000000800 */
[----:B------:R-:W0:Y:S01]  /*cc00*/  MUFU.EX2 R139, R139 ;  /* 0x0000008b008b7308 */ /* 0x000e220000000800 */
[----:B------:R-:W-:-:S02]  /*cc10*/  WARPGROUP.DEPBAR.LE gsb0, 0x0 ;  /* 0x00008000000079c5 */ /* 0x000fc40000010000 */
[----:B------:R-:W-:-:S05]  /*cc20*/  WARPGROUP.ARRIVE ;  /* 0x00000000000079c5 */ /* 0x000fca0000000000 */
[----:B------:R-:W0:Y:S01]  /*cc30*/  MUFU.EX2 R14, R55 ;  /* 0x00000037000e7308 */ /* 0x000e220000000800 */
[----:B------:R-:W-:Y:S01]  /*cc40*/  HGMMA.64x64x16.F32 R88, R120, gdesc[UR4].tnspB, R88, gsb0 ;  /* 0x40e0000478587df0 */ /* 0x000fe20008000858 */
[----:B------:R-:W-:Y:S01]  /*cc50*/  FADD.FTZ R43, R146, R43 ;  /* 0x0000002b922b7221 */ /* 0x000fe20000010000 */
[----:B------:R-:W-:-:S05]  /*cc60*/  SEL R5, R5, 0x9, !P2 ;  /* 0x0000000905057807 */ /* 0x000fca0005000000 */
[----:B------:R-:W0:Y:S01]  /*cc70*/  MUFU.EX2 R48, R48 ;  /* 0x0000003000307308 */ /* 0x000e220000000800 */
[----:B------:R-:W-:Y:S01]  /*cc80*/  FADD.FTZ R27, R28, R43 ;  /* 0x0000002b1c1b7221 */ /* 0x000fe20000010000 */
[----:B------:R-:W-:-:S03]  /*cc90*/  FADD.FTZ R43, R151, R42 ;  /* 0x0000002a972b7221 */ /* 0x000fc60000010000 */
[----:B------:R-:W-:Y:S01]  /*cca0*/  FADD.FTZ R46, R140, R27 ;  /* 0x0000001b8c2e7221 */ /* 0x000fe20000010000 */
[----:B-1----:R-:W-:Y:S02]  /*ccb0*/  FADD.FTZ R42, R30, R43 ;  /* 0x0000002b1e2a7221 */ /* 0x002fe40000010000 */
[----:B------:R-:W1:Y:S02]  /*ccc0*/  MUFU.EX2 R133, R133 ;  /* 0x0000008500857308 */ /* 0x000e640000000800 */
[----:B---3--:R-:W-:-:S04]  /*ccd0*/  FADD.FTZ R42, R145, R42 ;  /* 0x0000002a912a7221 */ /* 0x008fc80000010000 */
[----:B----4-:R-:W-:Y:S01]  /*cce0*/  FADD.FTZ R42, R31, R42 ;  /* 0x0000002a1f2a7221 */ /* 0x010fe20000010000 */
[----:B------:R-:W-:Y:S01]  /*ccf0*/  @!P1 VIADD R27, R47, 0x16840 ;  /* 0x000168402f1b9836 */ /* 0x000fe20000000000 */
[----:B------:R-:W3:Y:S01]  /*cd00*/  MUFU.EX2 R49, R49 ;  /* 0x0000003100317308 */ /* 0x000ee20000000800 */
[----:B------:R-:W-:-:S03]  /*cd10*/  @!P1 IMAD R47, R154, 0x8, R2 ;  /* 0x000000089a2f9824 */ /* 0x000fc600078e0202 */
[----:B------:R-:W-:Y:S01]  /*cd20*/  @!P1 PRMT R27, RZ, 0x654, R27 ;  /* 0x00000654ff1b9816 */ /* 0x000fe2000000001b */
[-CC-:B------:R-:W-:Y:S01]  /*cd30*/  FFMA.FTZ R59, R59, R0.reuse, -R65.reuse ;  /* 0x000000003b3b7223 */ /* 0x180fe20000010841 */
[-CC-:B------:R-:W-:Y:S01]  /*cd40*/  FFMA.FTZ R135, R62, R0.reuse, -R65.reuse ;  /* 0x000000003e877223 */ /* 0x180fe20000010841 */
[-CC-:B------:R-:W-:Y:S01]  /*cd50*/  FFMA.FTZ R4, R63, R0.reuse, -R65.reuse ;  /* 0x000000003f047223 */ /* 0x180fe20000010841 */
[----:B------:R-:W-:Y:S01]  /*cd60*/  MUFU.EX2 R52, R52 ;  /* 0x0000003400347308 */ /* 0x000fe20000000800 */
[----:B------:R-:W-:-:S07]  /*cd70*/  FFMA.FTZ R129, R66, R0, -R65 ;  /* 0x0000000042817223 */ /* 0x000fce0000010841 */
[----:B------:R-:W4:Y:S08]  /*cd80*/  MUFU.EX2 R26, R59 ;  /* 0x0000003b001a7308 */ /* 0x000f300000000800 */
[----:B------:R-:W-:Y:S01]  /*cd90*/  MUFU.EX2 R53, R53 ;  /* 0x0000003500357308 */ /* 0x000fe20000000800 */
[----:B------:R-:W-:-:S07]  /*cda0*/  F2FP.F16.F32.PACK_AB R148, R20, R148 ;  /* 0x000000941494723e */ /* 0x000fce00000000ff */
[----:B------:R-:W-:Y:S01]  /*cdb0*/  MUFU.EX2 R56, R56 ;  /* 0x0000003800387308 */ /* 0x000fe20000000800 */
[----:B------:R-:W-:-:S07]  /*cdc0*/  F2FP.F16.F32.PACK_AB R150, R24, R150 ;  /* 0x000000961896723e */ /* 0x000fce00000000ff */
[----:B------:R-:W-:Y:S08]  /*cdd0*/  MUFU.EX2 R57, R57 ;  /* 0x0000003900397308 */ /* 0x000ff00000000800 */
[----:B------:R-:W-:Y:S08]  /*cde0*/  MUFU.EX2 R36, R36 ;  /* 0x0000002400247308 */ /* 0x000ff00000000800 */
[----:B------:R-:W-:Y:S01]  /*cdf0*/  MUFU.EX2 R37, R37 ;  /* 0x0000002500257308 */ /* 0x000fe20000000800 */
[----:B------:R-:W-:-:S02]  /*ce00*/  WARPGROUP.DEPBAR.LE gsb0, 0x0 ;  /* 0x00008000000079c5 */ /* 0x000fc40000010000 */
[----:B------:R5:W-:Y:S06]  /*ce10*/  BAR.ARV R5, 0x100 ;  /* 0x000400050000751d */ /* 0x000bec0000002000 */
[----:B------:R-:W-:Y:S01]  /*ce20*/  @!P1 SYNCS.ARRIVE.TRANS64.RED.A1T0 RZ, [R27+URZ], RZ ;  /* 0x000000ff1bff99a7 */ /* 0x000fe2000810043f */
[----:B------:R-:W-:Y:S01]  /*ce30*/  MUFU.EX2 R60, R60 ;  /* 0x0000003c003c7308 */ /* 0x000fe20000000800 */
[----:B-----5:R-:W-:-:S04]  /*ce40*/  FADD.FTZ R5, R29, R46 ;  /* 0x0000002e1d057221 */ /* 0x020fc80000010000 */
[----:B------:R-:W-:-:S03]  /*ce50*/  FADD.FTZ R5, R142, R5 ;  /* 0x000000058e057221 */ /* 0x000fc60000010000 */
[----:B------:R-:W-:Y:S01]  /*ce60*/  MUFU.EX2 R61, R84 ;  /* 0x00000054003d7308 */ /* 0x000fe20000000800 */
[----:B------:R-:W-:Y:S01]  /*ce70*/  FADD.FTZ R43, R32, R5 ;  /* 0x00000005202b7221 */ /* 0x000fe20000010000 */
[----:B------:R-:W-:-:S03]  /*ce80*/  FADD.FTZ R5, R147, R42 ;  /* 0x0000002a93057221 */ /* 0x000fc60000010000 */
[----:B------:R-:W-:Y:S01]  /*ce90*/  FADD.FTZ R46, R136, R43 ;  /* 0x0000002b882e7221 */ /* 0x000fe20000010000 */
[----:B0-----:R-:W-:Y:S01]  /*cea0*/  FADD.FTZ R42, R34, R5 ;  /* 0x00000005222a7221 */ /* 0x001fe20000010000 */
[----:B------:R-:W-:Y:S01]  /*ceb0*/  @!P1 VIADD R43, R47, 0x16860 ;  /* 0x000168602f2b9836 */ /* 0x000fe20000000000 */
[----:B------:R-:W-:Y:S01]  /*cec0*/  MUFU.EX2 R21, R21 ;  /* 0x0000001500157308 */ /* 0x000fe20000000800 */
[----:B------:R-:W-:Y:S01]  /*ced0*/  FADD.FTZ R5, R33, R46 ;  /* 0x0000002e21057221 */ /* 0x000fe20000010000 */
[----:B------:R-:W-:Y:S02]  /*cee0*/  FADD.FTZ R42, R141, R42 ;  /* 0x0000002a8d2a7221 */ /* 0x000fe40000010000 */
[----:B------:R-:W-:Y:S01]  /*cef0*/  @!P1 PRMT R43, RZ, 0x654, R43 ;  /* 0x00000654ff2b9816 */ /* 0x000fe2000000002b */
[----:B------:R-:W-:Y:S01]  /*cf00*/  FADD.FTZ R5, R138, R5 ;  /* 0x000000058a057221 */ /* 0x000fe20000010000 */
[----:B------:R-:W-:Y:S02]  /*cf10*/  FADD.FTZ R46, R35, R42 ;  /* 0x0000002a232e7221 */ /* 0x000fe40000010000 */
[----:B------:R0:W-:Y:S02]  /*cf20*/  @!P1 SYNCS.ARRIVE.TRANS64.RED.A1T0 RZ, [R43+URZ], RZ ;  /* 0x000000ff2bff99a7 */ /* 0x0001e4000810043f */
[----:B0-----:R-:W-:Y:S01]  /*cf30*/  FADD.FTZ R43, R40, R5 ;  /* 0x00000005282b7221 */ /* 0x001fe20000010000 */
[----:B------:R-:W-:-:S03]  /*cf40*/  FADD.FTZ R5, R143, R46 ;  /* 0x0000002e8f057221 */ /* 0x000fc60000010000 */
[----:B------:R-:W-:Y:S01]  /*cf50*/  FADD.FTZ R50, R132, R43 ;  /* 0x0000002b84327221 */ /* 0x000fe20000010000 */
[----:B------:R-:W-:-:S03]  /*cf60*/  FADD.FTZ R46, R38, R5 ;  /* 0x00000005262e7221 */ /* 0x000fc60000010000 */
[----:B------:R-:W-:Y:S01]  /*cf70*/  FADD.FTZ R5, R41, R50 ;  /* 0x0000003229057221 */ /* 0x000fe20000010000 */
[----:B------:R-:W-:-:S03]  /*cf80*/  FADD.FTZ R46, R137, R46 ;  /* 0x0000002e892e7221 */ /* 0x000fc60000010000 */
[----:B------:R-:W-:Y:S01]  /*cf90*/  FADD.FTZ R5, R134, R5 ;  /* 0x0000000586057221 */ /* 0x000fe20000010000 */
[----:B------:R-:W-:Y:S01]  /*cfa0*/  FADD.FTZ R46, R39, R46 ;  /* 0x0000002e272e7221 */ /* 0x000fe20000010000 */
[----:B------:R-:W0:Y:S02]  /*cfb0*/  MUFU.EX2 R135, R135 ;  /* 0x0000008700877308 */ /* 0x000e240000000800 */
[----:B------:R-:W-:Y:S01]  /*cfc0*/  FADD.FTZ R50, R44, R5 ;  /* 0x000000052c327221 */ /* 0x000fe20000010000 */
[----:B------:R-:W-:Y:S01]  /*cfd0*/  FADD.FTZ R5, R139, R46 ;  /* 0x0000002e8b057221 */ /* 0x000fe20000010000 */
[-C--:B------:R-:W-:Y:S02]  /*cfe0*/  FFMA.FTZ R27, R67, R0.reuse, -R65 ;  /* 0x00000000431b7223 */ /* 0x080fe40000010841 */
[----:B------:R-:W-:Y:S01]  /*cff0*/  FADD.FTZ R47, R45, R50 ;  /* 0x000000322d2f7221 */ /* 0x000fe20000010000 */
[----:B------:R-:W-:Y:S01]  /*d000*/  FADD.FTZ R46, R14, R5 ;  /* 0x000000050e2e7221 */ /* 0x000fe20000010000 */
[----:B------:R-:W5:Y:S02]  /*d010*/  MUFU.EX2 R4, R4 ;  /* 0x0000000400047308 */ /* 0x000f640000000800 */
[----:B------:R-:W-:Y:S01]  /*d020*/  FADD.FTZ R50, R48, R47 ;  /* 0x0000002f30327221 */ /* 0x000fe20000010000 */
[----:B-1----:R-:W-:Y:S01]  /*d030*/  FADD.FTZ R5, R133, R46 ;  /* 0x0000002e85057221 */ /* 0x002fe20000010000 */
[----:B------:R-:W-:-:S04]  /*d040*/  FFMA.FTZ R131, R70, R0, -R65 ;  /* 0x0000000046837223 */ /* 0x000fc80000010841 */
[----:B------:R-:W1:Y:S01]  /*d050*/  MUFU.EX2 R129, R129 ;  /* 0x0000008100817308 */ /* 0x000e620000000800 */
[----:B---3--:R-:W-:Y:S01]  /*d060*/  FADD.FTZ R47, R49, R50 ;  /* 0x00000032312f7221 */ /* 0x008fe20000010000 */
[----:B----4-:R-:W-:Y:S01]  /*d070*/  FADD.FTZ R20, R26, R5 ;  /* 0x000000051a147221 */ /* 0x010fe20000010000 */
[----:B------:R-:W-:-:S05]  /*d080*/  FFMA.FTZ R42, R71, R0, -R65 ;  /* 0x00000000472a7223 */ /* 0x000fca0000010841 */
[----:B------:R-:W3:Y:S01]  /*d090*/  MUFU.EX2 R27, R27 ;  /* 0x0000001b001b7308 */ /* 0x000ee20000000800 */
[----:B------:R-:W-:Y:S01]  /*d0a0*/  FADD.FTZ R24, R52, R47 ;  /* 0x0000002f34187221 */ /* 0x000fe20000010000 */
[----:B0-----:R-:W-:Y:S01]  /*d0b0*/  FADD.FTZ R5, R135, R20 ;  /* 0x0000001487057221 */ /* 0x001fe20000010000 */
[----:B------:R-:W-:Y:S01]  /*d0c0*/  FFMA.FTZ R125, R74, R0, -R65 ;  /* 0x000000004a7d7223 */ /* 0x000fe20000010841 */
[----:B------:R-:W-:-:S04]  /*d0d0*/  F2FP.F16.F32.PACK_AB R144, R25, R144 ;  /* 0x000000901990723e */ /* 0x000fc800000000ff */
[----:B------:R-:W0:Y:S01]  /*d0e0*/  MUFU.EX2 R131, R131 ;  /* 0x0000008300837308 */ /* 0x000e220000000800 */
[----:B------:R-:W-:Y:S01]  /*d0f0*/  FADD.FTZ R25, R53, R24 ;  /* 0x0000001835197221 */ /* 0x000fe20000010000 */
[----:B-----5:R-:W-:Y:S01]  /*d100*/  FADD.FTZ R24, R4, R5 ;  /* 0x0000000504187221 */ /* 0x020fe20000010000 */
[----:B------:R-:W-:Y:S01]  /*d110*/  FFMA.FTZ R43, R75, R0, -R65 ;  /* 0x000000004b2b7223 */ /* 0x000fe20000010841 */
[----:B------:R-:W-:-:S04]  /*d120*/  F2FP.F16.F32.PACK_AB R146, R28, R146 ;  /* 0x000000921c92723e */ /* 0x000fc800000000ff */
[----:B------:R-:W4:Y:S01]  /*d130*/  MUFU.EX2 R42, R42 ;  /* 0x0000002a002a7308 */ /* 0x000f220000000800 */
[----:B------:R-:W-:Y:S01]  /*d140*/  FADD.FTZ R28, R56, R25 ;  /* 0x00000019381c7221 */ /* 0x000fe20000010000 */
[----:B-1----:R-:W-:Y:S01]  /*d150*/  FADD.FTZ R24, R129, R24 ;  /* 0x0000001881187221 */ /* 0x002fe20000010000 */
[----:B------:R-:W-:-:S05]  /*d160*/  FFMA.FTZ R127, R78, R0, -R65 ;  /* 0x000000004e7f7223 */ /* 0x000fca0000010841 */
[----:B------:R-:W1:Y:S01]  /*d170*/  MUFU.EX2 R125, R125 ;  /* 0x0000007d007d7308 */ /* 0x000e620000000800 */
[----:B------:R-:W-:Y:S01]  /*d180*/  FADD.FTZ R5, R57, R28 ;  /* 0x0000001c39057221 */ /* 0x000fe20000010000 */
[----:B---3--:R-:W-:Y:S01]  /*d190*/  FADD.FTZ R24, R27, R24 ;  /* 0x000000181b187221 */ /* 0x008fe20000010000 */
[----:B------:R-:W-:-:S05]  /*d1a0*/  FFMA.FTZ R79, R79, R0, -R65 ;  /* 0x000000004f4f7223 */ /* 0x000fca0000010841 */
[----:B------:R-:W3:Y:S01]  /*d1b0*/  MUFU.EX2 R43, R43 ;  /* 0x0000002b002b7308 */ /* 0x000ee20000000800 */
[----:B------:R-:W-:Y:S01]  /*d1c0*/  FADD.FTZ R28, R36, R5 ;  /* 0x00000005241c7221 */ /* 0x000fe20000010000 */
[----:B0-----:R-:W-:Y:S01]  /*d1d0*/  FADD.FTZ R5, R131, R24 ;  /* 0x0000001883057221 */ /* 0x001fe20000010000 */
[----:B------:R-:W-:-:S05]  /*d1e0*/  FFMA.FTZ R82, R82, R0, -R65 ;  /* 0x0000000052527223 */ /* 0x000fca0000010841 */
[----:B------:R-:W0:Y:S01]  /*d1f0*/  MUFU.EX2 R127, R127 ;  /* 0x0000007f007f7308 */ /* 0x000e220000000800 */
[----:B------:R-:W-:Y:S01]  /*d200*/  FADD.FTZ R25, R37, R28 ;  /* 0x0000001c25197221 */ /* 0x000fe20000010000 */
[----:B----4-:R-:W-:Y:S01]  /*d210*/  FADD.FTZ R24, R42, R5 ;  /* 0x000000052a187221 */ /* 0x010fe20000010000 */
[----:B------:R-:W-:-:S05]  /*d220*/  FFMA.FTZ R83, R83, R0, -R65 ;  /* 0x0000000053537223 */ /* 0x000fca0000010841 */
[----:B------:R-:W4:Y:S01]  /*d230*/  MUFU.EX2 R20, R79 ;  /* 0x0000004f00147308 */ /* 0x000f220000000800 */
[----:B------:R-:W-:Y:S01]  /*d240*/  FADD.FTZ R28, R60, R25 ;  /* 0x000000193c1c7221 */ /* 0x000fe20000010000 */
[----:B-1----:R-:W-:Y:S01]  /*d250*/  FADD.FTZ R24, R125, R24 ;  /* 0x000000187d187221 */ /* 0x002fe20000010000 */
[----:B------:R-:W-:-:S05]  /*d260*/  FFMA.FTZ R86, R86, R0, -R65 ;  /* 0x0000000056567223 */ /* 0x000fca0000010841 */
[----:B------:R-:W1:Y:S01]  /*d270*/  MUFU.EX2 R82, R82 ;  /* 0x0000005200527308 */ /* 0x000e620000000800 */
[----:B------:R-:W-:Y:S01]  /*d280*/  FADD.FTZ R28, R61, R28 ;  /* 0x0000001c3d1c7221 */ /* 0x000fe20000010000 */
[----:B---3--:R-:W-:Y:S01]  /*d290*/  FADD.FTZ R24, R43, R24 ;  /* 0x000000182b187221 */ /* 0x008fe20000010000 */
[----:B------:R-:W-:Y:S01]  /*d2a0*/  FFMA.FTZ R65, R87, R0, -R65 ;  /* 0x0000000057417223 */ /* 0x000fe20000010841 */
[----:B------:R-:W-:-:S04]  /*d2b0*/  F2FP.F16.F32.PACK_AB R122, R21, R61 ;  /* 0x0000003d157a723e */ /* 0x000fc800000000ff */
[----:B------:R-:W3:Y:S01]  /*d2c0*/  MUFU.EX2 R83, R83 ;  /* 0x0000005300537308 */ /* 0x000ee20000000800 */
[----:B------:R-:W-:Y:S01]  /*d2d0*/  FADD.FTZ R5, R21, R28 ;  /* 0x0000001c15057221 */ /* 0x000fe20000010000 */
[----:B0-----:R-:W-:-:S06]  /*d2e0*/  FADD.FTZ R21, R127, R24 ;  /* 0x000000187f157221 */ /* 0x001fcc0000010000 */
[----:B------:R-:W0:Y:S01]  /*d2f0*/  MUFU.EX2 R86, R86 ;  /* 0x0000005600567308 */ /* 0x000e220000000800 */
[----:B----4-:R-:W-:Y:S01]  /*d300*/  FADD.FTZ R21, R20, R21 ;  /* 0x0000001514157221 */ /* 0x010fe20000010000 */
[----:B--2---:R-:W-:-:S06]  /*d310*/  ISETP.GT.AND P2, PT, R152, R51, PT ;  /* 0x000000339800720c */ /* 0x004fcc0003f44270 */
[----:B------:R-:W2:Y:S01]  /*d320*/  MUFU.EX2 R65, R65 ;  /* 0x0000004100417308 */ /* 0x000ea20000000800 */
[----:B-1----:R-:W-:-:S04]  /*d330*/  FADD.FTZ R24, R82, R21 ;  /* 0x0000001552187221 */ /* 0x002fc80000010000 */
[----:B---3--:R-:W-:Y:S01]  /*d340*/  FADD.FTZ R21, R83, R24 ;  /* 0x0000001853157221 */ /* 0x008fe20000010000 */
[----:B------:R-:W-:-:S03]  /*d350*/  F2FP.F16.F32.PACK_AB R139, R14, R139 ;  /* 0x0000008b0e8b723e */ /* 0x000fc600000000ff */
[----:B0-----:R-:W-:Y:S01]  /*d360*/  FADD.FTZ R21, R86, R21 ;  /* 0x0000001556157221 */ /* 0x001fe20000010000 */
        /* <DEDUP_REMOVED lines=34> */
[----:B--2---:R-:W-:Y:S01]  /*d590*/  FADD.FTZ R4, R65, R21 ;  /* 0x0000001541047221 */ /* 0x004fe20000010000 */
        /* <DEDUP_REMOVED lines=28> */
[----:B------:R-:W-:Y:S01]  /*d760*/  MOV R8, R23 ;  /* 0x0000001700087202 */ /* 0x000fe20000000f00 */
[----:B------:R-:W-:Y:S06]  /*d770*/  @P2 BRA `(.L_x_2018) ;  /* 0xffffffd800082947 */ /* 0x000fec000383ffff */
.L_x_2008:
[----:B------:R-:W-:-:S13]  /*d780*/  ISETP.GE.AND P2, PT, R152, RZ, PT ;  /* 0x000000ff9800720c */ /* 0x000fda0003f46270 */
[----:B------:R-:W-:Y:S05]  /*d790*/  @!P2 BRA `(.L_x_2019) ;  /* 0x0000001c00c0a947 */ /* 0x000fea0003800000 */
[----:B------:R-:W-:Y:S01]  /*d7a0*/  IMAD.MOV.U32 R14, RZ, RZ, R9 ;  /* 0x000000ffff0e7224 */ /* 0x000fe200078e0009 */
[----:B------:R-:W-:Y:S01]  /*d7b0*/  MOV R153, R18 ;  /* 0x0000001200997202 */ /* 0x000fe20000000f00 */
[----:B------:R-:W-:Y:S02]  /*d7c0*/  IMAD.MOV.U32 R15, RZ, RZ, R3 ;  /* 0x000000ffff0f7224 */ /* 0x000fe400078e0003 */
[----:B------:R-:W-:-:S07]  /*d7d0*/  IMAD.MOV.U32 R8, RZ, RZ, R23 ;  /* 0x000000ffff087224 */ /* 0x000fce00078e0017 */
.L_x_2029:
        /* <DEDUP_REMOVED lines=10> */
.L_x_2021:
[----:B------:R-:W-:Y:S01]  /*d880*/  IMAD R0, R18, 0x8, R2 ;  /* 0x0000000812007824 */ /* 0x000fe200078e0202 */
[----:B------:R-:W-:-:S04]  /*d890*/  SHF.L.U32 R3, R23, 0x1f, RZ ;  /* 0x0000001f17037819 */ /* 0x000fc800000006ff */
[----:B------:R0:W1:Y:S01]  /*d8a0*/  SYNCS.PHASECHK.TRANS64.TRYWAIT P3, [R0+URZ+0x16830], R3 ;  /* 0x01683003000075a7 */ /* 0x000062000806017f */
[----:B------:R-:W-:Y:S05]  /*d8b0*/  @!P0 BRA `(.L_x_2022) ;  /* 0x0000000000048947 */ /* 0x000fea0003800000 */
[----:B------:R-:W-:Y:S01]  /*d8c0*/  BPT.TRAP 0x1 ;  /* 0x000000040000795c */ /* 0x000fe20000300000 */
.L_x_2022:
[----:B------:R-:W-:Y:S04]  /*d8d0*/  BSSY B0, `(.L_x_2020) ;  /* 0x0000004000007945 */ /* 0x000fe80003800000 */
[----:B-1----:R-:W-:Y:S05]  /*d8e0*/  @P3 BRA `(.L_x_2023) ;  /* 0x0000000000083947 */ /* 0x002fea0003800000 */
[----:B------:R-:W1:Y:S02]  /*d8f0*/  SYNCS.PHASECHK.TRANS64.TRYWAIT P3, [R0+URZ+0x16830], R3 ;  /* 0x01683003000075a7 */ /* 0x000e64000806017f */
[----:B-1----:R-:W-:Y:S05]  /*d900*/  @!P3 BRA `(.L_x_2024) ;  /* 0x0000009c0000b947 */ /* 0x002fea0003800000 */
.L_x_2023:
[----:B------:R-:W-:Y:S05]  /*d910*/  BSYNC B0 ;  /* 0x0000000000007941 */ /* 0x000fea0003800000 */
.L_x_2020:
        /* <DEDUP_REMOVED lines=9> */
[----:B0-----:R-:W-:-:S05]  /*d9b0*/  SHF.R.U32.HI R0, RZ, 0x7, R0 ;  /* 0x00000007ff007819 */ /* 0x001fca0000011600 */
[----:B------:R-:W-:Y:S01]  /*d9c0*/  VIADD R0, R0, 0x8 ;  /* 0x0000000800007836 */ /* 0x000fe20000000000 */
[----:B------:R-:W-:Y:S02]  /*d9d0*/  R2UR UR7, R27 ;  /* 0x000000001b0772ca */ /* 0x000fe400000e0000 */
[----:B------:R-:W-:Y:S02]  /*d9e0*/  R2UR UR11, R25 ;  /* 0x00000000190b72ca */ /* 0x000fe400000e0000 */
[----:B------:R-:W-:Y:S01]  /*d9f0*/  R2UR UR19, R27 ;  /* 0x000000001b1372ca */ /* 0x000fe200000e0000 */
[----:B------:R0:W-:Y:S01]  /*da00*/  BAR.SYNC.DEFER_BLOCKING R0, 0x100 ;  /* 0x000400000000751d */ /* 0x0001e20000010000 */
[----:B--2---:R-:W-:-:S05]  /*da10*/  IMAD R26, R18, 0x400, R3 ;  /* 0x00000400121a7824 */ /* 0x004fca00078e0203 */
[----:B------:R-:W-:-:S04]  /*da20*/  IADD3 R20, R26, 0x4, RZ ;  /* 0x000000041a147810 */ /* 0x000fc80007ffe0ff */
        /* <DEDUP_REMOVED lines=28> */
.L_x_2026:
[----:B------:R-:W-:Y:S01]  /*dbf0*/  SHF.L.U32 R0, R8, 0x1f, RZ ;  /* 0x0000001f08007819 */ /* 0x000fe200000006ff */
[----:B------:R-:W-:-:S04]  /*dc00*/  IMAD R3, R153, 0x8, R2 ;  /* 0x0000000899037824 */ /* 0x000fc800078e0202 */
[----:B------:R0:W1:Y:S01]  /*dc10*/  SYNCS.PHASECHK.TRANS64.TRYWAIT P2, [R3+URZ+0x16850], R0 ;  /* 0x01685000030075a7 */ /* 0x000062000804017f */
[----:B------:R-:W-:Y:S05]  /*dc20*/  @!P0 BRA `(.L_x_2027) ;  /* 0x0000000000048947 */ /* 0x000fea0003800000 */
[----:B------:R-:W-:Y:S01]  /*dc30*/  BPT.TRAP 0x1 ;  /* 0x000000040000795c */ /* 0x000fe20000300000 */
.L_x_2027:
[----:B-1----:R-:W-:Y:S05]  /*dc40*/  @P2 BRA `(.L_x_2025) ;  /* 0x0000000000082947 */ /* 0x002fea0003800000 */
[----:B------:R-:W1:Y:S02]  /*dc50*/  SYNCS.PHASECHK.TRANS64.TRYWAIT P2, [R3+URZ+0x16850], R0 ;  /* 0x01685000030075a7 */ /* 0x000e64000804017f */
[----:B-1----:R-:W-:Y:S05]  /*dc60*/  @!P2 BRA `(.L_x_2028) ;  /* 0x00000098003ca947 */ /* 0x002fea0003800000 */
.L_x_2025:
[----:B01----:R-:W-:Y:S01]  /*dc70*/  VIADD R0, R2, 0x400 ;  /* 0x0000040002007836 */ /* 0x003fe20000000000 */
[----:B------:R-:W-:Y:S01]  /*dc80*/  MOV R9, 0x40000040 ;  /* 0x4000004000097802 */ /* 0x000fe20000000f00 */
[----:B------:R-:W-:Y:S05]  /*dc90*/  WARPSYNC.ALL ;  /* 0x0000000000007948 */ /* 0x000fea0003800000 */
[----:B------:R-:W-:Y:S01]  /*dca0*/  SHF.R.U32.HI R0, RZ, 0x4, R0 ;  /* 0x00000004ff007819 */ /* 0x000fe20000011600 */
[----:B------:R-:W-:Y:S01]  /*dcb0*/  WARPGROUP.ARRIVE ;  /* 0x00000000000079c5 */ /* 0x000fe20000000000 */
[----:B------:R-:W-:Y:S01]  /*dcc0*/  R2UR UR7, R9 ;  /* 0x00000000090772ca */ /* 0x000fe200000e0000 */
[----:B------:R-:W-:Y:S01]  /*dcd0*/  IMAD.MOV.U32 R21, RZ, RZ, 0x40000040 ;  /* 0x40000040ff157424 */ /* 0x000fe200078e00ff */
[----:B------:R-:W-:Y:S01]  /*dce0*/  LOP3.LUT R0, R0, 0x3fff, RZ, 0xc0, !PT ;  /* 0x00003fff00007812 */ /* 0x000fe200078ec0ff */
[----:B------:R-:W-:-:S04]  /*dcf0*/  ULDC UR4, c[0x0][0x988] ;  /* 0x0002620000047ab9 */ /* 0x000fc80000000800 */
[----:B------:R-:W-:Y:S01]  /*dd00*/  IMAD R8, R153, 0x400, R0 ;  /* 0x0000040099087824 */ /* 0x000fe200078e0200 */
[----:B------:R-:W-:-:S03]  /*dd10*/  FMNMX.FTZ R0, R24, R15, !PT ;  /* 0x0000000f18007209 */ /* 0x000fc60007810000 */
[C---:B------:R-:W-:Y:S01]  /*dd20*/  VIADD R20, R8.reuse, 0x80 ;  /* 0x0000008008147836 */ /* 0x040fe20000000000 */
[----:B------:R-:W-:Y:S02]  /*dd30*/  R2UR UR6, R8 ;  /* 0x00000000080672ca */ /* 0x000fe400000e0000 */
[----:B------:R-:W-:-:S04]  /*dd40*/  FMNMX.FTZ R0, R25, R0, !PT ;  /* 0x0000000019007209 */ /* 0x000fc80007810000 */
[----:B------:R-:W-:-:S04]  /*dd50*/  FMNMX.FTZ R0, R28, R0, !PT ;  /* 0x000000001c007209 */ /* 0x000fc80007810000 */
[----:B------:R-:W-:-:S03]  /*dd60*/  FMNMX.FTZ R0, R29, R0, !PT ;  /* 0x000000001d007209 */ /* 0x000fc60007810000 */
[----:B------:R-:W-:Y:S01]  /*dd70*/  HGMMA.64x64x16.F32 R88, R148, gdesc[UR4].tnspB, R88, gsb0 ;  /* 0x40e0000494587df0 */ /* 0x000fe20008000858 */
[----:B------:R-:W-:Y:S02]  /*dd80*/  FMNMX.FTZ R0, R32, R0, !PT ;  /* 0x0000000020007209 */ /* 0x000fe40007810000 */
[----:B------:R-:W-:Y:S01]  /*dd90*/  R2UR UR6, R20 ;  /* 0x00000000140672ca */ /* 0x000fe200000e0000 */
[----:B------:R-:W-:Y:S01]  /*dda0*/  VIADD R20, R8, 0x100 ;  /* 0x0000010008147836 */ /* 0x000fe20000000000 */
[----:B------:R-:W-:Y:S02]  /*ddb0*/  FMNMX.FTZ R0, R33, R0, !PT ;  /* 0x0000000021007209 */ /* 0x000fe40007810000 */
[----:B------:R-:W-:Y:S01]  /*ddc0*/  R2UR UR7, R21 ;  /* 0x00000000150772ca */ /* 0x000fe200000e0000 */
[----:B------:R-:W-:Y:S01]  /*ddd0*/  IMAD.MOV.U32 R21, RZ, RZ, 0x40000040 ;  /* 0x40000040ff157424 */ /* 0x000fe200078e00ff */
        /* <DEDUP_REMOVED lines=23> */
[----:B------:R-:W-:Y:S01]  /*df50*/  R2UR UR6, R20 ;  /* 0x00000000140672ca */ /* 0x000fe200000e0000 */
[----:B------:R-:W-:Y:S01]  /*df60*/  VIADD R20, R8, 0x180 ;  /* 0x0000018008147836 */ /* 0x000fe20000000000 */
[----:B------:R-:W-:Y:S01]  /*df70*/  R2UR UR7, R21 ;  /* 0x00000000150772ca */ /* 0x000fe200000e0000 */
[----:B------:R-:W-:Y:S01]  /*df80*/  IMAD.MOV.U32 R21, RZ, RZ, 0x40000040 ;  /* 0x40000040ff157424 */ /* 0x000fe200078e00ff */
        /* <DEDUP_REMOVED lines=11> */
[----:B0-----:R-:W-:Y:S01]  /*e040*/  FMNMX.FTZ R3, R3, R0, !PT ;  /* 0x0000000003037209 */ /* 0x001fe20007810000 */
[----:B------:R-:W-:-:S04]  /*e050*/  IMAD.U32 R0, RZ, RZ, UR4 ;  /* 0x00000004ff007e24 */ /* 0x000fc8000f8e00ff */
[----:B------:R-:W-:Y:S01]  /*e060*/  HGMMA.64x64x16.F32 R88, R140, gdesc[UR4].tnspB, R88, gsb0 ;  /* 0x40e000048c587df0 */ /* 0x000fe20008000858 */
[----:B------:R-:W-:Y:S01]  /*e070*/  R2UR UR6, R20 ;  /* 0x00000000140672ca */ /* 0x000fe200000e0000 */
[----:B------:R-:W-:Y:S01]  /*e080*/  FADD.FTZ R9, -R3, R15 ;  /* 0x0000000f03097221 */ /* 0x000fe20000010100 */
[----:B------:R-:W-:Y:S01]  /*e090*/  R2UR UR7, R21 ;  /* 0x00000000150772ca */ /* 0x000fe200000e0000 */
[----:B------:R-:W-:Y:S01]  /*e0a0*/  IMAD.MOV.U32 R21, RZ, RZ, 0x40000040 ;  /* 0x40000040ff157424 */ /* 0x000fe200078e00ff */
[----:B------:R-:W-:Y:S01]  /*e0b0*/  IADD3 R20, R8, 0x200, RZ ;  /* 0x0000020008147810 */ /* 0x000fe20007ffe0ff */
[----:B------:R-:W-:-:S04]  /*e0c0*/  FMUL.FTZ R9, R9, R0 ;  /* 0x0000000009097220 */ /* 0x000fc80000410000 */
[----:B------:R0:W-:Y:S02]  /*e0d0*/  MUFU.EX2 R15, R9 ;  /* 0x00000009000f7308 */ /* 0x0001e40000000800 */
[----:B0-----:R-:W-:-:S04]  /*e0e0*/  FMNMX.FTZ R9, R26, R14, !PT ;  /* 0x0000000e1a097209 */ /* 0x001fc80007810000 */
        /* <DEDUP_REMOVED lines=19> */
[----:B------:R-:W-:Y:S02]  /*e220*/  R2UR UR6, R20 ;  /* 0x00000000140672ca */ /* 0x000fe400000e0000 */
[----:B------:R-:W-:Y:S01]  /*e230*/  R2UR UR7, R21 ;  /* 0x00000000150772ca */ /* 0x000fe200000e0000 */
[----:B------:R-:W-:Y:S01]  /*e240*/  FMUL.FTZ R21, R3, R0 ;  /* 0x0000000003157220 */ /* 0x000fe20000410000 */
[----:B------:R-:W-:-:S03]  /*e250*/  FMNMX.FTZ R9, R59, R9, !PT ;  /* 0x000000093b097209 */ /* 0x000fc60007810000 */
[-CC-:B------:R-:W-:Y:S01]  /*e260*/  FFMA.FTZ R150, R28, R0.reuse, -R21.reuse ;  /* 0x000000001c967223 */ /* 0x180fe20000010815 */
[----:B------:R-:W-:Y:S01]  /*e270*/  FMNMX.FTZ R9, R62, R9, !PT ;  /* 0x000000093e097209 */ /* 0x000fe20007810000 */
[----:B------:R-:W-:Y:S02]  /*e280*/  VIADD R28, R8, 0x280 ;  /* 0x00000280081c7836 */ /* 0x000fe40000000000 */
[-CC-:B------:R-:W-:Y:S01]  /*e290*/  FFMA.FTZ R142, R44, R0.reuse, -R21.reuse ;  /* 0x000000002c8e7223 */ /* 0x180fe20000010815 */
[-CC-:B------:R-:W-:Y:S01]  /*e2a0*/  FFMA.FTZ R148, R25, R0.reuse, -R21.reuse ;  /* 0x0000000019947223 */ /* 0x180fe20000010815 */
[----:B------:R-:W-:Y:S01]  /*e2b0*/  FMNMX.FTZ R9, R63, R9, !PT ;  /* 0x000000093f097209 */ /* 0x000fe20007810000 */
[-CC-:B------:R-:W-:Y:S01]  /*e2c0*/  FFMA.FTZ R145, R24, R0.reuse, -R21.reuse ;  /* 0x0000000018917223 */ /* 0x180fe20000010815 */
        /* <DEDUP_REMOVED lines=20> */
[----:B------:R-:W-:Y:S01]  /*e410*/  FFMA.FTZ R84, R84, R0, -R21 ;  /* 0x0000000054547223 */ /* 0x000fe20000010815 */
        /* <DEDUP_REMOVED lines=13> */
[----:B------:R-:W-:-:S03]  /*e4f0*/  F2FP.F16.F32.PACK_AB R148, R148, R145 ;  /* 0x000000919494723e */ /* 0x000fc600000000ff */
[----:B------:R-:W0:Y:S02]  /*e500*/  SHFL.BFLY PT, R44, R9, 0x2, 0x1f ;  /* 0x0c401f00092c7f89 */ /* 0x000e2400000e0000 */
[----:B------:R-:W-:Y:S08]  /*e510*/  MUFU.EX2 R144, R144 ;  /* 0x0000009000907308 */ /* 0x000ff00000000800 */
[----:B------:R-:W-:Y:S01]  /*e520*/  MUFU.EX2 R141, R141 ;  /* 0x0000008d008d7308 */ /* 0x000fe20000000800 */
[----:B------:R-:W-:-:S02]  /*e530*/  WARPGROUP.DEPBAR.LE gsb0, 0x0 ;  /* 0x00008000000079c5 */ /* 0x000fc40000010000 */
[----:B------:R-:W-:Y:S01]  /*e540*/  WARPGROUP.ARRIVE ;  /* 0x00000000000079c5 */ /* 0x000fe20000000000 */
[-CC-:B------:R-:W-:Y:S01]  /*e550*/  FFMA.FTZ R137, R29, R0.reuse, -R21.reuse ;  /* 0x000000001d897223 */ /* 0x180fe20000010815 */
[----:B------:R-:W-:Y:S02]  /*e560*/  IMAD.MOV.U32 R29, RZ, RZ, 0x40000040 ;  /* 0x40000040ff1d7424 */ /* 0x000fe400078e00ff */
[-CC-:B------:R-:W-:Y:S01]  /*e570*/  FFMA.FTZ R138, R52, R0.reuse, -R21.reuse ;  /* 0x00000000348a7223 */ /* 0x180fe20000010815 */
[-CC-:B------:R-:W-:Y:S01]  /*e580*/  FFMA.FTZ R139, R40, R0.reuse, -R21.reuse ;  /* 0x00000000288b7223 */ /* 0x180fe20000010815 */
[-CC-:B------:R-:W-:Y:S01]  /*e590*/  FFMA.FTZ R136, R48, R0.reuse, -R21.reuse ;  /* 0x0000000030887223 */ /* 0x180fe20000010815 */
[----:B------:R-:W-:Y:S01]  /*e5a0*/  HGMMA.64x64x16.F32 R88, R132, gdesc[UR4].tnspB, R88, gsb0 ;  /* 0x40e0000484587df0 */ /* 0x000fe20008000858 */
[----:B------:R-:W-:Y:S01]  /*e5b0*/  R2UR UR6, R28 ;  /* 0x000000001c0672ca */ /* 0x000fe200000e0000 */
[-CC-:B------:R-:W-:Y:S01]  /*e5c0*/  FFMA.FTZ R40, R68, R0.reuse, -R21.reuse ;  /* 0x0000000044287223 */ /* 0x180fe20000010815 */
[----:B------:R-:W-:Y:S01]  /*e5d0*/  R2UR UR7, R29 ;  /* 0x000000001d0772ca */ /* 0x000fe200000e0000 */
[--C-:B------:R-:W-:Y:S01]  /*e5e0*/  FFMA.FTZ R28, R72, R0, -R21.reuse ;  /* 0x00000000481c7223 */ /* 0x100fe20000010815 */
[----:B0-----:R-:W-:Y:S01]  /*e5f0*/  FMNMX.FTZ R9, R9, R44, !PT ;  /* 0x0000002c09097209 */ /* 0x001fe20007810000 */
[-CC-:B------:R-:W-:Y:S01]  /*e600*/  FFMA.FTZ R29, R73, R0.reuse, -R21.reuse ;  /* 0x00000000491d7223 */ /* 0x180fe20000010815 */
[-CC-:B------:R-:W-:Y:S01]  /*e610*/  FFMA.FTZ R44, R76, R0.reuse, -R21.reuse ;  /* 0x000000004c2c7223 */ /* 0x180fe20000010815 */
[----:B------:R-:W-:Y:S01]  /*e620*/  FFMA.FTZ R48, R80, R0, -R21 ;  /* 0x0000000050307223 */ /* 0x000fe20000010815 */
[----:B------:R-:W0:Y:S01]  /*e630*/  MUFU.EX2 R137, R137 ;  /* 0x0000008900897308 */ /* 0x000e220000000800 */
[----:B------:R-:W1:Y:S07]  /*e640*/  SHFL.BFLY PT, R52, R9, 0x1, 0x1f ;  /* 0x0c201f0009347f89 */ /* 0x000e6e00000e0000 */
[----:B------:R-:W-:Y:S08]  /*e650*/  MUFU.EX2 R146, R146 ;  /* 0x0000009200927308 */ /* 0x000ff00000000800 */
[----:B------:R-:W-:Y:S08]  /*e660*/  MUFU.EX2 R139, R139 ;  /* 0x0000008b008b7308 */ /* 0x000ff00000000800 */
[----:B------:R-:W-:Y:S01]  /*e670*/  MUFU.EX2 R140, R140 ;  /* 0x0000008c008c7308 */ /* 0x000fe20000000800 */
[----:B-1----:R-:W-:-:S05]  /*e680*/  FMNMX.FTZ R9, R9, R52, !PT ;  /* 0x0000003409097209 */ /* 0x002fca0007810000 */
[C---:B------:R-:W-:Y:S01]  /*e690*/  FADD.FTZ R53, -R9.reuse, R14 ;  /* 0x0000000e09357221 */ /* 0x040fe20000010100 */
[-C--:B------:R-:W-:Y:S01]  /*e6a0*/  FMUL.FTZ R57, R9, R0.reuse ;  /* 0x0000000009397220 */ /* 0x080fe20000410000 */
[----:B------:R-:W-:Y:S03]  /*e6b0*/  MUFU.EX2 R142, R142 ;  /* 0x0000008e008e7308 */ /* 0x000fe60000000800 */
[-CC-:B------:R-:W-:Y:S01]  /*e6c0*/  FFMA.FTZ R149, R26, R0.reuse, -R57.reuse ;  /* 0x000000001a957223 */ /* 0x180fe20000010839 */
[----:B------:R-:W-:Y:S02]  /*e6d0*/  VIADD R26, R8, 0x300 ;  /* 0x00000300081a7836 */ /* 0x000fe40000000000 */
[-CC-:B------:R-:W-:Y:S01]  /*e6e0*/  FFMA.FTZ R151, R30, R0.reuse, -R57.reuse ;  /* 0x000000001e977223 */ /* 0x180fe20000010839 */
[-CC-:B------:R-:W-:Y:S01]  /*e6f0*/  FFMA.FTZ R30, R34, R0.reuse, -R57.reuse ;  /* 0x00000000221e7223 */ /* 0x180fe20000010839 */
[-CC-:B------:R-:W-:Y:S01]  /*e700*/  FFMA.FTZ R31, R31, R0.reuse, -R57.reuse ;  /* 0x000000001f1f7223 */ /* 0x180fe20000010839 */
[-CC-:B------:R-:W-:Y:S01]  /*e710*/  FFMA.FTZ R34, R42, R0.reuse, -R57.reuse ;  /* 0x000000002a227223 */ /* 0x180fe20000010839 */
[----:B------:R-:W-:Y:S01]  /*e720*/  MUFU.EX2 R149, R149 ;  /* 0x0000009500957308 */ /* 0x000fe20000000800 */
[-CC-:B------:R-:W-:Y:S01]  /*e730*/  FFMA.FTZ R42, R47, R0.reuse, -R57.reuse ;  /* 0x000000002f2a7223 */ /* 0x180fe20000010839 */
[-CC-:B------:R-:W-:Y:S01]  /*e740*/  FFMA.FTZ R147, R38, R0.reuse, -R57.reuse ;  /* 0x0000000026937223 */ /* 0x180fe20000010839 */
[-C--:B------:R-:W-:Y:S01]  /*e750*/  FFMA.FTZ R38, R50, R0.reuse, -R57 ;  /* 0x0000000032267223 */ /* 0x080fe20000010839 */
[----:B--2---:R-:W-:Y:S01]  /*e760*/  FADD.FTZ R50, R150, R5 ;  /* 0x0000000596327221 */ /* 0x004fe20000010000 */
[-CC-:B------:R-:W-:Y:S01]  /*e770*/  FFMA.FTZ R55, R55, R0.reuse, -R57.reuse ;  /* 0x0000000037377223 */ /* 0x180fe20000010839 */
[-CC-:B------:R-:W-:Y:S01]  /*e780*/  FFMA.FTZ R75, R75, R0.reuse, -R57.reuse ;  /* 0x000000004b4b7223 */ /* 0x180fe20000010839 */
[-CC-:B------:R-:W-:Y:S01]  /*e790*/  FFMA.FTZ R78, R78, R0.reuse, -R57.reuse ;  /* 0x000000004e4e7223 */ /* 0x180fe20000010839 */
[----:B------:R-:W-:Y:S01]  /*e7a0*/  MUFU.EX2 R151, R151 ;  /* 0x0000009700977308 */ /* 0x000fe20000000800 */
[----:B0-----:R-:W-:Y:S01]  /*e7b0*/  FADD.FTZ R50, R137, R50 ;  /* 0x0000003289327221 */ /* 0x001fe20000010000 */
[-CC-:B------:R-:W-:Y:S01]  /*e7c0*/  FFMA.FTZ R79, R79, R0.reuse, -R57.reuse ;  /* 0x000000004f4f7223 */ /* 0x180fe20000010839 */
[-CC-:B------:R-:W-:Y:S01]  /*e7d0*/  FFMA.FTZ R82, R82, R0.reuse, -R57.reuse ;  /* 0x0000000052527223 */ /* 0x180fe20000010839 */
[-CC-:B------:R-:W-:Y:S01]  /*e7e0*/  FFMA.FTZ R83, R83, R0.reuse, -R57.reuse ;  /* 0x0000000053537223 */ /* 0x180fe20000010839 */
[----:B------:R-:W-:Y:S01]  /*e7f0*/  FFMA.FTZ R86, R86, R0, -R57 ;  /* 0x0000000056567223 */ /* 0x000fe20000010839 */
[----:B------:R-:W-:-:S02]  /*e800*/  F2FP.F16.F32.PACK_AB R150, R137, R150 ;  /* 0x000000968996723e */ /* 0x000fc400000000ff */
[----:B------:R-:W-:Y:S08]  /*e810*/  MUFU.EX2 R31, R31 ;  /* 0x0000001f001f7308 */ /* 0x000ff00000000800 */
[----:B------:R-:W-:Y:S01]  /*e820*/  MUFU.EX2 R30, R30 ;  /* 0x0000001e001e7308 */ /* 0x000fe20000000800 */
[----:B------:R-:W-:Y:S02]  /*e830*/  WARPGROUP.DEPBAR.LE gsb0, 0x0 ;  /* 0x00008000000079c5 */ /* 0x000fe40000010000 */
[----:B------:R-:W-:Y:S01]  /*e840*/  WARPGROUP.ARRIVE ;  /* 0x00000000000079c5 */ /* 0x000fe20000000000 */
[-CC-:B------:R-:W-:Y:S01]  /*e850*/  FFMA.FTZ R132, R56, R0.reuse, -R21.reuse ;  /* 0x0000000038847223 */ /* 0x180fe20000010815 */
[-CC-:B------:R-:W-:Y:S01]  /*e860*/  FFMA.FTZ R134, R60, R0.reuse, -R21.reuse ;  /* 0x000000003c867223 */ /* 0x180fe20000010815 */
[----:B------:R-:W-:-:S03]  /*e870*/  FFMA.FTZ R21, R85, R0, -R21 ;  /* 0x0000000055157223 */ /* 0x000fc60000010815 */
[----:B------:R-:W0:Y:S01]  /*e880*/  S2R R135, SR_TID.X ;  /* 0x0000000000877919 */ /* 0x000e220000002100 */
[-CC-:B------:R-:W-:Y:S01]  /*e890*/  FFMA.FTZ R56, R35, R0.reuse, -R57.reuse ;  /* 0x0000000023387223 */ /* 0x180fe20000010839 */
[----:B------:R-:W-:Y:S01]  /*e8a0*/  HGMMA.64x64x16.F32 R88, R128, gdesc[UR4].tnspB, R88, gsb0 ;  /* 0x40e0000480587df0 */ /* 0x000fe20008000858 */
[----:B------:R1:W-:Y:S01]  /*e8b0*/  MUFU.EX2 R14, R21 ;  /* 0x00000015000e7308 */ /* 0x0003e20000000800 */
[----:B------:R-:W-:Y:S01]  /*e8c0*/  R2UR UR6, R26 ;  /* 0x000000001a0672ca */ /* 0x000fe200000e0000 */
[-CC-:B------:R-:W-:Y:S01]  /*e8d0*/  FFMA.FTZ R35, R46, R0.reuse, -R57.reuse ;  /* 0x000000002e237223 */ /* 0x180fe20000010839 */
[----:B------:R-:W-:Y:S01]  /*e8e0*/  IADD3 R26, R8, 0x380, RZ ;  /* 0x00000380081a7810 */ /* 0x000fe20007ffe0ff */
[-CC-:B------:R-:W-:Y:S01]  /*e8f0*/  FFMA.FTZ R60, R39, R0.reuse, -R57.reuse ;  /* 0x00000000273c7223 */ /* 0x180fe20000010839 */
[-CC-:B------:R-:W-:Y:S01]  /*e900*/  FFMA.FTZ R39, R43, R0.reuse, -R57.reuse ;  /* 0x000000002b277223 */ /* 0x180fe20000010839 */
[-CC-:B------:R-:W-:Y:S01]  /*e910*/  FFMA.FTZ R43, R51, R0.reuse, -R57.reuse ;  /* 0x00000000332b7223 */ /* 0x180fe20000010839 */
[-CC-:B------:R-:W-:Y:S01]  /*e920*/  FFMA.FTZ R8, R54, R0.reuse, -R57.reuse ;  /* 0x0000000036087223 */ /* 0x180fe20000010839 */
[----:B------:R-:W2:Y:S01]  /*e930*/  MUFU.EX2 R56, R56 ;  /* 0x0000003800387308 */ /* 0x000ea20000000800 */
[-C--:B-1----:R-:W-:Y:S01]  /*e940*/  FMUL.FTZ R21, R53, R0.reuse ;  /* 0x0000000035157220 */ /* 0x082fe20000410000 */
[----:B------:R-:W-:Y:S01]  /*e950*/  FFMA.FTZ R53, R27, R0, -R57 ;  /* 0x000000001b357223 */ /* 0x000fe20000010839 */
[----:B------:R-:W-:-:S02]  /*e960*/  IMAD.MOV.U32 R27, RZ, RZ, 0x40000040 ;  /* 0x40000040ff1b7424 */ /* 0x000fc400078e00ff */
[----:B------:R-:W-:-:S03]  /*e970*/  FFMA.FTZ R133, R58, R0, -R57 ;  /* 0x000000003a857223 */ /* 0x000fc60000010839 */
[----:B------:R-:W-:Y:S01]  /*e980*/  R2UR UR7, R27 ;  /* 0x000000001b0772ca */ /* 0x000fe200000e0000 */
[----:B------:R-:W-:Y:S01]  /*e990*/  IMAD.MOV.U32 R27, RZ, RZ, 0x40000040 ;  /* 0x40000040ff1b7424 */ /* 0x000fe200078e00ff */
[----:B------:R-:W1:Y:S01]  /*e9a0*/  MUFU.EX2 R21, R21 ;  /* 0x0000001500157308 */ /* 0x000e620000000800 */
[----:B--2---:R-:W-:-:S07]  /*e9b0*/  F2FP.F16.F32.PACK_AB R145, R56, R30 ;  /* 0x0000001e3891723e */ /* 0x004fce00000000ff */
[----:B------:R-:W2:Y:S01]  /*e9c0*/  MUFU.EX2 R53, R53 ;  /* 0x0000003500357308 */ /* 0x000ea20000000800 */
[----:B0-----:R-:W-:Y:S02]  /*e9d0*/  SHF.R.U32.HI R154, RZ, 0x7, R135 ;  /* 0x00000007ff9a7819 */ /* 0x001fe40000011687 */
[----:B------:R-:W-:Y:S01]  /*e9e0*/  ISETP.GE.U32.AND P2, PT, R135, 0x180, PT ;  /* 0x000001808700780c */ /* 0x000fe20003f46070 */
[----:B------:R-:W-:Y:S02]  /*e9f0*/  FFMA.FTZ R135, R62, R0, -R57 ;  /* 0x000000003e877223 */ /* 0x000fe40000010839 */
[----:B------:R-:W-:Y:S02]  /*ea00*/  VIADD R46, R154, 0x9 ;  /* 0x000000099a2e7836 */ /* 0x000fe40000000000 */
[----:B-1----:R-:W-:Y:S01]  /*ea10*/  FFMA.FTZ R4, R21, R4, R149 ;  /* 0x0000000415047223 */ /* 0x002fe20000010095 */
[----:B------:R-:W-:Y:S02]  /*ea20*/  MUFU.EX2 R147, R147 ;  /* 0x0000009300937308 */ /* 0x000fe40000000800 */
[----:B------:R-:W-:-:S02]  /*ea30*/  SEL R51, R46, 0x9, !P2 ;  /* 0x000000092e337807 */ /* 0x000fc40005000000 */
[----:B------:R-:W-:Y:S01]  /*ea40*/  ISETP.GT.AND P2, PT, R152, RZ, PT ;  /* 0x000000ff9800720c */ /* 0x000fe20003f44270 */
[----:B--2---:R-:W-:-:S03]  /*ea50*/  FADD.FTZ R46, R53, R4 ;  /* 0x00000004352e7221 */ /* 0x004fc60000010000 */
[----:B------:R-:W-:Y:S01]  /*ea60*/  MUFU.EX2 R60, R60 ;  /* 0x0000003c003c7308 */ /* 0x000fe20000000800 */
[----:B------:R-:W-:Y:S01]  /*ea70*/  FFMA.FTZ R4, R63, R0, -R57 ;  /* 0x000000003f047223 */ /* 0x000fe20000010839 */
[----:B------:R-:W-:Y:S01]  /*ea80*/  F2FP.F16.F32.PACK_AB R149, R53, R149 ;  /* 0x000000953595723e */ /* 0x000fe200000000ff */
[----:B------:R-:W-:Y:S01]  /*ea90*/  FADD.FTZ R46, R151, R46 ;  /* 0x0000002e972e7221 */ /* 0x000fe20000010000 */
[C---:B------:R-:W-:Y:S02]  /*eaa0*/  F2FP.F16.F32.PACK_AB R151, R31.reuse, R151 ;  /* 0x000000971f97723e */ /* 0x040fe400000000ff */
[----:B------:R-:W-:Y:S01]  /*eab0*/  IADD3 R152, R152, -0x1, RZ ;  /* 0xffffffff98987810 */ /* 0x000fe20007ffe0ff */
[----:B------:R-:W-:Y:S01]  /*eac0*/  FADD.FTZ R5, R31, R46 ;  /* 0x0000002e1f057221 */ /* 0x000fe20000010000 */
[----:B------:R-:W-:Y:S08]  /*ead0*/  MUFU.EX2 R34, R34 ;  /* 0x0000002200227308 */ /* 0x000ff00000000800 */
[----:B------:R-:W-:Y:S08]  /*eae0*/  MUFU.EX2 R39, R39 ;  /* 0x0000002700277308 */ /* 0x000ff00000000800 */
[----:B------:R-:W-:Y:S08]  /*eaf0*/  MUFU.EX2 R35, R35 ;  /* 0x0000002300237308 */ /* 0x000ff00000000800 */
[----:B------:R-:W-:Y:S01]  /*eb00*/  MUFU.EX2 R25, R25 ;  /* 0x0000001900197308 */ /* 0x000fe20000000800 */
[----:B------:R-:W-:-:S02]  /*eb10*/  WARPGROUP.DEPBAR.LE gsb0, 0x0 ;  /* 0x00008000000079c5 */ /* 0x000fc40000010000 */
[----:B------:R-:W-:Y:S01]  /*eb20*/  WARPGROUP.ARRIVE ;  /* 0x00000000000079c5 */ /* 0x000fe20000000000 */
[-CC-:B------:R-:W-:Y:S01]  /*eb30*/  FFMA.FTZ R129, R66, R0.reuse, -R57.reuse ;  /* 0x0000000042817223 */ /* 0x180fe20000010839 */
[----:B------:R-:W-:-:S03]  /*eb40*/  FFMA.FTZ R131, R70, R0, -R57 ;  /* 0x0000000046837223 */ /* 0x000fc60000010839 */
[----:B------:R-:W-:Y:S01]  /*eb50*/  MUFU.EX2 R42, R42 ;  /* 0x0000002a002a7308 */ /* 0x000fe20000000800 */
[----:B------:R-:W-:Y:S01]  /*eb60*/  HGMMA.64x64x16.F32 R88, R124, gdesc[UR4].tnspB, R88, gsb0 ;  /* 0x40e000047c587df0 */ /* 0x000fe20008000858 */
[----:B------:R-:W-:Y:S02]  /*eb70*/  R2UR UR6, R26 ;  /* 0x000000001a0672ca */ /* 0x000fe400000e0000 */
[----:B------:R-:W-:Y:S01]  /*eb80*/  R2UR UR7, R27 ;  /* 0x000000001b0772ca */ /* 0x000fe200000e0000 */
[----:B------:R-:W-:-:S03]  /*eb90*/  @!P1 IMAD R27, R18, 0x8, R2 ;  /* 0x00000008121b9824 */ /* 0x000fc600078e0202 */
[----:B------:R-:W-:Y:S01]  /*eba0*/  MUFU.EX2 R136, R136 ;  /* 0x0000008800887308 */ /* 0x000fe20000000800 */
[----:B------:R-:W-:Y:S02]  /*ebb0*/  @!P1 VIADD R47, R27, 0x16840 ;  /* 0x000168401b2f9836 */ /* 0x000fe40000000000 */
[----:B------:R-:W-:-:S03]  /*ebc0*/  FFMA.FTZ R27, R59, R0, -R57 ;  /* 0x000000003b1b7223 */ /* 0x000fc60000010839 */
[----:B------:R-:W-:Y:S02]  /*ebd0*/  @!P1 PRMT R47, RZ, 0x654, R47 ;  /* 0x00000654ff2f9816 */ /* 0x000fe4000000002f */
[----:B------:R-:W-:Y:S08]  /*ebe0*/  MUFU.EX2 R38, R38 ;  /* 0x0000002600267308 */ /* 0x000ff00000000800 */
        /* <DEDUP_REMOVED lines=9> */
[----:B------:R-:W-:-:S05]  /*ec80*/  WARPGROUP.ARRIVE ;  /* 0x00000000000079c5 */ /* 0x000fca0000000000 */
[----:B------:R-:W-:Y:S01]  /*ec90*/  MUFU.EX2 R133, R133 ;  /* 0x0000008500857308 */ /* 0x000fe20000000800 */
[----:B------:R-:W-:Y:S01]  /*eca0*/  FFMA.FTZ R125, R74, R0, -R57 ;  /* 0x000000004a7d7223 */ /* 0x000fe20000010839 */
[----:B------:R-:W-:Y:S06]  /*ecb0*/  HGMMA.64x64x16.F32 R88, R120, gdesc[UR4].tnspB, R88, gsb0 ;  /* 0x40e0000478587df0 */ /* 0x000fec0008000858 */
        /* <DEDUP_REMOVED lines=8> */
[----:B------:R-:W0:Y:S08]  /*ed40*/  MUFU.EX2 R36, R36 ;  /* 0x0000002400247308 */ /* 0x000e300000000800 */
[----:B------:R-:W-:Y:S01]  /*ed50*/  MUFU.EX2 R40, R40 ;  /* 0x0000002800287308 */ /* 0x000fe20000000800 */
[----:B------:R-:W-:-:S02]  /*ed60*/  WARPGROUP.DEPBAR.LE gsb0, 0x0 ;  /* 0x00008000000079c5 */ /* 0x000fc40000010000 */
[----:B------:R1:W-:Y:S06]  /*ed70*/  BAR.ARV R51, 0x100 ;  /* 0x000400330000751d */ /* 0x0003ec0000002000 */
[----:B------:R2:W-:Y:S01]  /*ed80*/  @!P1 SYNCS.ARRIVE.TRANS64.RED.A1T0 RZ, [R47+URZ], RZ ;  /* 0x000000ff2fff99a7 */ /* 0x0005e2000810043f */
[----:B------:R-:W-:Y:S01]  /*ed90*/  MUFU.EX2 R131, R131 ;  /* 0x0000008300837308 */ /* 0x000fe20000000800 */
[----:B-1----:R-:W-:Y:S01]  /*eda0*/  FADD.FTZ R51, R30, R5 ;  /* 0x000000051e337221 */ /* 0x002fe20000010000 */
[----:B------:R-:W-:Y:S01]  /*edb0*/  FFMA.FTZ R5, R67, R0, -R57 ;  /* 0x0000000043057223 */ /* 0x000fe20000010839 */
[-C--:B------:R-:W-:Y:S01]  /*edc0*/  FMUL.FTZ R88, R88, R15.reuse ;  /* 0x0000000f58587220 */ /* 0x080fe20000410000 */
[-C--:B------:R-:W-:Y:S01]  /*edd0*/  FMUL.FTZ R89, R89, R15.reuse ;  /* 0x0000000f59597220 */ /* 0x080fe20000410000 */
[-C--:B------:R-:W-:Y:S01]  /*ede0*/  FMUL.FTZ R92, R92, R15.reuse ;  /* 0x0000000f5c5c7220 */ /* 0x080fe20000410000 */
[-C--:B------:R-:W-:Y:S01]  /*edf0*/  FMUL.FTZ R93, R93, R15.reuse ;  /* 0x0000000f5d5d7220 */ /* 0x080fe20000410000 */
[----:B--2---:R-:W-:Y:S01]  /*ee00*/  @!P1 IMAD R47, R153, 0x8, R2 ;  /* 0x00000008992f9824 */ /* 0x004fe200078e0202 */
[----:B------:R-:W-:Y:S01]  /*ee10*/  MUFU.EX2 R5, R5 ;  /* 0x0000000500057308 */ /* 0x000fe20000000800 */
[-C--:B------:R-:W-:Y:S01]  /*ee20*/  FMUL.FTZ R96, R96, R15.reuse ;  /* 0x0000000f60607220 */ /* 0x080fe20000410000 */
[----:B------:R-:W-:Y:S01]  /*ee30*/  FMUL.FTZ R97, R97, R15 ;  /* 0x0000000f61617220 */ /* 0x000fe20000410000 */
[----:B------:R-:W-:-:S02]  /*ee40*/  @!P1 VIADD R47, R47, 0x16860 ;  /* 0x000168602f2f9836 */ /* 0x000fc40000000000 */
[-C--:B------:R-:W-:Y:S01]  /*ee50*/  FMUL.FTZ R100, R100, R15.reuse ;  /* 0x0000000f64647220 */ /* 0x080fe20000410000 */
[-C--:B------:R-:W-:Y:S01]  /*ee60*/  FMUL.FTZ R101, R101, R15.reuse ;  /* 0x0000000f65657220 */ /* 0x080fe20000410000 */
[-C--:B------:R-:W-:Y:S01]  /*ee70*/  FMUL.FTZ R104, R104, R15.reuse ;  /* 0x0000000f68687220 */ /* 0x080fe20000410000 */
[-C--:B------:R-:W-:Y:S01]  /*ee80*/  FMUL.FTZ R105, R105, R15.reuse ;  /* 0x0000000f69697220 */ /* 0x080fe20000410000 */
[----:B------:R-:W-:Y:S01]  /*ee90*/  @!P1 PRMT R47, RZ, 0x654, R47 ;  /* 0x00000654ff2f9816 */ /* 0x000fe2000000002f */
[----:B------:R-:W1:Y:S01]  /*eea0*/  MUFU.EX2 R41, R41 ;  /* 0x0000002900297308 */ /* 0x000e620000000800 */
[-C--:B------:R-:W-:Y:S01]  /*eeb0*/  FMUL.FTZ R108, R108, R15.reuse ;  /* 0x0000000f6c6c7220 */ /* 0x080fe20000410000 */
[-C--:B------:R-:W-:Y:S01]  /*eec0*/  FMUL.FTZ R109, R109, R15.reuse ;  /* 0x0000000f6d6d7220 */ /* 0x080fe20000410000 */
[----:B------:R2:W-:Y:S01]  /*eed0*/  @!P1 SYNCS.ARRIVE.TRANS64.RED.A1T0 RZ, [R47+URZ], RZ ;  /* 0x000000ff2fff99a7 */ /* 0x0005e2000810043f */
[-C--:B------:R-:W-:Y:S01]  /*eee0*/  FMUL.FTZ R112, R112, R15.reuse ;  /* 0x0000000f70707220 */ /* 0x080fe20000410000 */
[-C--:B------:R-:W-:Y:S01]  /*eef0*/  FMUL.FTZ R113, R113, R15.reuse ;  /* 0x0000000f71717220 */ /* 0x080fe20000410000 */
[-C--:B------:R-:W-:Y:S01]  /*ef00*/  FMUL.FTZ R116, R116, R15.reuse ;  /* 0x0000000f74747220 */ /* 0x080fe20000410000 */
[----:B------:R-:W-:Y:S01]  /*ef10*/  FMUL.FTZ R117, R117, R15 ;  /* 0x0000000f75757220 */ /* 0x000fe20000410000 */
[----:B------:R-:W-:Y:S01]  /*ef20*/  MUFU.EX2 R28, R28 ;  /* 0x0000001c001c7308 */ /* 0x000fe20000000800 */
[----:B0-----:R-:W-:Y:S01]  /*ef30*/  F2FP.F16.F32.PACK_AB R128, R36, R32 ;  /* 0x000000202480723e */ /* 0x001fe200000000ff */
[-C--:B------:R-:W-:Y:S01]  /*ef40*/  FMUL.FTZ R90, R90, R21.reuse ;  /* 0x000000155a5a7220 */ /* 0x080fe20000410000 */
[----:B--2---:R-:W-:Y:S01]  /*ef50*/  FADD.FTZ R47, R143, R50 ;  /* 0x000000328f2f7221 */ /* 0x004fe20000010000 */
[----:B------:R-:W-:Y:S01]  /*ef60*/  FADD.FTZ R50, R56, R51 ;  /* 0x0000003338327221 */ /* 0x000fe20000010000 */
[-C--:B------:R-:W-:Y:S01]  /*ef70*/  FMUL.FTZ R91, R91, R21.reuse ;  /* 0x000000155b5b7220 */ /* 0x080fe20000410000 */
[----:B------:R-:W-:Y:S01]  /*ef80*/  FMUL.FTZ R94, R94, R21 ;  /* 0x000000155e5e7220 */ /* 0x000fe20000410000 */
[C---:B------:R-:W-:Y:S01]  /*ef90*/  FADD.FTZ R46, R144.reuse, R47 ;  /* 0x0000002f902e7221 */ /* 0x040fe20000010000 */
[----:B------:R-:W-:Y:S01]  /*efa0*/  FADD.FTZ R51, R147, R50 ;  /* 0x0000003293337221 */ /* 0x000fe20000010000 */
[----:B------:R-:W-:Y:S01]  /*efb0*/  MUFU.EX2 R125, R125 ;  /* 0x0000007d007d7308 */ /* 0x000fe20000000800 */
[----:B------:R-:W-:Y:S01]  /*efc0*/  F2FP.F16.F32.PACK_AB R144, R144, R143 ;  /* 0x0000008f9090723e */ /* 0x000fe200000000ff */
[----:B------:R-:W-:Y:S01]  /*efd0*/  FADD.FTZ R47, R141, R46 ;  /* 0x0000002e8d2f7221 */ /* 0x000fe20000010000 */
[----:B------:R-:W-:Y:S01]  /*efe0*/  FADD.FTZ R51, R60, R51 ;  /* 0x000000333c337221 */ /* 0x000fe20000010000 */
[----:B------:R-:W-:Y:S01]  /*eff0*/  FFMA.FTZ R46, R71, R0, -R57 ;  /* 0x00000000472e7223 */ /* 0x000fe20000010839 */
[----:B------:R-:W-:Y:S01]  /*f000*/  F2FP.F16.F32.PACK_AB R143, R42, R35 ;  /* 0x000000232a8f723e */ /* 0x000fe200000000ff */
[C---:B------:R-:W-:Y:S01]  /*f010*/  FADD.FTZ R50, R146.reuse, R47 ;  /* 0x0000002f92327221 */ /* 0x040fe20000010000 */
[----:B------:R-:W-:Y:S01]  /*f020*/  F2FP.F16.F32.PACK_AB R146, R146, R141 ;  /* 0x0000008d9292723e */ /* 0x000fe200000000ff */
[----:B------:R-:W0:Y:S01]  /*f030*/  MUFU.EX2 R29, R29 ;  /* 0x0000001d001d7308 */ /* 0x000e220000000800 */
[----:B------:R-:W-:Y:S01]  /*f040*/  F2FP.F16.F32.PACK_AB R141, R39, R34 ;  /* 0x00000022278d723e */ /* 0x000fe200000000ff */
[----:B------:R-:W-:Y:S01]  /*f050*/  FADD.FTZ R47, R139, R50 ;  /* 0x000000328b2f7221 */ /* 0x000fe20000010000 */
[----:B------:R-:W-:Y:S01]  /*f060*/  FADD.FTZ R50, R34, R51 ;  /* 0x0000003322327221 */ /* 0x000fe20000010000 */
[----:B------:R-:W-:Y:S01]  /*f070*/  FFMA.FTZ R57, R87, R0, -R57 ;  /* 0x0000000057397223 */ /* 0x000fe20000010839 */
[----:B------:R-:W-:Y:S01]  /*f080*/  F2FP.F16.F32.PACK_AB R147, R60, R147 ;  /* 0x000000933c93723e */ /* 0x000fe200000000ff */
[C---:B------:R-:W-:Y:S01]  /*f090*/  FADD.FTZ R47, R140.reuse, R47 ;  /* 0x0000002f8c2f7221 */ /* 0x040fe20000010000 */
[----:B------:R-:W-:Y:S01]  /*f0a0*/  FADD.FTZ R50, R39, R50 ;  /* 0x0000003227327221 */ /* 0x000fe20000010000 */
[----:B------:R-:W-:Y:S01]  /*f0b0*/  MUFU.EX2 R46, R46 ;  /* 0x0000002e002e7308 */ /* 0x000fe20000000800 */
[----:B------:R-:W-:Y:S01]  /*f0c0*/  F2FP.F16.F32.PACK_AB R140, R140, R139 ;  /* 0x0000008b8c8c723e */ /* 0x000fe200000000ff */
[----:B------:R-:W-:Y:S01]  /*f0d0*/  FADD.FTZ R54, R142, R47 ;  /* 0x0000002f8e367221 */ /* 0x000fe20000010000 */
[----:B------:R-:W-:Y:S01]  /*f0e0*/  FADD.FTZ R47, R35, R50 ;  /* 0x00000032232f7221 */ /* 0x000fe20000010000 */
[----:B------:R-:W-:Y:S01]  /*f0f0*/  F2FP.F16.F32.PACK_AB R142, R25, R142 ;  /* 0x0000008e198e723e */ /* 0x000fe200000000ff */
[-C--:B------:R-:W-:Y:S01]  /*f100*/  FMUL.FTZ R95, R95, R21.reuse ;  /* 0x000000155f5f7220 */ /* 0x080fe20000410000 */
[----:B------:R-:W-:Y:S01]  /*f110*/  FADD.FTZ R51, R25, R54 ;  /* 0x0000003619337221 */ /* 0x000fe20000010000 */
        /* <DEDUP_REMOVED lines=10> */
[----:B-1----:R-:W-:Y:S01]  /*f1c0*/  F2FP.F16.F32.PACK_AB R130, R41, R40 ;  /* 0x000000282982723e */ /* 0x002fe200000000ff */
[----:B------:R-:W-:Y:S01]  /*f1d0*/  FADD.FTZ R51, R138, R51 ;  /* 0x000000338a337221 */ /* 0x000fe20000010000 */
[----:B------:R-:W-:Y:S01]  /*f1e0*/  FADD.FTZ R47, R8, R47 ;  /* 0x0000002f082f7221 */ /* 0x000fe20000010000 */
[C---:B------:R-:W-:Y:S01]  /*f1f0*/  F2FP.F16.F32.PACK_AB R138, R24.reuse, R138 ;  /* 0x0000008a188a723e */ /* 0x040fe200000000ff */
[----:B------:R-:W-:Y:S01]  /*f200*/  FMUL.FTZ R99, R99, R21 ;  /* 0x0000001563637220 */ /* 0x000fe20000410000 */
[----:B------:R-:W-:Y:S01]  /*f210*/  FADD.FTZ R51, R24, R51 ;  /* 0x0000003318337221 */ /* 0x000fe20000010000 */
[----:B------:R-:W-:Y:S01]  /*f220*/  FADD.FTZ R50, R26, R47 ;  /* 0x0000002f1a327221 */ /* 0x000fe20000010000 */
[----:B------:R-:W-:Y:S01]  /*f230*/  MUFU.EX2 R78, R78 ;  /* 0x0000004e004e7308 */ /* 0x000fe20000000800 */
[----:B0-----:R-:W-:Y:S01]  /*f240*/  F2FP.F16.F32.PACK_AB R124, R29, R28 ;  /* 0x0000001c1d7c723e */ /* 0x001fe200000000ff */
[----:B------:R-:W-:Y:S01]  /*f250*/  FADD.FTZ R30, R132, R51 ;  /* 0x00000033841e7221 */ /* 0x000fe20000010000 */
[----:B------:R-:W-:Y:S01]  /*f260*/  FADD.FTZ R50, R133, R50 ;  /* 0x0000003285327221 */ /* 0x000fe20000010000 */
[----:B------:R-:W-:Y:S01]  /*f270*/  F2FP.F16.F32.PACK_AB R133, R27, R133 ;  /* 0x000000851b85723e */ /* 0x000fe200000000ff */
[----:B------:R-:W-:Y:S01]  /*f280*/  FMUL.FTZ R102, R102, R21 ;  /* 0x0000001566667220 */ /* 0x000fe20000410000 */
[----:B------:R-:W-:Y:S01]  /*f290*/  FADD.FTZ R47, R37, R30 ;  /* 0x0000001e252f7221 */ /* 0x000fe20000010000 */
[----:B------:R-:W-:Y:S01]  /*f2a0*/  FADD.FTZ R50, R27, R50 ;  /* 0x000000321b327221 */ /* 0x000fe20000010000 */
[----:B------:R-:W0:Y:S01]  /*f2b0*/  MUFU.EX2 R45, R45 ;  /* 0x0000002d002d7308 */ /* 0x000e220000000800 */
[----:B------:R-:W-:Y:S01]  /*f2c0*/  F2FP.F16.F32.PACK_AB R132, R37, R132 ;  /* 0x000000842584723e */ /* 0x000fe200000000ff */
[----:B------:R-:W-:Y:S01]  /*f2d0*/  FADD.FTZ R30, R134, R47 ;  /* 0x0000002f861e7221 */ /* 0x000fe20000010000 */
[----:B------:R-:W-:Y:S01]  /*f2e0*/  FADD.FTZ R39, R135, R50 ;  /* 0x0000003287277221 */ /* 0x000fe20000010000 */
[C---:B------:R-:W-:Y:S01]  /*f2f0*/  F2FP.F16.F32.PACK_AB R135, R4.reuse, R135 ;  /* 0x000000870487723e */ /* 0x040fe200000000ff */
[----:B------:R-:W-:Y:S01]  /*f300*/  FMUL.FTZ R103, R103, R21 ;  /* 0x0000001567677220 */ /* 0x000fe20000410000 */
[C---:B------:R-:W-:Y:S01]  /*f310*/  FADD.FTZ R25, R33.reuse, R30 ;  /* 0x0000001e21197221 */ /* 0x040fe20000010000 */
[----:B------:R-:W-:Y:S01]  /*f320*/  FADD.FTZ R30, R4, R39 ;  /* 0x00000027041e7221 */ /* 0x000fe20000010000 */
[----:B------:R-:W1:Y:S01]  /*f330*/  MUFU.EX2 R79, R79 ;  /* 0x0000004f004f7308 */ /* 0x000e620000000800 */
[----:B------:R-:W-:Y:S01]  /*f340*/  F2FP.F16.F32.PACK_AB R134, R33, R134 ;  /* 0x000000862186723e */ /* 0x000fe200000000ff */
[----:B------:R-:W-:Y:S01]  /*f350*/  FADD.FTZ R25, R32, R25 ;  /* 0x0000001920197221 */ /* 0x000fe20000010000 */
[----:B------:R-:W-:Y:S01]  /*f360*/  FADD.FTZ R30, R129, R30 ;  /* 0x0000001e811e7221 */ /* 0x000fe20000010000 */
[C---:B------:R-:W-:Y:S01]  /*f370*/  F2FP.F16.F32.PACK_AB R129, R5.reuse, R129 ;  /* 0x000000810581723e */ /* 0x040fe200000000ff */
[----:B------:R-:W-:Y:S01]  /*f380*/  FMUL.FTZ R106, R106, R21 ;  /* 0x000000156a6a7220 */ /* 0x000fe20000410000 */
[----:B------:R-:W-:Y:S01]  /*f390*/  FADD.FTZ R25, R36, R25 ;  /* 0x0000001924197221 */ /* 0x000fe20000010000 */
[----:B------:R-:W-:Y:S01]  /*f3a0*/  FADD.FTZ R30, R5, R30 ;  /* 0x0000001e051e7221 */ /* 0x000fe20000010000 */
[----:B------:R-:W2:Y:S01]  /*f3b0*/  MUFU.EX2 R48, R48 ;  /* 0x0000003000307308 */ /* 0x000ea20000000800 */
[----:B0-----:R-:W-:Y:S01]  /*f3c0*/  F2FP.F16.F32.PACK_AB R126, R45, R44 ;  /* 0x0000002c2d7e723e */ /* 0x001fe200000000ff */
[----:B------:R-:W-:Y:S01]  /*f3d0*/  FADD.FTZ R20, R40, R25 ;  /* 0x0000001928147221 */ /* 0x000fe20000010000 */
[----:B------:R-:W-:Y:S01]  /*f3e0*/  FADD.FTZ R25, R131, R30 ;  /* 0x0000001e83197221 */ /* 0x000fe20000010000 */
[C---:B------:R-:W-:Y:S01]  /*f3f0*/  F2FP.F16.F32.PACK_AB R131, R46.reuse, R131 ;  /* 0x000000832e83723e */ /* 0x040fe200000000ff */
[----:B------:R-:W-:Y:S01]  /*f400*/  FMUL.FTZ R107, R107, R21 ;  /* 0x000000156b6b7220 */ /* 0x000fe20000410000 */
[----:B------:R-:W-:Y:S01]  /*f410*/  FADD.FTZ R35, R41, R20 ;  /* 0x0000001429237221 */ /* 0x000fe20000010000 */
[----:B------:R-:W-:Y:S01]  /*f420*/  FADD.FTZ R8, R46, R25 ;  /* 0x000000192e087221 */ /* 0x000fe20000010000 */
[----:B------:R-:W0:Y:S01]  /*f430*/  MUFU.EX2 R82, R82 ;  /* 0x0000005200527308 */ /* 0x000e220000000800 */
[----:B-1----:R-:W-:Y:S01]  /*f440*/  F2FP.F16.F32.PACK_AB R127, R79, R78 ;  /* 0x0000004e4f7f723e */ /* 0x002fe200000000ff */
[----:B------:R-:W-:Y:S01]  /*f450*/  FADD.FTZ R20, R28, R35 ;  /* 0x000000231c147221 */ /* 0x000fe20000010000 */
[----:B------:R-:W-:Y:S01]  /*f460*/  FADD.FTZ R8, R125, R8 ;  /* 0x000000087d087221 */ /* 0x000fe20000010000 */
[----:B------:R-:W-:Y:S01]  /*f470*/  F2FP.F16.F32.PACK_AB R125, R31, R125 ;  /* 0x0000007d1f7d723e */ /* 0x000fe200000000ff */
[-C--:B------:R-:W-:Y:S01]  /*f480*/  FMUL.FTZ R110, R110, R21.reuse ;  /* 0x000000156e6e7220 */ /* 0x080fe20000410000 */
[----:B------:R-:W-:Y:S01]  /*f490*/  FADD.FTZ R25, R29, R20 ;  /* 0x000000141d197221 */ /* 0x000fe20000010000 */
[----:B------:R-:W-:Y:S01]  /*f4a0*/  FADD.FTZ R27, R31, R8 ;  /* 0x000000081f1b7221 */ /* 0x000fe20000010000 */
[----:B------:R-:W1:Y:S01]  /*f4b0*/  MUFU.EX2 R49, R49 ;  /* 0x0000003100317308 */ /* 0x000e620000000800 */
[-C--:B------:R-:W-:Y:S01]  /*f4c0*/  FMUL.FTZ R111, R111, R21.reuse ;  /* 0x000000156f6f7220 */ /* 0x080fe20000410000 */
[----:B------:R-:W-:Y:S01]  /*f4d0*/  FADD.FTZ R4, R44, R25 ;  /* 0x000000192c047221 */ /* 0x000fe20000010000 */
[----:B------:R-:W-:Y:S01]  /*f4e0*/  FADD.FTZ R8, R78, R27 ;  /* 0x0000001b4e087221 */ /* 0x000fe20000010000 */
[-C--:B------:R-:W-:Y:S01]  /*f4f0*/  FMUL.FTZ R114, R114, R21.reuse ;  /* 0x0000001572727220 */ /* 0x080fe20000410000 */
[-C--:B------:R-:W-:Y:S01]  /*f500*/  FMUL.FTZ R115, R115, R21.reuse ;  /* 0x0000001573737220 */ /* 0x080fe20000410000 */
[----:B------:R-:W-:Y:S01]  /*f510*/  FADD.FTZ R5, R45, R4 ;  /* 0x000000042d057221 */ /* 0x000fe20000010000 */
[----:B------:R-:W-:Y:S01]  /*f520*/  FADD.FTZ R25, R79, R8 ;  /* 0x000000084f197221 */ /* 0x000fe20000010000 */
[----:B------:R-:W3:Y:S01]  /*f530*/  MUFU.EX2 R83, R83 ;  /* 0x0000005300537308 */ /* 0x000ee20000000800 */
[-C--:B------:R-:W-:Y:S01]  /*f540*/  FMUL.FTZ R118, R118, R21.reuse ;  /* 0x0000001576767220 */ /* 0x080fe20000410000 */
[----:B--2---:R-:W-:Y:S01]  /*f550*/  FADD.FTZ R4, R48, R5 ;  /* 0x0000000530047221 */ /* 0x004fe20000010000 */
[----:B0-----:R-:W-:Y:S01]  /*f560*/  FADD.FTZ R8, R82, R25 ;  /* 0x0000001952087221 */ /* 0x001fe20000010000 */
[----:B------:R-:W-:Y:S01]  /*f570*/  FMUL.FTZ R119, R119, R21 ;  /* 0x0000001577777220 */ /* 0x000fe20000410000 */
[----:B------:R-:W-:-:S02]  /*f580*/  IMAD.MOV.U32 R153, RZ, RZ, R18 ;  /* 0x000000ffff997224 */ /* 0x000fc400078e0012 */
[----:B------:R-:W-:Y:S01]  /*f590*/  IMAD.MOV.U32 R15, RZ, RZ, R3 ;  /* 0x000000ffff0f7224 */ /* 0x000fe200078e0003 */
[----:B------:R-:W0:Y:S01]  /*f5a0*/  MUFU.EX2 R52, R84 ;  /* 0x0000005400347308 */ /* 0x000e220000000800 */
[C---:B-1----:R-:W-:Y:S01]  /*f5b0*/  FADD.FTZ R5, R49.reuse, R4 ;  /* 0x0000000431057221 */ /* 0x042fe20000010000 */
[----:B------:R-:W-:-:S06]  /*f5c0*/  F2FP.F16.F32.PACK_AB R120, R49, R48 ;  /* 0x000000303178723e */ /* 0x000fcc00000000ff */
[----:B------:R-:W1:Y:S01]  /*f5d0*/  MUFU.EX2 R123, R86 ;  /* 0x00000056007b7308 */ /* 0x000e620000000800 */
[C---:B---3--:R-:W-:Y:S01]  /*f5e0*/  FADD.FTZ R8, R83.reuse, R8 ;  /* 0x0000000853087221 */ /* 0x048fe20000010000 */
[----:B------:R-:W-:-:S06]  /*f5f0*/  F2FP.F16.F32.PACK_AB R121, R83, R82 ;  /* 0x000000525379723e */ /* 0x000fcc00000000ff */
[----:B------:R-:W2:Y:S01]  /*f600*/  MUFU.EX2 R57, R57 ;  /* 0x0000003900397308 */ /* 0x000ea20000000800 */
[----:B0-----:R-:W-:Y:S01]  /*f610*/  FADD.FTZ R5, R52, R5 ;  /* 0x0000000534057221 */ /* 0x001fe20000010000 */
[----:B------:R-:W-:-:S03]  /*f620*/  F2FP.F16.F32.PACK_AB R122, R14, R52 ;  /* 0x000000340e7a723e */ /* 0x000fc600000000ff */
[----:B------:R-:W-:Y:S01]  /*f630*/  FADD.FTZ R5, R14, R5 ;  /* 0x000000050e057221 */ /* 0x000fe20000010000 */
[----:B------:R-:W-:Y:S02]  /*f640*/  IMAD.MOV.U32 R14, RZ, RZ, R9 ;  /* 0x000000ffff0e7224 */ /* 0x000fe400078e0009 */
[----:B-1----:R-:W-:-:S04]  /*f650*/  FADD.FTZ R8, R123, R8 ;  /* 0x000000087b087221 */ /* 0x002fc80000010000 */
[C---:B--2---:R-:W-:Y:S01]  /*f660*/  FADD.FTZ R4, R57.reuse, R8 ;  /* 0x0000000839047221 */ /* 0x044fe20000010000 */
[----:B------:R-:W-:Y:S01]  /*f670*/  F2FP.F16.F32.PACK_AB R123, R57, R123 ;  /* 0x0000007b397b723e */ /* 0x000fe200000000ff */
[----:B------:R-:W-:Y:S01]  /*f680*/  IMAD.MOV.U32 R8, RZ, RZ, R23 ;  /* 0x000000ffff087224 */ /* 0x000fe200078e0017 */
[----:B------:R-:W-:Y:S06]  /*f690*/  @P2 BRA `(.L_x_2029) ;  /* 0xffffffe000502947 */ /* 0x000fec000383ffff */
.L_x_2019:
[----:B------:R-:W-:Y:S05]  /*f6a0*/  WARPSYNC.ALL ;  /* 0x0000000000007948 */ /* 0x000fea0003800000 */
[----:B------:R-:W-:Y:S06]  /*f6b0*/  BAR.ARV 0x8, 0x1a0 ;  /* 0x0206800000007b1d */ /* 0x000fec0000002000 */
[----:B------:R-:W-:Y:S05]  /*f6c0*/  @!P0 BRA `(.L_x_2030) ;  /* 0x0000000000048947 */ /* 0x000fea0003800000 */
[----:B------:R-:W-:Y:S01]  /*f6d0*/  BPT.TRAP 0x1 ;  /* 0x000000040000795c */ /* 0x000fe20000300000 */
.L_x_2030:
[----:B------:R-:W-:Y:S01]  /*f6e0*/  IMAD R13, R18, 0x8, R2 ;  /* 0x00000008120d7824 */ /* 0x000fe200078e0202 */
[----:B------:R-:W-:-:S04]  /*f6f0*/  SHF.L.U32 R6, R23, 0x1f, RZ ;  /* 0x0000001f17067819 */ /* 0x000fc800000006ff */
[----:B------:R0:W1:Y:S01]  /*f700*/  SYNCS.PHASECHK.TRANS64.TRYWAIT P2, [R13+URZ+0x16850], R6 ;  /* 0x016850060d0075a7 */ /* 0x000062000804017f */
[----:B------:R-:W-:Y:S05]  /*f710*/  @!P0 BRA `(.L_x_2031) ;  /* 0x0000000000048947 */ /* 0x000fea0003800000 */
[----:B------:R-:W-:Y:S01]  /*f720*/  BPT.TRAP 0x1 ;  /* 0x000000040000795c */ /* 0x000fe20000300000 */
.L_x_2031:
[----:B------:R-:W-:-:S05]  /*f730*/  VIADD R2, R2, 0x400 ;  /* 0x0000040002027836 */ /* 0x000fca0000000000 */
[----:B------:R-:W-:-:S04]  /*f740*/  SHF.R.U32.HI R2, RZ, 0x4, R2 ;  /* 0x00000004ff027819 */ /* 0x000fc80000011602 */
[----:B------:R-:W-:Y:S01]  /*f750*/  LOP3.LUT R7, R2, 0x3fff, RZ, 0xc0, !PT ;  /* 0x00003fff02077812 */ /* 0x000fe200078ec0ff */
[----:B-1----:R-:W-:Y:S06]  /*f760*/  @P2 BRA `(.L_x_2032) ;  /* 0x0000000000082947 */ /* 0x002fec0003800000 */
[----:B------:R-:W1:Y:S02]  /*f770*/  SYNCS.PHASECHK.TRANS64.TRYWAIT P0, [R13+URZ+0x16850], R6 ;  /* 0x016850060d0075a7 */ /* 0x000e64000800017f */
[----:B-1----:R-:W-:Y:S05]  /*f780*/  @!P0 BRA `(.L_x_2033) ;  /* 0x0000007c00888947 */ /* 0x002fea0003800000 */
.L_x_2032:
[----:B01----:R-:W-:Y:S01]  /*f790*/  LEA R6, R18, R7, 0xa ;  /* 0x0000000712067211 */ /* 0x003fe200078e50ff */
[----:B------:R-:W-:Y:S01]  /*f7a0*/  IMAD.MOV.U32 R7, RZ, RZ, 0x40000040 ;  /* 0x40000040ff077424 */ /* 0x000fe200078e00ff */
[----:B------:R-:W-:Y:S05]  /*f7b0*/  WARPSYNC.ALL ;  /* 0x0000000000007948 */ /* 0x000fea0003800000 */
[C---:B------:R-:W-:Y:S01]  /*f7c0*/  R2UR UR6, R6.reuse ;  /* 0x00000000060672ca */ /* 0x040fe200000e0000 */
[----:B------:R-:W2:Y:S01]  /*f7d0*/  LDL.LU R20, [R1+0x38] ;  /* 0x0000380001147983 */ /* 0x000ea20000300800 */
[----:B------:R-:W-:Y:S01]  /*f7e0*/  R2UR UR7, R7 ;  /* 0x00000000070772ca */ /* 0x000fe200000e0000 */
[----:B------:R-:W-:Y:S01]  /*f7f0*/  WARPGROUP.ARRIVE ;  /* 0x00000000000079c5 */ /* 0x000fe20000000000 */
[----:B------:R-:W-:Y:S01]  /*f800*/  VIADD R10, R6, 0x80 ;  /* 0x00000080060a7836 */ /* 0x000fe20000000000 */
[----:B------:R-:W0:Y:S01]  /*f810*/  SHFL.BFLY PT, R2, R5, 0x2, 0x1f ;  /* 0x0c401f0005027f89 */ /* 0x000e2200000e0000 */
[----:B------:R-:W-:Y:S01]  /*f820*/  IMAD.MOV.U32 R11, RZ, RZ, 0x40000040 ;  /* 0x40000040ff0b7424 */ /* 0x000fe200078e00ff */
[----:B------:R-:W-:Y:S01]  /*f830*/  MOV R28, 0xff800000 ;  /* 0xff800000001c7802 */ /* 0x000fe20000000f00 */
[----:B------:R-:W-:-:S02]  /*f840*/  IMAD.MOV.U32 R7, RZ, RZ, 0x40000040 ;  /* 0x40000040ff077424 */ /* 0x000fc400078e00ff */
[----:B------:R-:W-:Y:S02]  /*f850*/  VIADD R18, R18, 0x1 ;  /* 0x0000000112127836 */ /* 0x000fe40000000000 */
[----:B------:R-:W-:Y:S02]  /*f860*/  @!P1 VIADD R8, R13, 0x16860 ;  /* 0x000168600d089836 */ /* 0x000fe40000000000 */
[----:B------:R-:W-:Y:S01]  /*f870*/  IMAD.MOV.U32 R21, RZ, RZ, -0x800000 ;  /* 0xff800000ff157424 */ /* 0x000fe200078e00ff */
[----:B------:R-:W-:Y:S01]  /*f880*/  HGMMA.64x64x16.F32 R88, R148, gdesc[UR4].tnspB, R88, gsb0 ;  /* 0x40e0000494587df0 */ /* 0x000fe20008000858 */
[----:B------:R-:W-:Y:S01]  /*f890*/  R2UR UR6, R10 ;  /* 0x000000000a0672ca */ /* 0x000fe200000e0000 */
[----:B------:R-:W-:Y:S01]  /*f8a0*/  VIADD R10, R6, 0x100 ;  /* 0x00000100060a7836 */ /* 0x000fe20000000000 */
[----:B------:R-:W-:Y:S01]  /*f8b0*/  R2UR UR7, R11 ;  /* 0x000000000b0772ca */ /* 0x000fe200000e0000 */
[----:B------:R-:W-:Y:S01]  /*f8c0*/  IMAD.MOV.U32 R11, RZ, RZ, 0x40000040 ;  /* 0x40000040ff0b7424 */ /* 0x000fe200078e00ff */
[----:B------:R-:W-:-:S02]  /*f8d0*/  ISETP.NE.AND P0, PT, R18, 0x2, PT ;  /* 0x000000021200780c */ /* 0x000fc40003f05270 */
[----:B------:R-:W-:Y:S02]  /*f8e0*/  @!P1 PRMT R8, RZ, 0x654, R8 ;  /* 0x00000654ff089816 */ /* 0x000fe40000000008 */
[----:B------:R-:W-:Y:S01]  /*f8f0*/  SEL R18, R18, RZ, P0 ;  /* 0x000000ff12127207 */ /* 0x000fe20000000000 */
[----:B0-----:R-:W-:Y:S01]  /*f900*/  FADD.FTZ R2, R2, R5 ;  /* 0x0000000502027221 */ /* 0x001fe20000010000 */
[----:B------:R-:W-:Y:S02]  /*f910*/  WARPGROUP.DEPBAR.LE gsb0, 0x0 ;  /* 0x00008000000079c5 */ /* 0x000fe40000010000 */
[----:B------:R-:W-:-:S06]  /*f920*/  WARPGROUP.ARRIVE ;  /* 0x00000000000079c5 */ /* 0x000fcc0000000000 */
        /* <DEDUP_REMOVED lines=27> */
[----:B------:R-:W-:Y:S01]  /*fae0*/  IMAD.MOV.U32 R11, RZ, RZ, 0x40000040 ;  /* 0x40000040ff0b7424 */ /* 0x000fe200078e00ff */
[----:B------:R-:W-:Y:S01]  /*faf0*/  IADD3 R6, R6, 0x380, RZ ;  /* 0x0000038006067810 */ /* 0x000fe20007ffe0ff */
[----:B------:R-:W-:Y:S02]  /*fb00*/  WARPGROUP.DEPBAR.LE gsb0, 0x0 ;  /* 0x00008000000079c5 */ /* 0x000fe40000010000 */
[----:B------:R-:W-:-:S08]  /*fb10*/  WARPGROUP.ARRIVE ;  /* 0x00000000000079c5 */ /* 0x000fd00000000000 */
[----:B------:R-:W-:Y:S01]  /*fb20*/  HGMMA.64x64x16.F32 R88, R128, gdesc[UR4].tnspB, R88, gsb0 ;  /* 0x40e0000480587df0 */ /* 0x000fe20008000858 */
[----:B------:R-:W-:Y:S02]  /*fb30*/  R2UR UR6, R10 ;  /* 0x000000000a0672ca */ /* 0x000fe400000e0000 */
[----:B------:R-:W-:Y:S02]  /*fb40*/  R2UR UR7, R11 ;  /* 0x000000000b0772ca */ /* 0x000fe400000e0000 */
[----:B------:R-:W0:Y:S02]  /*fb50*/  SHFL.BFLY PT, R11, R4, 0x2, 0x1f ;  /* 0x0c401f00040b7f89 */ /* 0x000e2400000e0000 */
[----:B0-----:R-:W-:Y:S01]  /*fb60*/  FADD.FTZ R11, R11, R4 ;  /* 0x000000040b0b7221 */ /* 0x001fe20000010000 */
[----:B------:R-:W-:-:S04]  /*fb70*/  SEL R4, RZ, 0x1, P0 ;  /* 0x00000001ff047807 */ /* 0x000fc80000000000 */
[----:B------:R-:W-:Y:S01]  /*fb80*/  LOP3.LUT R23, R23, R4, RZ, 0x3c, !PT ;  /* 0x0000000417177212 */ /* 0x000fe200078e3cff */
        /* <DEDUP_REMOVED lines=8> */
[----:B------:R-:W-:-:S02]  /*fc10*/  IMAD.MOV.U32 R6, RZ, RZ, RZ ;  /* 0x000000ffff067224 */ /* 0x000fc400078e00ff */
[----:B-1----:R-:W-:Y:S02]  /*fc20*/  FADD.FTZ R10, R2, R7 ;  /* 0x00000007020a7221 */ /* 0x002fe40000010000 */
[----:B------:R-:W-:Y:S01]  /*fc30*/  FSETP.NE.FTZ.AND P3, PT, R15, RZ, PT ;  /* 0x000000ff0f00720b */ /* 0x000fe20003f75000 */
[----:B------:R-:W-:Y:S02]  /*fc40*/  IMAD.MOV.U32 R2, RZ, RZ, RZ ;  /* 0x000000ffff027224 */ /* 0x000fe400078e00ff */
[----:B------:R-:W-:-:S10]  /*fc50*/  FSETP.NE.FTZ.AND P2, PT, R10, RZ, PT ;  /* 0x000000ff0a00720b */ /* 0x000fd40003f55000 */
[----:B------:R-:W0:Y:S01]  /*fc60*/  @P3 MUFU.LG2 R7, R15 ;  /* 0x0000000f00073308 */ /* 0x000e220000000c00 */
[C---:B------:R-:W-:Y:S02]  /*fc70*/  @P3 FMUL.FTZ R11, R0.reuse, 0.69314718246459960938 ;  /* 0x3f317218000b3820 */ /* 0x040fe40000410000 */
[----:B------:R-:W-:-:S05]  /*fc80*/  @P2 FMUL.FTZ R4, R0, 0.69314718246459960938 ;  /* 0x3f31721800042820 */ /* 0x000fca0000410000 */
        /* <DEDUP_REMOVED lines=44> */
[----:B---3--:R-:W-:-:S07]  /*ff50*/  FMUL.FTZ R119, R119, R6 ;  /* 0x0000000677777220 */ /* 0x008fce0000410000 */
.L_x_1958:
[----:B------:R-:W2:Y:S01]  /*ff60*/  LDL R59, [R1+0x2c] ;  /* 0x00002c00013b7983 */ /* 0x000ea20000100800 */
[----:B------:R-:W-:Y:S05]  /*ff70*/  WARPSYNC.ALL ;  /* 0x0000000000007948 */ /* 0x000fea0003800000 */
[----:B------:R-:W0:Y:S01]  /*ff80*/  S2R R4, SR_TID.X ;  /* 0x0000000000047919 */ /* 0x000e220000002100 */
[----:B------:R-:W3:Y:S01]  /*ff90*/  S2UR UR5, SR_CgaCtaId ;  /* 0x00000000000579c3 */ /* 0x000ee20000008800 */
[----:B------:R-:W-:Y:S01]  /*ffa0*/  UMOV UR4, 0x400 ;  /* 0x0000040000047882 */ /* 0x000fe20000000000 */
[----:B------:R-:W-:Y:S01]  /*ffb0*/  BSSY B0, `(.L_x_2034) ;  /* 0x0000185000007945 */ /* 0x000fe20003800000 */
[----:B---3--:R-:W-:-:S06]  /*ffc0*/  ULEA UR4, UR5, UR4, 0x18 ;  /* 0x0000000405047291 */ /* 0x008fcc000f8ec03f */
[----:B------:R-:W-:Y:S01]  /*ffd0*/  IMAD.U32 R2, RZ, RZ, UR4 ;  /* 0x00000004ff027e24 */ /* 0x000fe2000f8e00ff */
[----:B------:R-:W-:Y:S01]  /*ffe0*/  BAR.SYNC.DEFER_BLOCKING 0x5, 0x1a0 ;  /* 0x0146800000007b1d */ /* 0x000fe20000010000 */
[----:B0-----:R-:W-:-:S05]  /*fff0*/  VIADD R60, R4, 0xffffff80 ;  /* 0xffffff80043c7836 */ /* 0x001fca0000000000 */
[----:B------:R-:W-:-:S04]  /*10000*/  SHF.R.S32.HI R4, RZ, 0x1f, R60 ;  /* 0x0000001fff047819 */ /* 0x000fc8000001143c */
[----:B------:R-:W-:-:S04]  /*10010*/  LEA.HI R4, R4, R60, RZ, 0x3 ;  /* 0x0000003c04047211 */ /* 0x000fc800078f18ff */
[----:B------:R-:W-:Y:S01]  /*10020*/  SHF.R.S32.HI R20, RZ, 0x3, R4 ;  /* 0x00000003ff147819 */ /* 0x000fe20000011404 */
[----:B------:R0:W3:Y:S01]  /*10030*/  LDS.128 R152, [R2+0x168d0] ;  /* 0x0168d00002987984 */ /* 0x0000e20000000c00 */
[----:B------:R-:W-:Y:S06]  /*10040*/  BAR.ARV 0x4, 0x1a0 ;  /* 0x0106800000007b1d */ /* 0x000fec0000002000 */
[----:B--2---:R-:W-:Y:S01]  /*10050*/  SHF.R.S32.HI R56, RZ, 0x1f, R59 ;  /* 0x0000001fff387819 */ /* 0x004fe2000001143b */
[----:B------:R-:W-:-:S03]  /*10060*/  IMAD.SHL.U32 R58, R59, 0x4, RZ ;  /* 0x000000043b3a7824 */ /* 0x000fc600078e00ff */
[----:B------:R-:W-:Y:S01]  /*10070*/  SHF.L.U64.HI R57, R59, 0x2, R56 ;  /* 0x000000023b397819 */ /* 0x000fe20000010238 */
[----:B0--3--:R-:W-:Y:S06]  /*10080*/  @P1 BRA `(.L_x_2035) ;  /* 0x0000000c00a01947 */ /* 0x009fec0003800000 */
[----:B------:R-:W1:Y:S01]  /*10090*/  LDL R6, [R1+0x44] ;  /* 0x0000440001067983 */ /* 0x000e620000100800 */
[----:B------:R-:W0:Y:S01]  /*100a0*/  S2R R5, SR_SWINHI ;  /* 0x0000000000057919 */ /* 0x000e220000002f00 */
[----:B------:R-:W-:Y:S05]  /*100b0*/  WARPSYNC.ALL ;  /* 0x0000000000007948 */ /* 0x000fea0003800000 */
[----:B------:R-:W-:Y:S01]  /*100c0*/  F2FP.F16.F32.PACK_AB R12, R12, R49 ;  /* 0x000000310c0c723e */ /* 0x000fe200000000ff */
[----:B------:R-:W-:Y:S01]  /*100d0*/  ULDC.64 UR4, c[0x0][0xbd8] ;  /* 0x0002f60000047ab9 */ /* 0x000fe20000000a00 */
[----:B------:R-:W-:Y:S01]  /*100e0*/  F2FP.F16.F32.PACK_AB R13, R13, R52 ;  /* 0x000000340d0d723e */ /* 0x000fe200000000ff */
[----:B------:R-:W2:Y:S01]  /*100f0*/  LDL R60, [R1+0x30] ;  /* 0x00003000013c7983 */ /* 0x000ea20000100800 */
[----:B-----5:R-:W-:-:S02]  /*10100*/  MOV R24, R2 ;  /* 0x0000000200187202 */ /* 0x020fc40000000f00 */
[----:B0-----:R-:W-:Y:S02]  /*10110*/  MOV R25, R5 ;  /* 0x0000000500197202 */ /* 0x001fe40000000f00 */
[----:B------:R-:W-:Y:S02]  /*10120*/  F2FP.F16.F32.PACK_AB R14, R14, R47 ;  /* 0x0000002f0e0e723e */ /* 0x000fe400000000ff */
[----:B------:R-:W-:Y:S01]  /*10130*/  F2FP.F16.F32.PACK_AB R15, R15, R50 ;  /* 0x000000320f0f723e */ /* 0x000fe200000000ff */
[----:B------:R-:W-:Y:S01]  /*10140*/  BAR.SYNC.DEFER_BLOCKING 0x1, 0x180 ;  /* 0x0046000000007b1d */ /* 0x000fe20000010000 */
[----:B-1----:R-:W-:-:S03]  /*10150*/  IMAD.WIDE R10, R6, 0x2, R24 ;  /* 0x00000002060a7825 */ /* 0x002fc600078e0218 */
[C---:B------:R-:W-:Y:S02]  /*10160*/  IADD3 R51, P2, R10.reuse, 0x20, RZ ;  /* 0x000000200a337810 */ /* 0x040fe40007f5e0ff */
[C---:B------:R-:W-:Y:S02]  /*10170*/  LOP3.LUT R9, R10.reuse, 0x380, RZ, 0xc0, !PT ;  /* 0x000003800a097812 */ /* 0x040fe400078ec0ff */
[C---:B------:R-:W-:Y:S02]  /*10180*/  IADD3 R55, P0, R10.reuse, 0x60, RZ ;  /* 0x000000600a377810 */ /* 0x040fe40007f1e0ff */
[----:B------:R-:W-:Y:S02]  /*10190*/  IADD3 R53, P1, R10, 0x40, RZ ;  /* 0x000000400a357810 */ /* 0x000fe40007f3e0ff */
[----:B------:R-:W-:Y:S02]  /*101a0*/  LOP3.LUT R4, R51, 0x380, RZ, 0xc0, !PT ;  /* 0x0000038033047812 */ /* 0x000fe400078ec0ff */
[----:B------:R-:W-:-:S02]  /*101b0*/  SHF.R.U64 R9, R9, 0x3, RZ ;  /* 0x0000000309097819 */ /* 0x000fc400000012ff */
[----:B------:R-:W-:Y:S02]  /*101c0*/  LOP3.LUT R6, R53, 0x380, RZ, 0xc0, !PT ;  /* 0x0000038035067812 */ /* 0x000fe400078ec0ff */
[----:B------:R-:W-:Y:S02]  /*101d0*/  LOP3.LUT R54, R55, 0x380, RZ, 0xc0, !PT ;  /* 0x0000038037367812 */ /* 0x000fe400078ec0ff */
[----:B------:R-:W-:Y:S02]  /*101e0*/  SHF.R.U64 R4, R4, 0x3, RZ ;  /* 0x0000000304047819 */ /* 0x000fe400000012ff */
[----:B------:R-:W-:Y:S02]  /*101f0*/  LOP3.LUT R10, R9, R10, RZ, 0x3c, !PT ;  /* 0x0000000a090a7212 */ /* 0x000fe400078e3cff */
[----:B------:R-:W-:Y:S02]  /*10200*/  SHF.R.U64 R6, R6, 0x3, RZ ;  /* 0x0000000306067819 */ /* 0x000fe400000012ff */
[----:B------:R-:W-:Y:S01]  /*10210*/  SHF.R.U64 R54, R54, 0x3, RZ ;  /* 0x0000000336367819 */ /* 0x000fe200000012ff */
[--C-:B------:R-:W-:Y:S01]  /*10220*/  IMAD.X R5, RZ, RZ, R11.reuse, P0 ;  /* 0x000000ffff057224 */ /* 0x100fe200000e060b */
[----:B------:R-:W-:Y:S01]  /*10230*/  LOP3.LUT R8, R4, R51, RZ, 0x3c, !PT ;  /* 0x0000003304087212 */ /* 0x000fe200078e3cff */
[----:B------:R-:W-:Y:S01]  /*10240*/  IMAD.X R7, RZ, RZ, R11, P1 ;  /* 0x000000ffff077224 */ /* 0x000fe200008e060b */
[----:B------:R-:W-:-:S02]  /*10250*/  LOP3.LUT R6, R6, R53, RZ, 0x3c, !PT ;  /* 0x0000003506067212 */ /* 0x000fc400078e3cff */
[----:B------:R-:W-:Y:S02]  /*10260*/  LOP3.LUT R4, R54, R55, RZ, 0x3c, !PT ;  /* 0x0000003736047212 */ /* 0x000fe400078e3cff */
[----:B------:R-:W-:Y:S02]  /*10270*/  MOV R10, R10 ;  /* 0x0000000a000a7202 */ /* 0x000fe40000000f00 */
[----:B------:R-:W-:Y:S02]  /*10280*/  IADD3.X R9, RZ, R11, RZ, P2, !PT ;  /* 0x0000000bff097210 */ /* 0x000fe400017fe4ff */
[----:B------:R-:W-:Y:S01]  /*10290*/  MOV R49, R6 ;  /* 0x0000000600317202 */ /* 0x000fe20000000f00 */
[----:B------:R0:W-:Y:S01]  /*102a0*/  STSM.16.M88.4 [R10], R12 ;  /* 0x0000000c0a007844 */ /* 0x0001e20000000200 */
[----:B------:R-:W-:Y:S02]  /*102b0*/  MOV R47, R4 ;  /* 0x00000004002f7202 */ /* 0x000fe40000000f00 */
[----:B------:R-:W-:-:S02]  /*102c0*/  MOV R50, R8 ;  /* 0x0000000800327202 */ /* 0x000fc40000000f00 */
[----:B------:R-:W-:Y:S02]  /*102d0*/  F2FP.F16.F32.PACK_AB R4, R45, R48 ;  /* 0x000000302d04723e */ /* 0x000fe400000000ff */
[----:B------:R-:W-:Y:S02]  /*102e0*/  F2FP.F16.F32.PACK_AB R5, R43, R46 ;  /* 0x0000002e2b05723e */ /* 0x000fe400000000ff */
[----:B------:R-:W-:Y:S02]  /*102f0*/  F2FP.F16.F32.PACK_AB R6, R41, R44 ;  /* 0x0000002c2906723e */ /* 0x000fe400000000ff */
[----:B------:R-:W-:Y:S02]  /*10300*/  F2FP.F16.F32.PACK_AB R7, R39, R42 ;  /* 0x0000002a2707723e */ /* 0x000fe400000000ff */
[----:B------:R-:W-:Y:S02]  /*10310*/  F2FP.F16.F32.PACK_AB R8, R37, R40 ;  /* 0x000000282508723e */ /* 0x000fe400000000ff */
[----:B------:R-:W-:-:S02]  /*10320*/  F2FP.F16.F32.PACK_AB R9, R35, R38 ;  /* 0x000000262309723e */ /* 0x000fc400000000ff */
[----:B0-----:R-:W-:Y:S02]  /*10330*/  F2FP.F16.F32.PACK_AB R10, R33, R36 ;  /* 0x00000024210a723e */ /* 0x001fe400000000ff */
[----:B------:R-:W-:Y:S02]  /*10340*/  F2FP.F16.F32.PACK_AB R11, R31, R34 ;  /* 0x000000221f0b723e */ /* 0x000fe400000000ff */
[----:B------:R-:W-:Y:S02]  /*10350*/  F2FP.F16.F32.PACK_AB R12, R29, R30 ;  /* 0x0000001e1d0c723e */ /* 0x000fe400000000ff */
[----:B------:R-:W-:Y:S02]  /*10360*/  F2FP.F16.F32.PACK_AB R13, R27, R32 ;  /* 0x000000201b0d723e */ /* 0x000fe400000000ff */
[----:B------:R-:W-:Y:S02]  /*10370*/  F2FP.F16.F32.PACK_AB R14, R3, R26 ;  /* 0x0000001a030e723e */ /* 0x000fe400000000ff */
[----:B------:R-:W-:-:S02]  /*10380*/  F2FP.F16.F32.PACK_AB R15, R119, R0 ;  /* 0x00000000770f723e */ /* 0x000fc400000000ff */
[----:B------:R-:W-:Y:S02]  /*10390*/  ISETP.NE.U32.AND P0, PT, RZ, UR4, PT ;  /* 0x00000004ff007c0c */ /* 0x000fe4000bf05070 */
[----:B------:R-:W-:Y:S01]  /*103a0*/  IADD3 R30, P1, R58, UR4, RZ ;  /* 0x000000043a1e7c10 */ /* 0x000fe2000ff3e0ff */
[----:B------:R0:W-:Y:S01]  /*103b0*/  STSM.16.M88.4 [R50], R4 ;  /* 0x0000000432007844 */ /* 0x0001e20000000200 */
[----:B------:R-:W-:Y:S02]  /*103c0*/  ISETP.NE.AND.EX P0, PT, RZ, UR5, PT, P0 ;  /* 0x00000005ff007c0c */ /* 0x000fe4000bf05300 */
[----:B------:R-:W-:Y:S01]  /*103d0*/  IADD3.X R31, R57, UR5, RZ, P1, !PT ;  /* 0x00000005391f7c10 */ /* 0x000fe20008ffe4ff */
[----:B------:R0:W-:Y:S01]  /*103e0*/  STSM.16.M88.4 [R49], R8 ;  /* 0x0000000831007844 */ /* 0x0001e20000000200 */
[----:B------:R-:W-:-:S03]  /*103f0*/  ULDC.64 UR4, c[0x0][0xbe0] ;  /* 0x0002f80000047ab9 */ /* 0x000fc60000000a00 */
[----:B------:R0:W-:Y:S01]  /*10400*/  STSM.16.M88.4 [R47], R12 ;  /* 0x0000000c2f007844 */ /* 0x0001e20000000200 */
[----:B------:R-:W-:Y:S01]  /*10410*/  BAR.SYNC.DEFER_BLOCKING 0x1, 0x180 ;  /* 0x0046000000007b1d */ /* 0x000fe20000010000 */
[----:B------:R-:W-:-:S04]  /*10420*/  ISETP.NE.U32.AND P1, PT, RZ, UR4, PT ;  /* 0x00000004ff007c0c */ /* 0x000fc8000bf25070 */
[----:B------:R-:W-:Y:S01]  /*10430*/  ISETP.NE.AND.EX P1, PT, RZ, UR5, PT, P1 ;  /* 0x00000005ff007c0c */ /* 0x000fe2000bf25310 */
[----:B------:R-:W-:-:S12]  /*10440*/  IMAD.MOV.U32 R3, RZ, RZ, RZ ;  /* 0x000000ffff037224 */ /* 0x000fd800078e00ff */
[----:B------:R-:W-:Y:S01]  /*10450*/  @P1 IADD3 R26, P2, R58, UR4, RZ ;  /* 0x000000043a1a1c10 */ /* 0x000fe2000ff5e0ff */
[----:B------:R-:W-:Y:S02]  /*10460*/  ULDC UR4, c[0x0][0xa88] ;  /* 0x0002a20000047ab9 */ /* 0x000fe40000000800 */
[----:B------:R-:W-:Y:S01]  /*10470*/  IMAD.U32 R0, RZ, RZ, UR4 ;  /* 0x00000004ff007e24 */ /* 0x000fe2000f8e00ff */
[----:B------:R-:W-:Y:S01]  /*10480*/  @P1 IADD3.X R27, R57, UR5, RZ, P2, !PT ;  /* 0x00000005391b1c10 */ /* 0x000fe200097fe4ff */
[----:B------:R-:W3:Y:S04]  /*10490*/  @P0 LDG.E R3, desc[UR40][R30.64] ;  /* 0x000000281e030981 */ /* 0x000ee8000c1e1900 */
[----:B------:R0:W5:Y:S01]  /*104a0*/  @P1 LDG.E R0, desc[UR40][R26.64] ;  /* 0x000000281a001981 */ /* 0x000162000c1e1900 */
[----:B--2---:R-:W-:-:S02]  /*104b0*/  SHF.R.S32.HI R29, RZ, 0x1f, R60 ;  /* 0x0000001fff1d7819 */ /* 0x004fc4000001143c */
[----:B---3--:R-:W-:Y:S01]  /*104c0*/  SHF.R.S32.HI R34, RZ, 0x1f, R3 ;  /* 0x0000001fff227819 */ /* 0x008fe20000011403 */
[----:B0-----:R-:W-:Y:S06]  /*104d0*/  @P1 BRA `(.L_x_2036) ;  /* 0x0000000000101947 */ /* 0x001fec0003800000 */
[----:B------:R-:W-:Y:S05]  /*104e0*/  @!P0 BRA `(.L_x_2036) ;  /* 0x00000000000c8947 */ /* 0x000fea0003800000 */
[----:B------:R-:W2:Y:S04]  /*104f0*/  LDG.E R5, desc[UR40][R30.64] ;  /* 0x000000281e057981 */ /* 0x000ea8000c1e1900 */
[----:B-----5:R-:W2:Y:S02]  /*10500*/  LDG.E R0, desc[UR40][R30.64+0x4] ;  /* 0x000004281e007981 */ /* 0x020ea4000c1e1900 */
[----:B--2---:R-:W-:-:S07]  /*10510*/  IMAD.IADD R0, R0, 0x1, -R5 ;  /* 0x0000000100007824 */ /* 0x004fce00078e0a05 */
.L_x_2036:
[----:B------:R-:W2:Y:S01]  /*10520*/  LDL R9, [R1+0x28] ;  /* 0x0000280001097983 */ /* 0x000ea20000100800 */
[----:B------:R-:W-:-:S03]  /*10530*/  ULDC.64 UR4, c[0x0][0xb70] ;  /* 0x0002dc0000047ab9 */ /* 0x000fc60000000a00 */
[----:B------:R-:W3:Y:S01]  /*10540*/  LDL R38, [R1+0x34] ;  /* 0x0000340001267983 */ /* 0x000ee20000100800 */
[----:B------:R-:W-:Y:S02]  /*10550*/  IMAD.MOV.U32 R4, RZ, RZ, R3 ;  /* 0x000000ffff047224 */ /* 0x000fe400078e0003 */
[----:B------:R-:W-:Y:S01]  /*10560*/  IMAD.MOV.U32 R5, RZ, RZ, R34 ;  /* 0x000000ffff057224 */ /* 0x000fe200078e0022 */
[----:B------:R-:W2:Y:S01]  /*10570*/  LDL.LU R37, [R1+0x3c] ;  /* 0x00003c0001257983 */ /* 0x000ea20000300800 */
[----:B------:R-:W-:Y:S01]  /*10580*/  IMAD R6, R29, UR4, RZ ;  /* 0x000000041d067c24 */ /* 0x000fe2000f8e02ff */
[----:B------:R-:W-:Y:S01]  /*10590*/  SEL R36, R56, RZ, !P0 ;  /* 0x000000ff38247207 */ /* 0x000fe20004000000 */
[C---:B------:R-:W-:Y:S01]  /*105a0*/  IMAD.WIDE.U32 R4, R60.reuse, UR4, R4 ;  /* 0x000000043c047c25 */ /* 0x040fe2000f8e0004 */
[----:B------:R-:W0:Y:S01]  /*105b0*/  S2R R8, SR_TID.X ;  /* 0x0000000000087919 */ /* 0x000e220000002100 */
[----:B------:R-:W-:Y:S01]  /*105c0*/  SEL R35, R59, RZ, !P0 ;  /* 0x000000ff3b237207 */ /* 0x000fe20004000000 */
[----:B------:R-:W-:Y:S01]  /*105d0*/  ULDC.64 UR6, c[0x0][0xae0] ;  /* 0x0002b80000067ab9 */ /* 0x000fe20000000a00 */
[----:B------:R-:W-:Y:S01]  /*105e0*/  IMAD R7, R60, UR5, R6 ;  /* 0x000000053c077c24 */ /* 0x000fe2000f8e0206 */
[----:B------:R-:W-:-:S02]  /*105f0*/  ULDC.64 UR4, c[0x0][0xb78] ;  /* 0x0002de0000047ab9 */ /* 0x000fc40000000a00 */
[----:B------:R-:W-:Y:S02]  /*10600*/  IMAD R6, R36, UR4, RZ ;  /* 0x0000000424067c24 */ /* 0x000fe4000f8e02ff */
[----:B------:R-:W-:Y:S02]  /*10610*/  IMAD.IADD R5, R5, 0x1, R7 ;  /* 0x0000000105057824 */ /* 0x000fe400078e0207 */
[C---:B------:R-:W-:Y:S02]  /*10620*/  IMAD R6, R35.reuse, UR5, R6 ;  /* 0x0000000523067c24 */ /* 0x040fe4000f8e0206 */
[----:B------:R-:W-:Y:S01]  /*10630*/  IMAD.WIDE.U32 R4, R35, UR4, R4 ;  /* 0x0000000423047c25 */ /* 0x000fe2000f8e0004 */
[----:B------:R-:W-:Y:S01]  /*10640*/  ULDC.64 UR4, c[0x0][0xb40] ;  /* 0x0002d00000047ab9 */ /* 0x000fe20000000a00 */
[----:B------:R-:W-:Y:S02]  /*10650*/  BSSY B1, `(.L_x_2037) ;  /* 0x000005c000017945 */ /* 0x000fe40003800000 */
[----:B---3--:R-:W-:-:S02]  /*10660*/  IMAD R7, R20, 0x40, R38 ;  /* 0x0000004014077824 */ /* 0x008fc400078e0226 */
[----:B--2---:R-:W-:Y:S01]  /*10670*/  IMAD R11, R37, 0xc0, R9 ;  /* 0x000000c0250b7824 */ /* 0x004fe200078e0209 */
[----:B0-----:R-:W-:Y:S01]  /*10680*/  IADD3 R9, R8, -0x80, RZ ;  /* 0xffffff8008097810 */ /* 0x001fe20007ffe0ff */
[----:B------:R-:W-:-:S03]  /*10690*/  IMAD.WIDE R24, R7, 0x2, R24 ;  /* 0x0000000207187825 */ /* 0x000fc600078e0218 */
[----:B------:R-:W-:Y:S02]  /*106a0*/  SHF.R.S32.HI R8, RZ, 0x1f, R9 ;  /* 0x0000001fff087819 */ /* 0x000fe40000011409 */
[----:B------:R-:W-:Y:S02]  /*106b0*/  IADD3 R4, P1, R11, R4, RZ ;  /* 0x000000040b047210 */ /* 0x000fe40007f3e0ff */
[----:B------:R-:W-:Y:S02]  /*106c0*/  LEA.HI R8, R8, R9, RZ, 0x7 ;  /* 0x0000000908087211 */ /* 0x000fe400078f38ff */
[----:B------:R-:W-:Y:S02]  /*106d0*/  LEA R32, P2, R4, UR4, 0x2 ;  /* 0x0000000404207c11 */ /* 0x000fe4000f8410ff */
[----:B------:R-:W-:Y:S02]  /*106e0*/  LOP3.LUT R8, R8, 0xffffff80, RZ, 0xc0, !PT ;  /* 0xffffff8008087812 */ /* 0x000fe400078ec0ff */
[----:B------:R-:W-:-:S03]  /*106f0*/  IADD3 R7, P4, R24, 0x4800, RZ ;  /* 0x0000480018077810 */ /* 0x000fc60007f9e0ff */
[----:B------:R-:W-:Y:S01]  /*10700*/  IMAD.IADD R8, R9, 0x1, -R8 ;  /* 0x0000000109087824 */ /* 0x000fe200078e0a08 */
[----:B------:R-:W-:Y:S01]  /*10710*/  SHF.R.S32.HI R9, RZ, 0x1f, R11 ;  /* 0x0000001fff097819 */ /* 0x000fe2000001140b */
[----:B------:R-:W-:-:S03]  /*10720*/  IMAD.X R27, RZ, RZ, R25, P4 ;  /* 0x000000ffff1b7224 */ /* 0x000fc600020e0619 */
[----:B------:R-:W-:Y:S02]  /*10730*/  LOP3.LUT P0, RZ, R8, 0x3, RZ, 0xc0, !PT ;  /* 0x0000000308ff7812 */ /* 0x000fe4000780c0ff */
[----:B------:R-:W-:Y:S01]  /*10740*/  IADD3.X R9, R9, R5, R6, P1, !PT ;  /* 0x0000000509097210 */ /* 0x000fe20000ffe406 */
[C---:B------:R-:W-:Y:S01]  /*10750*/  VIADD R5, R11.reuse, 0x8 ;  /* 0x000000080b057836 */ /* 0x040fe20000000000 */
[----:B-----5:R-:W-:Y:S02]  /*10760*/  ISETP.GE.OR P1, PT, R11, R0, P0 ;  /* 0x000000000b00720c */ /* 0x020fe40000726670 */
[----:B------:R-:W-:Y:S01]  /*10770*/  LEA.HI.X R33, R4, UR5, R9, 0x2, P2 ;  /* 0x0000000504217c11 */ /* 0x000fe200090f1409 */
[----:B------:R-:W-:Y:S01]  /*10780*/  ULDC.64 UR4, c[0x0][0xaa0] ;  /* 0x0002a80000047ab9 */ /* 0x000fe20000000a00 */
[C---:B------:R-:W-:Y:S02]  /*10790*/  IADD3 R15, P2, R24.reuse, 0x1800, RZ ;  /* 0x00001800180f7810 */ /* 0x040fe40007f5e0ff */
[----:B------:R-:W-:-:S02]  /*107a0*/  IADD3 R11, P3, R24, 0x3000, RZ ;  /* 0x00003000180b7810 */ /* 0x000fc40007f7e0ff */
[----:B------:R-:W-:Y:S01]  /*107b0*/  ISETP.GE.OR P0, PT, R5, R0, P0 ;  /* 0x000000000500720c */ /* 0x000fe20000706670 */
[--C-:B------:R-:W-:Y:S01]  /*107c0*/  IMAD.X R9, RZ, RZ, R25.reuse, P2 ;  /* 0x000000ffff097224 */ /* 0x100fe200010e0619 */
[----:B------:R-:W-:Y:S01]  /*107d0*/  LOP3.LUT R5, R24, 0x380, RZ, 0xc0, !PT ;  /* 0x0000038018057812 */ /* 0x000fe200078ec0ff */
[----:B------:R-:W-:Y:S01]  /*107e0*/  IMAD.X R13, RZ, RZ, R25, P3 ;  /* 0x000000ffff0d7224 */ /* 0x000fe200018e0619 */
[----:B------:R-:W-:Y:S01]  /*107f0*/  LOP3.LUT R8, R15, 0x380, RZ, 0xc0, !PT ;  /* 0x000003800f087812 */ /* 0x000fe200078ec0ff */
[----:B------:R-:W-:Y:S01]  /*10800*/  IMAD.MOV.U32 R30, RZ, RZ, R38 ;  /* 0x000000ffff1e7224 */ /* 0x000fe200078e0026 */
[----:B------:R-:W-:Y:S01]  /*10810*/  LOP3.LUT R10, R11, 0x380, RZ, 0xc0, !PT ;  /* 0x000003800b0a7812 */ /* 0x000fe200078ec0ff */
[----:B------:R-:W-:Y:S01]  /*10820*/  @!P1 STG.E desc[UR40][R32.64], R21 ;  /* 0x0000001520009986 */ /* 0x000fe2000c101928 */
[----:B------:R-:W-:Y:S02]  /*10830*/  LOP3.LUT R6, R7, 0x380, RZ, 0xc0, !PT ;  /* 0x0000038007067812 */ /* 0x000fe400078ec0ff */
[----:B------:R-:W-:-:S02]  /*10840*/  SHF.R.U64 R5, R5, 0x3, RZ ;  /* 0x0000000305057819 */ /* 0x000fc400000012ff */
[----:B------:R-:W-:Y:S02]  /*10850*/  SHF.R.U64 R8, R8, 0x3, RZ ;  /* 0x0000000308087819 */ /* 0x000fe400000012ff */
[----:B------:R-:W-:Y:S01]  /*10860*/  SHF.R.S32.HI R31, RZ, 0x1f, R38 ;  /* 0x0000001fff1f7819 */ /* 0x000fe20000011426 */
[----:B------:R-:W-:Y:S01]  /*10870*/  IMAD R34, R34, UR4, RZ ;  /* 0x0000000422227c24 */ /* 0x000fe2000f8e02ff */
[----:B------:R-:W-:Y:S01]  /*10880*/  SHF.R.U64 R10, R10, 0x3, RZ ;  /* 0x000000030a0a7819 */ /* 0x000fe200000012ff */
[----:B------:R0:W-:Y:S01]  /*10890*/  @!P0 STG.E desc[UR40][R32.64+0x20], R28 ;  /* 0x0000201c20008986 */ /* 0x0001e2000c101928 */
[----:B------:R-:W-:Y:S02]  /*108a0*/  SHF.R.U64 R6, R6, 0x3, RZ ;  /* 0x0000000306067819 */ /* 0x000fe400000012ff */
[----:B------:R-:W-:Y:S02]  /*108b0*/  LOP3.LUT R4, R5, R24, RZ, 0x3c, !PT ;  /* 0x0000001805047212 */ /* 0x000fe400078e3cff */
[----:B------:R-:W-:-:S02]  /*108c0*/  MOV R5, R25 ;  /* 0x0000001900057202 */ /* 0x000fc40000000f00 */
[----:B------:R-:W-:Y:S02]  /*108d0*/  LOP3.LUT R8, R8, R15, RZ, 0x3c, !PT ;  /* 0x0000000f08087212 */ /* 0x000fe400078e3cff */
[----:B------:R-:W-:Y:S02]  /*108e0*/  LOP3.LUT R12, R10, R11, RZ, 0x3c, !PT ;  /* 0x0000000b0a0c7212 */ /* 0x000fe400078e3cff */
[----:B------:R-:W-:Y:S01]  /*108f0*/  LOP3.LUT R26, R6, R7, RZ, 0x3c, !PT ;  /* 0x00000007061a7212 */ /* 0x000fe200078e3cff */
[----:B------:R-:W-:Y:S01]  /*10900*/  IMAD.WIDE.U32 R30, R3, UR4, R30 ;  /* 0x00000004031e7c25 */ /* 0x000fe2000f8e001e */
[----:B------:R-:W5:Y:S01]  /*10910*/  LD.E.128 R4, desc[UR40][R4.64] ;  /* 0x0000002804047980 */ /* 0x000f62000c101d00 */
[----:B------:R-:W-:-:S03]  /*10920*/  ULDC UR4, c[0x0][0xa8c] ;  /* 0x0002a30000047ab9 */ /* 0x000fc60000000800 */
[----:B------:R-:W5:Y:S01]  /*10930*/  LD.E.128 R8, desc[UR40][R8.64] ;  /* 0x0000002808087980 */ /* 0x000f62000c101d00 */
[----:B------:R-:W-:-:S03]  /*10940*/  IMAD R3, R3, UR5, R34 ;  /* 0x0000000503037c24 */ /* 0x000fc6000f8e0222 */
[----:B------:R-:W5:Y:S04]  /*10950*/  LD.E.128 R12, desc[UR40][R12.64] ;  /* 0x000000280c0c7980 */ /* 0x000f68000c101d00 */
[----:B------:R-:W5:Y:S01]  /*10960*/  LD.E.128 R24, desc[UR40][R26.64] ;  /* 0x000000281a187980 */ /* 0x000f62000c101d00 */
[----:B------:R-:W-:Y:S01]  /*10970*/  IMAD.IADD R31, R31, 0x1, R3 ;  /* 0x000000011f1f7824 */ /* 0x000fe200078e0203 */
[----:B------:R-:W-:Y:S01]  /*10980*/  ISETP.GE.AND P0, PT, R38, UR4, PT ;  /* 0x0000000426007c0c */ /* 0x000fe2000bf06270 */
[----:B0-----:R-:W-:Y:S01]  /*10990*/  IMAD R32, R37, -0xc0, R0 ;  /* 0xffffff4025207824 */ /* 0x001fe200078e0200 */
[----:B------:R-:W-:Y:S01]  /*109a0*/  @!PT LDS RZ, [RZ] ;  /* 0x00000000fffff984 */ /* 0x000fe20000000800 */
[----:B------:R-:W-:Y:S01]  /*109b0*/  @!PT LDS RZ, [RZ] ;  /* 0x00000000fffff984 */ /* 0x000fe20000000800 */
[----:B------:R-:W-:Y:S01]  /*109c0*/  @!PT LDS RZ, [RZ] ;  /* 0x00000000fffff984 */ /* 0x000fe20000000800 */
[----:B------:R-:W-:Y:S01]  /*109d0*/  @!PT LDS RZ, [RZ] ;  /* 0x00000000fffff984 */ /* 0x000fe20000000800 */
[----:B------:R0:W-:Y:S06]  /*109e0*/  MEMBAR.ALL.CTA ;  /* 0x0000000000007992 */ /* 0x0001ec0000008000 */
[----:B0-----:R-:W0:Y:S01]  /*109f0*/  FENCE.VIEW.ASYNC.S ;  /* 0x00000000000073c6 */ /* 0x001e220000000000 */
[C---:B------:R-:W-:Y:S01]  /*10a00*/  VIADD R3, R20.reuse, 0x30 ;  /* 0x0000003014037836 */ /* 0x040fe20000000000 */
[----:B------:R-:W-:Y:S01]  /*10a10*/  ULDC.64 UR4, c[0x0][0xae8] ;  /* 0x0002ba0000047ab9 */ /* 0x000fe20000000a00 */
[----:B------:R-:W-:-:S02]  /*10a20*/  VIADD R21, R20, 0x60 ;  /* 0x0000006014157836 */ /* 0x000fc40000000000 */
[----:B------:R-:W-:Y:S01]  /*10a30*/  VIADD R0, R20, 0x90 ;  /* 0x0000009014007836 */ /* 0x000fe20000000000 */
[-C--:B------:R-:W-:Y:S01]  /*10a40*/  ISETP.GE.OR P3, PT, R3, R32.reuse, P0 ;  /* 0x000000200300720c */ /* 0x080fe20000766670 */
[----:B------:R-:W-:Y:S01]  /*10a50*/  IMAD R28, R29, UR6, RZ ;  /* 0x000000061d1c7c24 */ /* 0x000fe2000f8e02ff */
[-C--:B------:R-:W-:Y:S01]  /*10a60*/  ISETP.GE.OR P1, PT, R21, R32.reuse, P0 ;  /* 0x000000201500720c */ /* 0x080fe20000726670 */
[----:B------:R-:W-:Y:S01]  /*10a70*/  IMAD R3, R36, UR4, RZ ;  /* 0x0000000424037c24 */ /* 0x000fe2000f8e02ff */
[-C--:B------:R-:W-:Y:S01]  /*10a80*/  ISETP.GE.OR P2, PT, R0, R32.reuse, P0 ;  /* 0x000000200000720c */ /* 0x080fe20000746670 */
[----:B------:R-:W-:Y:S01]  /*10a90*/  IMAD R33, R60, UR7, R28 ;  /* 0x000000073c217c24 */ /* 0x000fe2000f8e021c */
[----:B------:R-:W-:Y:S01]  /*10aa0*/  ISETP.GE.OR P0, PT, R20, R32, P0 ;  /* 0x000000201400720c */ /* 0x000fe20000706670 */
[----:B------:R-:W-:Y:S01]  /*10ab0*/  IMAD.WIDE.U32 R28, R60, UR6, R30 ;  /* 0x000000063c1c7c25 */ /* 0x000fe2000f8e001e */
[----:B------:R-:W-:Y:S02]  /*10ac0*/  IADD3 R0, R2, 0x16820, RZ ;  /* 0x0001682002007810 */ /* 0x000fe40007ffe0ff */
[----:B------:R-:W-:Y:S01]  /*10ad0*/  SHF.R.S32.HI R21, RZ, 0x1f, R20 ;  /* 0x0000001fff157819 */ /* 0x000fe20000011414 */
[----:B------:R-:W-:Y:S01]  /*10ae0*/  IMAD.IADD R29, R29, 0x1, R33 ;  /* 0x000000011d1d7824 */ /* 0x000fe200078e0221 */
[----:B------:R-:W-:Y:S01]  /*10af0*/  PRMT R0, RZ, 0x654, R0 ;  /* 0x00000654ff007816 */ /* 0x000fe20000000000 */
[----:B------:R-:W-:-:S02]  /*10b00*/  IMAD R3, R35, UR5, R3 ;  /* 0x0000000523037c24 */ /* 0x000fc4000f8e0203 */
[----:B------:R-:W-:Y:S01]  /*10b10*/  IMAD.WIDE.U32 R32, R35, UR4, R28 ;  /* 0x0000000423207c25 */ /* 0x000fe2000f8e001c */
[----:B0-----:R0:W-:Y:S03]  /*10b20*/  SYNCS.ARRIVE.TRANS64.RED.A1T0 RZ, [R0+URZ], RZ ;  /* 0x000000ff00ff79a7 */ /* 0x0011e6000810043f */
        /* <DEDUP_REMOVED lines=14> */
.L_x_2038:
[----:B------:R-:W-:Y:S05]  /*10c10*/  BSYNC B1 ;  /* 0x0000000000017941 */ /* 0x000fea0003800000 */
.L_x_2037:
        /* <DEDUP_REMOVED lines=15> */
.L_x_2040:
[----:B------:R-:W-:Y:S05]  /*10d10*/  BSYNC B1 ;  /* 0x0000000000017941 */ /* 0x000fea0003800000 */
.L_x_2039:
        /* <DEDUP_REMOVED lines=15> */
.L_x_2042:
[----:B------:R-:W-:Y:S05]  /*10e10*/  BSYNC B1 ;  /* 0x0000000000017941 */ /* 0x000fea0003800000 */
.L_x_2041:
        /* <DEDUP_REMOVED lines=15> */
.L_x_2035:
        /* <DEDUP_REMOVED lines=21> */
.L_x_2044:
[----:B------:R-:W2:Y:S04]  /*11060*/  LDL R15, [R1+0x34] ;  /* 0x00003400010f7983 */ /* 0x000ea80000100800 */
[----:B------:R-:W3:Y:S04]  /*11070*/  LDL R14, [R1+0x30] ;  /* 0x00003000010e7983 */ /* 0x000ee80000100800 */
[----:B------:R4:W5:Y:S01]  /*11080*/  LDL R13, [R1+0x3c] ;  /* 0x00003c00010d7983 */ /* 0x0009620000100800 */
[----:B------:R-:W-:Y:S01]  /*11090*/  BSSY B1, `(.L_x_2045) ;  /* 0x000001d000017945 */ /* 0x000fe20003800000 */
[----:B-1----:R-:W-:-:S02]  /*110a0*/  SEL R11, R59, RZ, !P0 ;  /* 0x000000ff3b0b7207 */ /* 0x002fc40004000000 */
[----:B------:R-:W-:Y:S02]  /*110b0*/  SEL R10, R56, RZ, !P0 ;  /* 0x000000ff380a7207 */ /* 0x000fe40004000000 */
[----:B-----5:R-:W-:Y:S02]  /*110c0*/  SHF.R.S32.HI R8, RZ, 0x1f, R3 ;  /* 0x0000001fff087819 */ /* 0x020fe40000011403 */
[----:B--2---:R-:W-:Y:S02]  /*110d0*/  SHF.R.S32.HI R12, RZ, 0x1f, R15 ;  /* 0x0000001fff0c7819 */ /* 0x004fe4000001140f */
[----:B---3--:R-:W-:Y:S01]  /*110e0*/  SHF.R.S32.HI R9, RZ, 0x1f, R14 ;  /* 0x0000001fff097819 */ /* 0x008fe2000001140e */
[----:B----4-:R-:W-:Y:S06]  /*110f0*/  @P2 BRA `(.L_x_2046) ;  /* 0x0000000000582947 */ /* 0x010fec0003800000 */
[----:B0-----:R-:W0:Y:S02]  /*11100*/  S2R R4, SR_TID.X ;  /* 0x0000000000047919 */ /* 0x001e240000002100 */
[----:B0-----:R-:W-:-:S04]  /*11110*/  IMAD R4, R13, 0xc0, R4 ;  /* 0x000000c00d047824 */ /* 0x001fc800078e0204 */
[----:B------:R-:W-:-:S05]  /*11120*/  VIADD R5, R4, 0xffffff80 ;  /* 0xffffff8004057836 */ /* 0x000fca0000000000 */
[----:B------:R-:W-:-:S13]  /*11130*/  ISETP.GE.AND P0, PT, R5, R0, PT ;  /* 0x000000000500720c */ /* 0x000fda0003f06270 */
[----:B------:R-:W-:Y:S05]  /*11140*/  @P0 BRA `(.L_x_2046) ;  /* 0x0000000000440947 */ /* 0x000fea0003800000 */
[----:B------:R-:W-:Y:S01]  /*11150*/  IADD3 R4, P0, R5, R3, RZ ;  /* 0x0000000305047210 */ /* 0x000fe20007f1e0ff */
[----:B------:R-:W-:Y:S02]  /*11160*/  ULDC.64 UR4, c[0x0][0xb70] ;  /* 0x0002dc0000047ab9 */ /* 0x000fe40000000a00 */
[----:B------:R-:W-:Y:S01]  /*11170*/  IMAD R6, R9, UR4, RZ ;  /* 0x0000000409067c24 */ /* 0x000fe2000f8e02ff */
[----:B------:R-:W-:-:S03]  /*11180*/  LEA.HI.X.SX32 R5, R5, R8, 0x1, P0 ;  /* 0x0000000805057211 */ /* 0x000fc600000f0eff */
[C---:B------:R-:W-:Y:S02]  /*11190*/  IMAD R7, R14.reuse, UR5, R6 ;  /* 0x000000050e077c24 */ /* 0x040fe4000f8e0206 */
[----:B------:R-:W-:Y:S01]  /*111a0*/  IMAD.WIDE.U32 R4, R14, UR4, R4 ;  /* 0x000000040e047c25 */ /* 0x000fe2000f8e0004 */
[----:B------:R-:W-:-:S03]  /*111b0*/  ULDC.64 UR4, c[0x0][0xb78] ;  /* 0x0002de0000047ab9 */ /* 0x000fc60000000a00 */
[----:B------:R-:W-:Y:S01]  /*111c0*/  IMAD R6, R10, UR4, RZ ;  /* 0x000000040a067c24 */ /* 0x000fe2000f8e02ff */
[----:B------:R-:W-:-:S03]  /*111d0*/  IADD3 R5, R5, R7, RZ ;  /* 0x0000000705057210 */ /* 0x000fc60007ffe0ff */
        /* <DEDUP_REMOVED lines=8> */
.L_x_2046:
[----:B------:R-:W-:Y:S05]  /*11260*/  BSYNC B1 ;  /* 0x0000000000017941 */ /* 0x000fea0003800000 */
.L_x_2045:
[----:B------:R-:W-:Y:S01]  /*11270*/  ULDC.64 UR4, c[0x0][0xaa0] ;  /* 0x0002a80000047ab9 */ /* 0x000fe20000000a00 */
[----:B0-----:R-:W-:Y:S01]  /*11280*/  IMAD.MOV.U32 R4, RZ, RZ, R15 ;  /* 0x000000ffff047224 */ /* 0x001fe200078e000f */
[----:B------:R-:W-:Y:S01]  /*11290*/  ULDC.64 UR6, c[0x0][0xae0] ;  /* 0x0002b80000067ab9 */ /* 0x000fe20000000a00 */
[----:B-1----:R-:W-:Y:S01]  /*112a0*/  IMAD.MOV.U32 R5, RZ, RZ, R12 ;  /* 0x000000ffff057224 */ /* 0x002fe200078e000c */
[----:B------:R-:W-:Y:S01]  /*112b0*/  SHF.R.S32.HI R21, RZ, 0x1f, R20 ;  /* 0x0000001fff157819 */ /* 0x000fe20000011414 */
[----:B------:R-:W-:Y:S01]  /*112c0*/  IMAD R6, R8, UR4, RZ ;  /* 0x0000000408067c24 */ /* 0x000fe2000f8e02ff */
[----:B------:R-:W-:Y:S01]  /*112d0*/  BSSY B1, `(.L_x_2047) ;  /* 0x0000024000017945 */ /* 0x000fe20003800000 */
[----:B------:R-:W-:Y:S01]  /*112e0*/  IMAD.WIDE.U32 R4, R3, UR4, R4 ;  /* 0x0000000403047c25 */ /* 0x000fe2000f8e0004 */
[----:B------:R-:W-:Y:S02]  /*112f0*/  ULDC UR4, c[0x0][0xa8c] ;  /* 0x0002a30000047ab9 */ /* 0x000fe40000000800 */
[----:B------:R-:W-:Y:S01]  /*11300*/  ISETP.GE.AND P0, PT, R15, UR4, PT ;  /* 0x000000040f007c0c */ /* 0x000fe2000bf06270 */
[----:B------:R-:W-:Y:S01]  /*11310*/  IMAD R3, R3, UR5, R6 ;  /* 0x0000000503037c24 */ /* 0x000fe2000f8e0206 */
[----:B------:R-:W-:Y:S01]  /*11320*/  ULDC.64 UR4, c[0x0][0xae8] ;  /* 0x0002ba0000047ab9 */ /* 0x000fe20000000a00 */
[----:B------:R-:W-:-:S02]  /*11330*/  VIADD R6, R20, 0x30 ;  /* 0x0000003014067836 */ /* 0x000fc40000000000 */
[----:B------:R-:W-:Y:S01]  /*11340*/  IMAD R7, R13, -0xc0, R0 ;  /* 0xffffff400d077824 */ /* 0x000fe200078e0200 */
[----:B------:R-:W-:Y:S01]  /*11350*/  IADD3 R0, R20, 0x60, RZ ;  /* 0x0000006014007810 */ /* 0x000fe20007ffe0ff */
[----:B------:R-:W-:Y:S02]  /*11360*/  IMAD.IADD R5, R5, 0x1, R3 ;  /* 0x0000000105057824 */ /* 0x000fe400078e0203 */
[----:B------:R-:W-:Y:S01]  /*11370*/  IMAD R3, R9, UR6, RZ ;  /* 0x0000000609037c24 */ /* 0x000fe2000f8e02ff */
[-C--:B------:R-:W-:Y:S01]  /*11380*/  ISETP.GE.OR P3, PT, R6, R7.reuse, P0 ;  /* 0x000000070600720c */ /* 0x080fe20000766670 */
[----:B------:R-:W-:Y:S01]  /*11390*/  VIADD R6, R20, 0x90 ;  /* 0x0000009014067836 */ /* 0x000fe20000000000 */
[-C--:B------:R-:W-:Y:S01]  /*113a0*/  ISETP.GE.OR P1, PT, R0, R7.reuse, P0 ;  /* 0x000000070000720c */ /* 0x080fe20000726670 */
[C---:B------:R-:W-:Y:S02]  /*113b0*/  IMAD R3, R14.reuse, UR7, R3 ;  /* 0x000000070e037c24 */ /* 0x040fe4000f8e0203 */
[----:B------:R-:W-:Y:S01]  /*113c0*/  IMAD.WIDE.U32 R4, R14, UR6, R4 ;  /* 0x000000060e047c25 */ /* 0x000fe2000f8e0004 */
[----:B------:R-:W-:-:S02]  /*113d0*/  ISETP.GE.OR P2, PT, R6, R7, P0 ;  /* 0x000000070600720c */ /* 0x000fc40000746670 */
[----:B------:R-:W-:Y:S01]  /*113e0*/  ISETP.GE.OR P0, PT, R20, R7, P0 ;  /* 0x000000071400720c */ /* 0x000fe20000706670 */
[----:B------:R-:W-:Y:S02]  /*113f0*/  IMAD.IADD R5, R5, 0x1, R3 ;  /* 0x0000000105057824 */ /* 0x000fe400078e0203 */
        /* <DEDUP_REMOVED lines=17> */
.L_x_2048:
[----:B------:R-:W-:Y:S05]  /*11510*/  BSYNC B1 ;  /* 0x0000000000017941 */ /* 0x000fea0003800000 */
.L_x_2047:
[----:B------:R-:W-:Y:S04]  /*11520*/  BSSY B1, `(.L_x_2049) ;  /* 0x000000f000017945 */ /* 0x000fe80003800000 */
[----:B------:R-:W-:Y:S05]  /*11530*/  @P3 BRA `(.L_x_2050) ;  /* 0x0000000000343947 */ /* 0x000fea0003800000 */
[----:B------:R-:W-:Y:S01]  /*11540*/  IADD3 R3, P0, R20, 0x30, RZ ;  /* 0x0000003014037810 */ /* 0x000fe20007f1e0ff */
[----:B------:R-:W-:Y:S01]  /*11550*/  ULDC.64 UR4, c[0x0][0xad8] ;  /* 0x0002b60000047ab9 */ /* 0x000fe20000000a00 */
[----:B------:R-:W-:Y:S02]  /*11560*/  IMAD.MOV.U32 R4, RZ, RZ, R6 ;  /* 0x000000ffff047224 */ /* 0x000fe400078e0006 */
[----:B------:R-:W-:Y:S01]  /*11570*/  IADD3.X R0, RZ, R21, RZ, P0, !PT ;  /* 0x00000015ff007210 */ /* 0x000fe200007fe4ff */
[----:B------:R-:W-:-:S04]  /*11580*/  IMAD.MOV.U32 R5, RZ, RZ, R9 ;  /* 0x000000ffff057224 */ /* 0x000fc800078e0009 */
[----:B------:R-:W-:Y:S02]  /*11590*/  IMAD R0, R0, UR4, RZ ;  /* 0x0000000400007c24 */ /* 0x000fe4000f8e02ff */
[----:B------:R-:W-:-:S04]  /*115a0*/  IMAD.WIDE.U32 R4, R3, UR4, R4 ;  /* 0x0000000403047c25 */ /* 0x000fc8000f8e0004 */
[----:B------:R-:W-:Y:S01]  /*115b0*/  IMAD R3, R3, UR5, R0 ;  /* 0x0000000503037c24 */ /* 0x000fe2000f8e0200 */
[----:B------:R-:W-:Y:S02]  /*115c0*/  ULDC.64 UR4, c[0x0][0xa80] ;  /* 0x0002a00000047ab9 */ /* 0x000fe40000000a00 */
[----:B0-----:R-:W-:Y:S01]  /*115d0*/  LEA R10, P0, R4, UR4, 0x1 ;  /* 0x00000004040a7c11 */ /* 0x001fe2000f8008ff */
[----:B------:R-:W-:-:S05]  /*115e0*/  IMAD.IADD R3, R5, 0x1, R3 ;  /* 0x0000000105037824 */ /* 0x000fca00078e0203 */
[----:B------:R-:W-:-:S05]  /*115f0*/  LEA.HI.X R11, R4, UR5, R3, 0x1, P0 ;  /* 0x00000005040b7c11 */ /* 0x000fca00080f0c03 */
[----:B------:R1:W-:Y:S02]  /*11600*/  STG.E.128 desc[UR40][R10.64], RZ ;  /* 0x000000ff0a007986 */ /* 0x0003e4000c101d28 */
.L_x_2050:
[----:B------:R-:W-:Y:S05]  /*11610*/  BSYNC B1 ;  /* 0x0000000000017941 */ /* 0x000fea0003800000 */
.L_x_2049:
        /* <DEDUP_REMOVED lines=11> */
[----:B01----:R-:W-:Y:S02]  /*116d0*/  LEA R10, P0, R4, UR4, 0x1 ;  /* 0x00000004040a7c11 */ /* 0x003fe4000f8008ff */
[----:B------:R-:W-:-:S04]  /*116e0*/  IADD3 R3, R5, R3, RZ ;  /* 0x0000000305037210 */ /* 0x000fc80007ffe0ff */
[----:B------:R-:W-:-:S05]  /*116f0*/  LEA.HI.X R11, R4, UR5, R3, 0x1, P0 ;  /* 0x00000005040b7c11 */ /* 0x000fca00080f0c03 */
[----:B------:R2:W-:Y:S02]  /*11700*/  STG.E.128 desc[UR40][R10.64], RZ ;  /* 0x000000ff0a007986 */ /* 0x0005e4000c101d28 */
.L_x_2052:
[----:B------:R-:W-:Y:S05]  /*11710*/  BSYNC B1 ;  /* 0x0000000000017941 */ /* 0x000fea0003800000 */
.L_x_2051:
        /* <DEDUP_REMOVED lines=14> */
.L_x_2043:
[----:B------:R-:W-:Y:S05]  /*11800*/  BSYNC B0 ;  /* 0x0000000000007941 */ /* 0x000fea0003800000 */
.L_x_2034:
[----:B------:R-:W-:Y:S02]  /*11810*/  ULDC UR4, c[0x0][0xc14] ;  /* 0x0003050000047ab9 */ /* 0x000fe40000000800 */
[----:B------:R-:W-:-:S13]  /*11820*/  ISETP.GE.AND P0, PT, R155, UR4, PT ;  /* 0x000000049b007c0c */ /* 0x000fda000bf06270 */
[----:B------:R-:W-:Y:S05]  /*11830*/  @!P0 BRA `(.L_x_2053) ;  /* 0xfffffef400f08947 */ /* 0x000fea000383ffff */
[----:B------:R-:W-:Y:S05]  /*11840*/  BRA `(.L_x_1898) ;  /* 0x0000004c00cc7947 */ /* 0x000fea0003800000 */
.L_x_1896:
[----:B------:R-:W-:-:S08]  /*11850*/  NOP ;  /* 0x0000000000007918 */ /* 0x000fd00000000000 */
[----:B--2---:R-:W0:-:S00]  /*11860*/  USETMAXREG.DEALLOC.CTAPOOL 0x20 ;  /* 0x00000020000079c8 */ /* 0x004e0000080e0500 */
[----:B0-----:R-:W-:-:S06]  /*11870*/  LOP3.LUT R0, R0, 0x3, RZ, 0xc0, !PT ;  /* 0x0000000300007812 */ /* 0x001fcc00078ec0ff */
[----:B------:R-:W0:Y:S02]  /*11880*/  SHFL.IDX PT, R0, R0, RZ, 0x1f ;  /* 0x00001fff00007589 */ /* 0x000e2400000e0000 */
[----:B0-----:R-:W-:-:S13]  /*11890*/  ISETP.NE.AND P0, PT, R0, RZ, PT ;  /* 0x000000ff0000720c */ /* 0x001fda0003f05270 */
[----:B------:R-:W-:Y:S05]  /*118a0*/  @P0 BRA `(.L_x_1898) ;  /* 0x0000004c00b40947 */ /* 0x000fea0003800000 */
[----:B------:R-:W2:Y:S01]  /*118b0*/  LDL.LU R7, [R1+0x8] ;  /* 0x0000080001077983 */ /* 0x000ea20000300800 */
        /* <DEDUP_REMOVED lines=20> */
[----:B------:R-:W-:Y:S02]  /*11a00*/  IMAD.MOV.U32 R16, RZ, RZ, RZ ;  /* 0x000000ffff107224 */ /* 0x000fe400078e00ff */
[----:B------:R-:W-:Y:S01]  /*11a10*/  IMAD.MOV.U32 R19, RZ, RZ, RZ ;  /* 0x000000ffff137224 */ /* 0x000fe200078e00ff */
[----:B--2---:R-:W0:Y:S02]  /*11a20*/  SHFL.UP PT, R4, R0, 0x1, RZ ;  /* 0x0420000000047989 */ /* 0x004e2400000e00ff */
[----:B0-----:R-:W-:-:S05]  /*11a30*/  SEL R5, R4, RZ, P1 ;  /* 0x000000ff04057207 */ /* 0x001fca0000800000 */
[----:B------:R-:W-:-:S05]  /*11a40*/  IMAD.IADD R5, R0, 0x1, R5 ;  /* 0x0000000100057824 */ /* 0x000fca00078e0205 */
[----:B------:R-:W0:Y:S02]  /*11a50*/  SHFL.UP PT, R4, R5, 0x2, RZ ;  /* 0x0440000005047989 */ /* 0x000e2400000e00ff */
[----:B0-----:R-:W-:-:S04]  /*11a60*/  SEL R4, R4, RZ, P0 ;  /* 0x000000ff04047207 */ /* 0x001fc80000000000 */
[----:B------:R-:W-:-:S05]  /*11a70*/  IADD3 R4, R5, R4, RZ ;  /* 0x0000000405047210 */ /* 0x000fca0007ffe0ff */
        /* <DEDUP_REMOVED lines=13> */
[----:B0-----:R-:W-:-:S05]  /*11b50*/  SEL R5, R5, RZ, P0 ;  /* 0x000000ff05057207 */ /* 0x001fca0000000000 */
[----:B------:R-:W-:-:S05]  /*11b60*/  IMAD.IADD R5, R2, 0x1, R5 ;  /* 0x0000000102057824 */ /* 0x000fca00078e0205 */
[----:B------:R-:W0:Y:S01]  /*11b70*/  SHFL.IDX PT, R4, R5, 0x1f, 0x1f ;  /* 0x03e01f0005047f89 */ /* 0x000e2200000e0000 */
[----:B------:R-:W-:-:S04]  /*11b80*/  LOP3.LUT R7, R7, 0xfffffffd, RZ, 0xc0, !PT ;  /* 0xfffffffd07077812 */ /* 0x000fc800078ec0ff */
[----:B------:R-:W-:-:S05]  /*11b90*/  @P0 LOP3.LUT R7, R7, 0x2, RZ, 0xfc, !PT ;  /* 0x0000000207070812 */ /* 0x000fca00078efcff */
[----:B------:R2:W-:Y:S01]  /*11ba0*/  STL [R1+0x8], R7 ;  /* 0x0000080701007387 */ /* 0x0005e20000100800 */
[----:B0-----:R-:W-:-:S05]  /*11bb0*/  IMAD R4, R4, UR4, RZ ;  /* 0x0000000404047c24 */ /* 0x001fca000f8e02ff */
[----:B-1----:R-:W-:Y:S01]  /*11bc0*/  ISETP.GT.AND P0, PT, R4, UR6, PT ;  /* 0x0000000604007c0c */ /* 0x002fe2000bf04270 */
[----:B------:R-:W-:-:S12]  /*11bd0*/  IMAD.MOV.U32 R3, RZ, RZ, R4 ;  /* 0x000000ffff037224 */ /* 0x000fd800078e0004 */
[----:B--2---:R-:W-:Y:S05]  /*11be0*/  @P0 BRA `(.L_x_2054) ;  /* 0x0000000000b80947 */ /* 0x004fea0003800000 */
[----:B------:R-:W-:Y:S01]  /*11bf0*/  MOV R4, R3 ;  /* 0x0000000300047202 */ /* 0x000fe20000000f00 */
[----:B------:R-:W-:Y:S01]  /*11c00*/  IMAD.MOV.U32 R19, RZ, RZ, RZ ;  /* 0x000000ffff137224 */ /* 0x000fe200078e00ff */
[----:B------:R-:W-:Y:S01]  /*11c10*/  ULDC UR5, c[0x0][0xc14] ;  /* 0x0003050000057ab9 */ /* 0x000fe20000000800 */
[----:B------:R-:W-:Y:S01]  /*11c20*/  ULDC UR7, c[0x0][0xc14] ;  /* 0x0003050000077ab9 */ /* 0x000fe20000000800 */
[----:B------:R-:W-:-:S05]  /*11c30*/  ULDC UR4, c[0x0][0xc10] ;  /* 0x0003040000047ab9 */ /* 0x000fca0000000800 */
.L_x_2058:
        /* <DEDUP_REMOVED lines=14> */
.L_x_2057:
[----:B------:R-:W-:Y:S05]  /*11d20*/  BSYNC B0 ;  /* 0x0000000000007941 */ /* 0x000fea0003800000 */
.L_x_2056:
[----:B0----5:R-:W0:Y:S01]  /*11d30*/  SHFL.UP PT, R2, R0, 0x1, RZ ;  /* 0x0420000000027989 */ /* 0x021e2200000e00ff */
[C---:B------:R-:W-:Y:S02]  /*11d40*/  ISETP.NE.AND P0, PT, R28.reuse, RZ, PT ;  /* 0x000000ff1c00720c */ /* 0x040fe40003f05270 */
[----:B------:R-:W-:Y:S02]  /*11d50*/  ISETP.GE.U32.AND P1, PT, R28, 0x2, PT ;  /* 0x000000021c00780c */ /* 0x000fe40003f26070 */
        /* <DEDUP_REMOVED lines=23> */
.L_x_2054:
[----:B------:R-:W-:-:S05]  /*11ed0*/  IADD3 R8, -R3, R4, RZ ;  /* 0x0000000403087210 */ /* 0x000fca0007ffe1ff */
        /* <DEDUP_REMOVED lines=15> */
[----:B------:R-:W0:Y:S02]  /*11fd0*/  F2I.FTZ.U32.TRUNC.NTZ R3, R11 ;  /* 0x0000000b00037305 */ /* 0x000e24000021f000 */
[----:B0-----:R-:W-:Y:S01]  /*11fe0*/  IMAD.MOV R9, RZ, RZ, -R3 ;  /* 0x000000ffff097224 */ /* 0x001fe200078e0a03 */
[----:B------:R-:W-:Y:S06]  /*11ff0*/  @!P0 BRA `(.L_x_2059) ;  /* 0x0000000000088947 */ /* 0x000fec0003800000 */
[----:B------:R-:W-:-:S06]  /*12000*/  VIADD R16, R12, 0xffffffff ;  /* 0xffffffff0c107836 */ /* 0x000fcc0000000000 */
[----:B------:R0:W1:Y:S02]  /*12010*/  SHFL.IDX PT, R16, R5, R16, 0x1f ;  /* 0x00001f1005107589 */ /* 0x00006400000e0000 */
.L_x_2059:
[----:B-1----:R-:W-:Y:S01]  /*12020*/  IMAD R16, R16, UR4, R8 ;  /* 0x0000000410107c24 */ /* 0x002fe2000f8e0208 */
[----:B------:R-:W-:Y:S01]  /*12030*/  IABS R10, R4 ;  /* 0x00000004000a7213 */ /* 0x000fe20000000000 */
[----:B------:R-:W-:Y:S02]  /*12040*/  IMAD R9, R9, R6, RZ ;  /* 0x0000000609097224 */ /* 0x000fe400078e02ff */
[----:B------:R-:W-:Y:S01]  /*12050*/  IMAD.MOV.U32 R2, RZ, RZ, RZ ;  /* 0x000000ffff027224 */ /* 0x000fe200078e00ff */
[----:B0-----:R-:W-:Y:S01]  /*12060*/  IADD3 R5, -R16, UR6, RZ ;  /* 0x0000000610057c10 */ /* 0x001fe2000fffe1ff */
[----:B------:R-:W-:Y:S02]  /*12070*/  IMAD.MOV R10, RZ, RZ, -R10 ;  /* 0x000000ffff0a7224 */ /* 0x000fe400078e0a0a */
[----:B------:R-:W-:Y:S01]  /*12080*/  IMAD.HI.U32 R2, R3, R9, R2 ;  /* 0x0000000903027227 */ /* 0x000fe200078e0002 */
[----:B------:R-:W-:-:S04]  /*12090*/  IABS R8, R5 ;  /* 0x0000000500087213 */ /* 0x000fc80000000000 */
[----:B------:R-:W-:Y:S01]  /*120a0*/  MOV R3, R8 ;  /* 0x0000000800037202 */ /* 0x000fe20000000f00 */
[----:B------:R-:W-:-:S04]  /*120b0*/  IMAD.MOV.U32 R8, RZ, RZ, R10 ;  /* 0x000000ffff087224 */ /* 0x000fc800078e000a */
        /* <DEDUP_REMOVED lines=22> */
[----:B0-----:R-:W-:-:S06]  /*12220*/  IADD3 R3, R9, 0xffffffe, RZ ;  /* 0x0ffffffe09037810 */ /* 0x001fcc0007ffe0ff */
[----:B------:R-:W0:Y:S02]  /*12230*/  F2I.FTZ.U32.TRUNC.NTZ R3, R3 ;  /* 0x0000000300037305 */ /* 0x000e24000021f000 */
[----:B0-----:R-:W-:-:S04]  /*12240*/  IMAD.MOV R11, RZ, RZ, -R3 ;  /* 0x000000ffff0b7224 */ /* 0x001fc800078e0a03 */
[----:B------:R-:W-:Y:S01]  /*12250*/  IMAD R5, R11, R8, RZ ;  /* 0x000000080b057224 */ /* 0x000fe200078e02ff */
[----:B------:R-:W-:-:S03]  /*12260*/  IABS R11, R7 ;  /* 0x00000007000b7213 */ /* 0x000fc60000000000 */
[----:B------:R-:W-:-:S04]  /*12270*/  IMAD.HI.U32 R2, R3, R5, R2 ;  /* 0x0000000503027227 */ /* 0x000fc800078e0002 */
[----:B------:R-:W-:Y:S02]  /*12280*/  IMAD.MOV.U32 R5, RZ, RZ, R10 ;  /* 0x000000ffff057224 */ /* 0x000fe400078e000a */
[----:B------:R-:W-:Y:S02]  /*12290*/  IMAD.MOV R3, RZ, RZ, -R11 ;  /* 0x000000ffff037224 */ /* 0x000fe400078e0a0b */
[----:B------:R-:W-:-:S04]  /*122a0*/  IMAD.HI.U32 R2, R2, R5, RZ ;  /* 0x0000000502027227 */ /* 0x000fc800078e00ff */
[----:B------:R-:W-:-:S05]  /*122b0*/  IMAD R3, R2, R3, R5 ;  /* 0x0000000302037224 */ /* 0x000fca00078e0205 */
[----:B------:R-:W-:-:S13]  /*122c0*/  ISETP.GT.U32.AND P0, PT, R8, R3, PT ;  /* 0x000000030800720c */ /* 0x000fda0003f04070 */
[----:B------:R-:W-:Y:S01]  /*122d0*/  @!P0 IADD3 R3, R3, -R8, RZ ;  /* 0x8000000803038210 */ /* 0x000fe20007ffe0ff */
        /* <DEDUP_REMOVED lines=14> */
.L_x_2055:
[----:B------:R-:W-:Y:S01]  /*123c0*/  IMAD.MOV.U32 R17, RZ, RZ, RZ ;  /* 0x000000ffff117224 */ /* 0x000fe200078e00ff */
[----:B------:R-:W-:Y:S01]  /*123d0*/  MOV R16, UR6 ;  /* 0x0000000600107c02 */ /* 0x000fe20008000f00 */
[----:B------:R-:W-:-:S07]  /*123e0*/  IMAD.MOV.U32 R18, RZ, RZ, RZ ;  /* 0x000000ffff127224 */ /* 0x000fce00078e00ff */
.L_x_2060:
        /* <DEDUP_REMOVED lines=13> */
[----:B------:R-:W-:Y:S01]  /*124c0*/  MOV R25, RZ ;  /* 0x000000ff00197202 */ /* 0x000fe20000000f00 */
[----:B------:R-:W-:Y:S01]  /*124d0*/  IMAD.MOV.U32 R22, RZ, RZ, RZ ;  /* 0x000000ffff167224 */ /* 0x000fe200078e00ff */
[----:B------:R-:W-:Y:S01]  /*124e0*/  ULDC.64 UR38, c[0x0][0x198] ;  /* 0x0000660000267ab9 */ /* 0x000fe20000000a00 */
[----:B------:R-:W-:Y:S01]  /*124f0*/  IMAD.MOV.U32 R26, RZ, RZ, 0x1 ;  /* 0x00000001ff1a7424 */ /* 0x000fe200078e00ff */
[----:B------:R-:W-:-:S06]  /*12500*/  ULDC UR36, c[0x0][0xc] ;  /* 0x0000030000247ab9 */ /* 0x000fcc0000000800 */
.L_x_2145:
[----:B--2---:R-:W2:Y:S02]  /*12510*/  LDC.64 R2, c[0x0][0xc60] ;  /* 0x00031800ff027b82 */ /* 0x004ea40000000a00 */
[----:B--2---:R-:W-:-:S05]  /*12520*/  IMAD.WIDE R2, R19, 0x4, R2 ;  /* 0x0000000413027825 */ /* 0x004fca00078e0202 */
[----:B------:R-:W0:Y:S01]  /*12530*/  LDG.E R29, desc[UR40][R2.64] ;  /* 0x00000028021d7981 */ /* 0x000e22000c1e1900 */
[----:B------:R-:W-:Y:S05]  /*12540*/  YIELD ;  /* 0x0000000000007946 */ /* 0x000fea0003800000 */
[----:B------:R-:W-:Y:S01]  /*12550*/  ULDC.64 UR4, c[0x0][0xa28] ;  /* 0x00028a0000047ab9 */ /* 0x000fe20000000a00 */
[----:B------:R-:W-:Y:S01]  /*12560*/  IMAD.MOV.U32 R10, RZ, RZ, RZ ;  /* 0x000000ffff0a7224 */ /* 0x000fe200078e00ff */
[----:B------:R-:W-:Y:S01]  /*12570*/  ISETP.NE.U32.AND P1, PT, RZ, UR4, PT ;  /* 0x00000004ff007c0c */ /* 0x000fe2000bf25070 */
[----:B------:R-:W-:Y:S01]  /*12580*/  ULDC.64 UR8, c[0x0][0xa08] ;  /* 0x0002820000087ab9 */ /* 0x000fe20000000a00 */
[----:B------:R-:W-:-:S02]  /*12590*/  ULDC.64 UR10, c[0x0][0xa10] ;  /* 0x00028400000a7ab9 */ /* 0x000fc40000000a00 */
[----:B------:R-:W-:Y:S02]  /*125a0*/  ISETP.NE.AND.EX P1, PT, RZ, UR5, PT, P1 ;  /* 0x00000005ff007c0c */ /* 0x000fe4000bf25310 */
[----:B0-----:R-:W-:Y:S01]  /*125b0*/  SHF.R.S32.HI R0, RZ, 0x1f, R29 ;  /* 0x0000001fff007819 */ /* 0x001fe2000001141d */
[----:B------:R-:W-:-:S10]  /*125c0*/  IMAD.SHL.U32 R14, R29, 0x4, RZ ;  /* 0x000000041d0e7824 */ /* 0x000fd400078e00ff */
[C---:B------:R-:W-:Y:S02]  /*125d0*/  @P1 LEA R2, P0, R29.reuse, UR4, 0x2 ;  /* 0x000000041d021c11 */ /* 0x040fe4000f8010ff */
[C-C-:B------:R-:W-:Y:S02]  /*125e0*/  SHF.L.U64.HI R12, R29.reuse, 0x2, R0.reuse ;  /* 0x000000021d0c7819 */ /* 0x140fe40000010200 */
[----:B------:R-:W-:Y:S01]  /*125f0*/  @P1 LEA.HI.X R3, R29, UR5, R0, 0x2, P0 ;  /* 0x000000051d031c11 */ /* 0x000fe200080f1400 */
[----:B------:R-:W-:Y:S01]  /*12600*/  ULDC.64 UR4, c[0x0][0xa18] ;  /* 0x0002860000047ab9 */ /* 0x000fe20000000a00 */
[----:B------:R-:W-:Y:S01]  /*12610*/  IMAD.MOV.U32 R0, RZ, RZ, RZ ;  /* 0x000000ffff007224 */ /* 0x000fe200078e00ff */
[----:B------:R-:W-:Y:S01]  /*12620*/  ISETP.NE.U32.AND P0, PT, RZ, UR4, PT ;  /* 0x00000004ff007c0c */ /* 0x000fe2000bf05070 */
[----:B------:R-:W-:Y:S03]  /*12630*/  STL [R1+0x4], R14 ;  /* 0x0000040e01007387 */ /* 0x000fe60000100800 */
[----:B------:R-:W-:Y:S01]  /*12640*/  ISETP.NE.AND.EX P0, PT, RZ, UR5, PT, P0 ;  /* 0x00000005ff007c0c */ /* 0x000fe2000bf05300 */
[----:B------:R0:W5:Y:S04]  /*12650*/  @P1 LDG.E R0, desc[UR40][R2.64] ;  /* 0x0000002802001981 */ /* 0x000168000c1e1900 */
[----:B------:R-:W-:Y:S08]  /*12660*/  STL [R1+0x8], R12 ;  /* 0x0000080c01007387 */ /* 0x000ff00000100800 */
[----:B------:R-:W-:-:S04]  /*12670*/  @P0 IADD3 R8, P2, R14, UR4, RZ ;  /* 0x000000040e080c10 */ /* 0x000fc8000ff5e0ff */
[----:B------:R-:W-:Y:S01]  /*12680*/  @P0 IADD3.X R9, R12, UR5, RZ, P2, !PT ;  /* 0x000000050c090c10 */ /* 0x000fe200097fe4ff */
[----:B------:R-:W-:Y:S02]  /*12690*/  ULDC.64 UR4, c[0x0][0xa00] ;  /* 0x0002800000047ab9 */ /* 0x000fe40000000a00 */
[----:B------:R-:W-:-:S04]  /*126a0*/  ISETP.NE.U32.AND P2, PT, RZ, UR4, PT ;  /* 0x00000004ff007c0c */ /* 0x000fc8000bf45070 */
[----:B------:R-:W-:Y:S02]  /*126b0*/  ISETP.NE.AND.EX P2, PT, RZ, UR5, PT, P2 ;  /* 0x00000005ff007c0c */ /* 0x000fe4000bf45320 */
[----:B0-----:R-:W-:-:S04]  /*126c0*/  IADD3 R2, P1, R14, UR4, RZ ;  /* 0x000000040e027c10 */ /* 0x001fc8000ff3e0ff */
[----:B------:R-:W-:-:S07]  /*126d0*/  IADD3.X R3, R12, UR5, RZ, P1, !PT ;  /* 0x000000050c037c10 */ /* 0x000fce0008ffe4ff */
[----:B------:R-:W2:Y:S01]  /*126e0*/  @P2 LDG.E R10, desc[UR40][R2.64] ;  /* 0x00000028020a2981 */ /* 0x000ea2000c1e1900 */
[----:B------:R-:W-:Y:S01]  /*126f0*/  ULDC UR4, c[0x0][0x288] ;  /* 0x0000a20000047ab9 */ /* 0x000fe20000000800 */
[----:B------:R-:W-:-:S04]  /*12700*/  IADD3 R6, P1, R14, UR8, RZ ;  /* 0x000000080e067c10 */ /* 0x000fc8000ff3e0ff */
[----:B------:R-:W-:Y:S02]  /*12710*/  IADD3.X R7, R12, UR9, RZ, P1, !PT ;  /* 0x000000090c077c10 */ /* 0x000fe40008ffe4ff */
[----:B------:R-:W-:-:S04]  /*12720*/  IADD3 R4, P1, R14, UR10, RZ ;  /* 0x0000000a0e047c10 */ /* 0x000fc8000ff3e0ff */
[----:B------:R-:W-:Y:S02]  /*12730*/  IADD3.X R5, R12, UR11, RZ, P1, !PT ;  /* 0x0000000b0c057c10 */ /* 0x000fe40008ffe4ff */
[----:B------:R-:W-:Y:S01]  /*12740*/  ISETP.NE.U32.AND P1, PT, RZ, UR8, PT ;  /* 0x00000008ff007c0c */ /* 0x000fe2000bf25070 */
[----:B------:R-:W-:-:S03]  /*12750*/  ULDC UR6, c[0x0][0x338] ;  /* 0x0000ce0000067ab9 */ /* 0x000fc60000000800 */
[----:B------:R-:W-:Y:S02]  /*12760*/  ISETP.NE.AND.EX P3, PT, RZ, UR9, PT, P1 ;  /* 0x00000009ff007c0c */ /* 0x000fe4000bf65310 */
[----:B------:R-:W-:-:S04]  /*12770*/  ISETP.NE.U32.AND P1, PT, RZ, UR10, PT ;  /* 0x0000000aff007c0c */ /* 0x000fc8000bf25070 */
[----:B------:R-:W-:Y:S01]  /*12780*/  ISETP.NE.AND.EX P1, PT, RZ, UR11, PT, P1 ;  /* 0x0000000bff007c0c */ /* 0x000fe2000bf25310 */
[----:B--2---:R0:W-:Y:S02]  /*12790*/  STL [R1+0x10], R10 ;  /* 0x0000100a01007387 */ /* 0x0041e40000100800 */
[----:B0-----:R-:W-:Y:S01]  /*127a0*/  IMAD.U32 R10, RZ, RZ, UR4 ;  /* 0x00000004ff0a7e24 */ /* 0x001fe2000f8e00ff */
[----:B------:R-:W-:Y:S02]  /*127b0*/  ULDC.64 UR4, c[0x0][0x3f8] ;  /* 0x0000fe0000047ab9 */ /* 0x000fe40000000a00 */
[----:B------:R-:W-:-:S03]  /*127c0*/  UISETP.NE.U32.AND UP0, UPT, UR4, URZ, UPT ;  /* 0x0000003f0400728c */ /* 0x000fc6000bf05070 */
[----:B------:R-:W-:Y:S01]  /*127d0*/  ULDC UR4, c[0x0][0x404] ;  /* 0x0001010000047ab9 */ /* 0x000fe20000000800 */
[----:B------:R-:W-:Y:S01]  /*127e0*/  UISETP.NE.AND.EX UP0, UPT, UR5, URZ, UPT, UP0 ;  /* 0x0000003f0500728c */ /* 0x000fe2000bf05300 */
[----:B------:R0:W5:Y:S02]  /*127f0*/  @P0 LDG.E R10, desc[UR40][R8.64] ;  /* 0x00000028080a0981 */ /* 0x000164000c1e1900 */
[----:B------:R-:W-:Y:S01]  /*12800*/  ULDC UR5, c[0x0][0x2e0] ;  /* 0x0000b80000057ab9 */ /* 0x000fe20000000800 */
[----:B------:R-:W-:-:S04]  /*12810*/  USEL UR4, UR4, 0x1, UP0 ;  /* 0x0000000104047887 */ /* 0x000fc80008000000 */
[----:B------:R-:W-:Y:S01]  /*12820*/  UIMAD UR4, UR4, UR5, URZ ;  /* 0x00000005040472a4 */ /* 0x000fe2000f8e023f */
[----:B0-----:R-:W-:-:S05]  /*12830*/  IMAD.U32 R9, RZ, RZ, UR6 ;  /* 0x00000006ff097e24 */ /* 0x001fca000f8e00ff */
[----:B------:R-:W-:Y:S01]  /*12840*/  IMAD.U32 R11, RZ, RZ, UR4 ;  /* 0x00000004ff0b7e24 */ /* 0x000fe2000f8e00ff */
[----:B------:R-:W-:Y:S06]  /*12850*/  @P0 BRA `(.L_x_2062) ;  /* 0x0000000000100947 */ /* 0x000fec0003800000 */
[----:B------:R-:W-:Y:S05]  /*12860*/  @!P2 BRA `(.L_x_2062) ;  /* 0x00000000000ca947 */ /* 0x000fea0003800000 */
[----:B------:R-:W2:Y:S04]  /*12870*/  LDG.E R13, desc[UR40][R2.64] ;  /* 0x00000028020d7981 */ /* 0x000ea8000c1e1900 */
[----:B-----5:R-:W2:Y:S02]  /*12880*/  LDG.E R10, desc[UR40][R2.64+0x4] ;  /* 0x00000428020a7981 */ /* 0x020ea4000c1e1900 */
[----:B--2---:R-:W-:-:S07]  /*12890*/  IADD3 R10, -R13, R10, RZ ;  /* 0x0000000a0d0a7210 */ /* 0x004fce0007ffe1ff */
.L_x_2062:
[----:B------:R-:W-:Y:S01]  /*128a0*/  IMAD.MOV.U32 R23, RZ, RZ, RZ ;  /* 0x000000ffff177224 */ /* 0x000fe200078e00ff */
[----:B------:R-:W-:Y:S01]  /*128b0*/  ULDC.64 UR4, c[0x0][0xa20] ;  /* 0x0002880000047ab9 */ /* 0x000fe20000000a00 */
[----:B------:R-:W-:-:S04]  /*128c0*/  IMAD.MOV.U32 R8, RZ, RZ, RZ ;  /* 0x000000ffff087224 */ /* 0x000fc800078e00ff */
[----:B------:R-:W2:Y:S04]  /*128d0*/  @P3 LDG.E R23, desc[UR40][R6.64] ;  /* 0x0000002806173981 */ /* 0x000ea8000c1e1900 */
[----:B------:R0:W5:Y:S01]  /*128e0*/  @P1 LDG.E R8, desc[UR40][R4.64] ;  /* 0x0000002804081981 */ /* 0x000162000c1e1900 */
[----:B------:R-:W-:-:S04]  /*128f0*/  ISETP.NE.U32.AND P0, PT, RZ, UR4, PT ;  /* 0x00000004ff007c0c */ /* 0x000fc8000bf05070 */
[----:B------:R-:W-:Y:S01]  /*12900*/  ISETP.NE.AND.EX P0, PT, RZ, UR5, PT, P0 ;  /* 0x00000005ff007c0c */ /* 0x000fe2000bf05300 */
[----:B--2--5:R-:W-:-:S12]  /*12910*/  IMAD.IADD R23, R23, 0x1, R0 ;  /* 0x0000000117177824 */ /* 0x024fd800078e0200 */
[----:B0-----:R-:W-:Y:S05]  /*12920*/  @!P0 BRA `(.L_x_2063) ;  /* 0x0000000000108947 */ /* 0x001fea0003800000 */
[----:B------:R-:W-:-:S04]  /*12930*/  IADD3 R2, P0, R14, UR4, RZ ;  /* 0x000000040e027c10 */ /* 0x000fc8000ff1e0ff */
[----:B------:R-:W-:-:S05]  /*12940*/  IADD3.X R3, R12, UR5, RZ, P0, !PT ;  /* 0x000000050c037c10 */ /* 0x000fca00087fe4ff */
[----:B------:R0:W5:Y:S01]  /*12950*/  LDG.E R11, desc[UR40][R2.64] ;  /* 0x00000028020b7981 */ /* 0x000162000c1e1900 */
[----:B------:R-:W-:Y:S05]  /*12960*/  BRA `(.L_x_2064) ;  /* 0x0000000000107947 */ /* 0x000fea0003800000 */
.L_x_2063:
[----:B------:R-:W-:Y:S05]  /*12970*/  @!P3 BRA `(.L_x_2064) ;  /* 0x00000000000cb947 */ /* 0x000fea0003800000 */
[----:B------:R-:W2:Y:S04]  /*12980*/  LDG.E R2, desc[UR40][R6.64] ;  /* 0x0000002806027981 */ /* 0x000ea8000c1e1900 */
[----:B------:R-:W2:Y:S02]  /*12990*/  LDG.E R11, desc[UR40][R6.64+0x4] ;  /* 0x00000428060b7981 */ /* 0x000ea4000c1e1900 */
[----:B--2---:R-:W-:-:S07]  /*129a0*/  IMAD.IADD R11, R11, 0x1, -R2 ;  /* 0x000000010b0b7824 */ /* 0x004fce00078e0a02 */
.L_x_2064:
[----:B0-----:R-:W2:Y:S04]  /*129b0*/  @P1 LDG.E R3, desc[UR40][R4.64] ;  /* 0x0000002804031981 */ /* 0x001ea8000c1e1900 */
[----:B------:R-:W2:Y:S01]  /*129c0*/  @P1 LDG.E R2, desc[UR40][R4.64+0x4] ;  /* 0x0000042804021981 */ /* 0x000ea2000c1e1900 */
[----:B-----5:R-:W-:Y:S01]  /*129d0*/  IMAD.IADD R0, R11, 0x1, -R0 ;  /* 0x000000010b007824 */ /* 0x020fe200078e0a00 */
[----:B------:R-:W-:Y:S01]  /*129e0*/  BSSY B0, `(.L_x_2065) ;  /* 0x00000b7000007945 */ /* 0x000fe20003800000 */
[----:B------:R-:W-:Y:S01]  /*129f0*/  PLOP3.LUT P2, PT, PT, PT, PT, 0x80, 0x0 ;  /* 0x000000000000781c */ /* 0x000fe20003f4f070 */
[----:B--2---:R-:W-:Y:S02]  /*12a00*/  @P1 IMAD.IADD R9, R2, 0x1, -R3 ;  /* 0x0000000102091824 */ /* 0x004fe400078e0a03 */
[----:B------:R-:W-:-:S03]  /*12a10*/  IMAD R3, R17, 0xc0, RZ ;  /* 0x000000c011037824 */ /* 0x000fc600078e02ff */
[----:B------:R-:W-:Y:S02]  /*12a20*/  IADD3 R2, R0, R9, RZ ;  /* 0x0000000900027210 */ /* 0x000fe40007ffe0ff */
[----:B------:R-:W-:-:S03]  /*12a30*/  IADD3 R7, -R10, 0x13f, R3 ;  /* 0x0000013f0a077810 */ /* 0x000fc60007ffe103 */
[C---:B------:R-:W-:Y:S02]  /*12a40*/  VIADD R3, R2.reuse, 0x7f ;  /* 0x0000007f02037836 */ /* 0x040fe40000000000 */
[----:B------:R-:W-:-:S03]  /*12a50*/  IMAD.IADD R7, R2, 0x1, R7 ;  /* 0x0000000102077824 */ /* 0x000fc600078e0207 */
[----:B------:R-:W-:Y:S02]  /*12a60*/  SHF.R.S32.HI R2, RZ, 0x1f, R3 ;  /* 0x0000001fff027819 */ /* 0x000fe40000011403 */
[----:B------:R-:W-:Y:S02]  /*12a70*/  SHF.R.S32.HI R6, RZ, 0x1f, R7 ;  /* 0x0000001fff067819 */ /* 0x000fe40000011407 */
[----:B------:R-:W-:Y:S02]  /*12a80*/  LEA.HI R2, R2, R3, RZ, 0x7 ;  /* 0x0000000302027211 */ /* 0x000fe400078f38ff */
[----:B------:R-:W-:Y:S02]  /*12a90*/  LEA.HI R6, R6, R7, RZ, 0x7 ;  /* 0x0000000706067211 */ /* 0x000fe400078f38ff */
[----:B------:R-:W-:Y:S02]  /*12aa0*/  SHF.R.S32.HI R2, RZ, 0x7, R2 ;  /* 0x00000007ff027819 */ /* 0x000fe40000011402 */
[----:B------:R-:W-:-:S04]  /*12ab0*/  SHF.R.S32.HI R3, RZ, 0x7, R6 ;  /* 0x00000007ff037819 */ /* 0x000fc80000011406 */
[----:B------:R-:W-:-:S05]  /*12ac0*/  VIMNMX R12, R2, R3, PT ;  /* 0x00000003020c7248 */ /* 0x000fca0003fe0100 */
[--C-:B------:R-:W-:Y:S01]  /*12ad0*/  IMAD R2, R12, 0x80, -R0.reuse ;  /* 0x000000800c027824 */ /* 0x100fe200078e0a00 */
[----:B------:R0:W-:Y:S01]  /*12ae0*/  STL [R1], R12 ;  /* 0x0000000c01007387 */ /* 0x0001e20000100800 */
[----:B------:R-:W-:-:S03]  /*12af0*/  IMAD.MOV R0, RZ, RZ, -R0 ;  /* 0x000000ffff007224 */ /* 0x000fc600078e0a00 */
[----:B------:R-:W-:Y:S02]  /*12b00*/  VIMNMX R9, R2, R9, PT ;  /* 0x0000000902097248 */ /* 0x000fe40003fe0100 */
[----:B------:R-:W-:-:S04]  /*12b10*/  VIMNMX R2, RZ, R0, !PT ;  /* 0x00000000ff027248 */ /* 0x000fc80007fe0100 */
[----:B------:R-:W-:Y:S02]  /*12b20*/  ISETP.GT.AND P0, PT, R9, R2, PT ;  /* 0x000000020900720c */ /* 0x000fe40003f04270 */
[----:B------:R-:W-:-:S11]  /*12b30*/  SHF.R.U32.HI R2, RZ, 0x7, R2 ;  /* 0x00000007ff027819 */ /* 0x000fd60000011602 */
[----:B------:R-:W-:-:S05]  /*12b40*/  @P0 VIADD R0, R9, 0x7f ;  /* 0x0000007f09000836 */ /* 0x000fca0000000000 */
[----:B------:R-:W-:-:S04]  /*12b50*/  @P0 SHF.R.S32.HI R3, RZ, 0x1f, R0 ;  /* 0x0000001fff030819 */ /* 0x000fc80000011400 */
[----:B------:R-:W-:Y:S01]  /*12b60*/  @P0 LEA.HI R0, R3, R0, RZ, 0x7 ;  /* 0x0000000003000211 */ /* 0x000fe200078f38ff */
[----:B------:R-:W-:-:S03]  /*12b70*/  IMAD.MOV.U32 R3, RZ, RZ, R2 ;  /* 0x000000ffff037224 */ /* 0x000fc600078e0002 */
[----:B------:R-:W-:-:S04]  /*12b80*/  @P0 SHF.R.S32.HI R3, RZ, 0x7, R0 ;  /* 0x00000007ff030819 */ /* 0x000fc80000011400 */
[----:B------:R-:W-:-:S13]  /*12b90*/  ISETP.GT.AND P0, PT, R3, R2, PT ;  /* 0x000000020300720c */ /* 0x000fda0003f04270 */
[----:B0-----:R-:W-:Y:S05]  /*12ba0*/  @!P0 BRA `(.L_x_2066) ;  /* 0x0000000800688947 */ /* 0x001fea0003800000 */
[----:B------:R-:W0:Y:S01]  /*12bb0*/  LDC R0, c[0x0][0x428] ;  /* 0x00010a00ff007b82 */ /* 0x000e220000000800 */
[----:B------:R-:W-:Y:S01]  /*12bc0*/  UMOV UR4, 0xffffffff ;  /* 0xffffffff00047882 */ /* 0x000fe20000000000 */
[----:B0-----:R-:W-:Y:S02]  /*12bd0*/  ISETP.NE.AND P0, PT, R0, 0x1, PT ;  /* 0x000000010000780c */ /* 0x001fe40003f05270 */
[----:B------:R-:W-:-:S11]  /*12be0*/  MOV R0, R18 ;  /* 0x0000001200007202 */ /* 0x000fd60000000f00 */
[----:B------:R-:W0:Y:S08]  /*12bf0*/  @P0 LDC R5, c[0x0][0x42c] ;  /* 0x00010b00ff050b82 */ /* 0x000e300000000800 */
[----:B------:R-:W2:Y:S01]  /*12c00*/  @P0 LDC R7, c[0x0][0x430] ;  /* 0x00010c00ff070b82 */ /* 0x000ea20000000800 */
[----:B0-----:R-:W-:-:S05]  /*12c10*/  @P0 IMAD.HI.U32 R4, R18, R5, RZ ;  /* 0x0000000512040227 */ /* 0x001fca00078e00ff */
[----:B--2---:R-:W-:Y:S02]  /*12c20*/  @P0 SHF.R.U32.HI R0, RZ, R7, R4 ;  /* 0x00000007ff000219 */ /* 0x004fe40000011604 */
[----:B------:R-:W-:Y:S01]  /*12c30*/  SEL R4, R29, RZ, !P1 ;  /* 0x000000ff1d047207 */ /* 0x000fe20004800000 */
[----:B------:R-:W-:Y:S06]  /*12c40*/  BRA.DIV UR4, `(.L_x_2067) ;  /* 0x0000004a046c7947 */ /* 0x000fec000b800000 */
.L_x_2215:
[----:B------:R-:W-:-:S03]  /*12c50*/  UMOV UR4, 0xffffffff ;  /* 0xffffffff00047882 */ /* 0x000fc60000000000 */
[----:B------:R-:W-:Y:S05]  /*12c60*/  BRA.DIV UR4, `(.L_x_2068) ;  /* 0x0000004a04987947 */ /* 0x000fea000b800000 */
[----:B------:R-:W-:-:S13]  /*12c70*/  ELECT P6, URZ, PT ;  /* 0x00000000003f782f */ /* 0x000fda00038c0000 */
.L_x_2218:
        /* <DEDUP_REMOVED lines=12> */
.L_x_2219:
[----:B------:R-:W-:Y:S05]  /*12d40*/  BSYNC B1 ;  /* 0x0000000000017941 */ /* 0x000fea0003800000 */
.L_x_2069:
[----:B------:R-:W-:Y:S04]  /*12d50*/  BSSY B1, `(.L_x_2071) ;  /* 0x0000037000017945 */ /* 0x000fe80003800000 */
[----:B------:R-:W-:Y:S05]  /*12d60*/  @!P6 BRA `(.L_x_2072) ;  /* 0x0000000000d4e947 */ /* 0x000fea0003800000 */
[----:B0-----:R-:W-:Y:S01]  /*12d70*/  IMAD R5, R25, 0x8, R6 ;  /* 0x0000000819057824 */ /* 0x001fe200078e0206 */
[----:B------:R-:W-:-:S04]  /*12d80*/  SHF.L.U32 R10, R26, 0x1f, RZ ;  /* 0x0000001f1a0a7819 */ /* 0x000fc800000006ff */
[----:B------:R-:W0:Y:S02]  /*12d90*/  SYNCS.PHASECHK.TRANS64.TRYWAIT P0, [R5+URZ+0x168a0], R10 ;  /* 0x0168a00a050075a7 */ /* 0x000e24000800017f */
[----:B0-----:R-:W-:Y:S05]  /*12da0*/  @!P0 BRA `(.L_x_2073) ;  /* 0x00000048007c8947 */ /* 0x001fea0003800000 */
.L_x_2220:
        /* <DEDUP_REMOVED lines=9> */
.L_x_2074:
        /* <DEDUP_REMOVED lines=8> */
[----:B------:R-:W-:Y:S01]  /*12ec0*/  UIADD3.X UR5, URZ, UR39, URZ, UP0, !UPT ;  /* 0x000000273f057290 */ /* 0x000fe200087fe43f */
[----:B------:R-:W-:Y:S02]  /*12ed0*/  UMOV UR7, 0x12f00000 ;  /* 0x12f0000000077882 */ /* 0x000fe40000000000 */
[----:B------:R-:W-:Y:S01]  /*12ee0*/  IADD3 R7, R7, -0x80, RZ ;  /* 0xffffff8007077810 */ /* 0x000fe20007ffe0ff */
[----:B------:R-:W-:-:S02]  /*12ef0*/  UMOV UR10, URZ ;  /* 0x0000003f000a7c82 */ /* 0x000fc40008000000 */
[----:B------:R-:W-:Y:S01]  /*12f00*/  UIADD3 UR9, UR9, 0x16890, URZ ;  /* 0x0001689009097890 */ /* 0x000fe2000fffe03f */
[----:B------:R-:W-:-:S03]  /*12f10*/  R2UR UR11, R7 ;  /* 0x00000000070b72ca */ /* 0x000fc600000e0000 */
[----:B------:R-:W-:-:S10]  /*12f20*/  UIADD3 UR8, UR8, 0xe400, URZ ;  /* 0x0000e40008087890 */ /* 0x000fd4000fffe03f */
[----:B------:R3:W-:Y:S01]  /*12f30*/  UTMALDG.4D [UR8], [UR4], desc[UR6] ;  /* 0x00000608040075b4 */ /* 0x0007e20008019000 */
[----:B------:R-:W4:Y:S02]  /*12f40*/  SYNCS.PHASECHK.TRANS64.TRYWAIT P0, [R5+URZ+0x168c0], R10 ;  /* 0x0168c00a050075a7 */ /* 0x000f24000800017f */
[----:B---34-:R-:W-:Y:S05]  /*12f50*/  @!P0 BRA `(.L_x_2075) ;  /* 0x0000004800248947 */ /* 0x018fea0003800000 */
.L_x_2221:
[----:B------:R-:W-:Y:S01]  /*12f60*/  IMAD.SHL.U32 R9, R25, 0x2000, RZ ;  /* 0x0000200019097824 */ /* 0x000fe200078e00ff */
[----:B------:R-:W-:Y:S06]  /*12f70*/  @P1 BRA `(.L_x_2076) ;  /* 0x0000000000141947 */ /* 0x000fec0003800000 */
[----:B------:R-:W-:Y:S01]  /*12f80*/  ISETP.NE.AND P0, PT, R28, RZ, PT ;  /* 0x000000ff1c00720c */ /* 0x000fe20003f05270 */
[----:B0--3--:R-:W-:-:S04]  /*12f90*/  IMAD.MOV.U32 R10, RZ, RZ, 0x4000 ;  /* 0x00004000ff0a7424 */ /* 0x009fc800078e00ff */
[----:B------:R4:W-:Y:S08]  /*12fa0*/  SYNCS.ARRIVE.TRANS64 RZ, [R5+URZ+0x168b0], R10 ;  /* 0x0168b00a05ff79a7 */ /* 0x0009f0000800003f */
[----:B------:R-:W-:Y:S05]  /*12fb0*/  @!P0 BRA `(.L_x_2076) ;  /* 0x0000000000048947 */ /* 0x000fea0003800000 */
[----:B------:R-:W-:Y:S01]  /*12fc0*/  BPT.TRAP 0x1 ;  /* 0x000000040000795c */ /* 0x000fe20000300000 */
.L_x_2076:
        /* <DEDUP_REMOVED lines=15> */
.L_x_2072:
[----:B------:R-:W-:Y:S05]  /*130c0*/  BSYNC B1 ;  /* 0x0000000000017941 */ /* 0x000fea0003800000 */
.L_x_2071:
        /* <DEDUP_REMOVED lines=9> */
.L_x_2083:
[----:B------:R-:W-:Y:S05]  /*13160*/  YIELD ;  /* 0x0000000000007946 */ /* 0x000fea0003800000 */
[----:B------:R-:W-:Y:S04]  /*13170*/  BSSY B1, `(.L_x_2077) ;  /* 0x0000034000017945 */ /* 0x000fe80003800000 */
[----:B------:R-:W-:Y:S05]  /*13180*/  @!P6 BRA `(.L_x_2078) ;  /* 0x0000000000c8e947 */ /* 0x000fea0003800000 */
[----:B------:R-:W-:Y:S01]  /*13190*/  IMAD R10, R25, 0x8, R6 ;  /* 0x00000008190a7824 */ /* 0x000fe200078e0206 */
[----:B------:R-:W-:-:S04]  /*131a0*/  SHF.L.U32 R5, R26, 0x1f, RZ ;  /* 0x0000001f1a057819 */ /* 0x000fc800000006ff */
[----:B------:R-:W0:Y:S02]  /*131b0*/  SYNCS.PHASECHK.TRANS64.TRYWAIT P0, [R10+URZ+0x168a0], R5 ;  /* 0x0168a0050a0075a7 */ /* 0x000e24000800017f */
[----:B0-----:R-:W-:Y:S05]  /*131c0*/  @!P0 BRA `(.L_x_2079) ;  /* 0x00000044009c8947 */ /* 0x001fea0003800000 */
.L_x_2222:
        /* <DEDUP_REMOVED lines=9> */
.L_x_2080:
        /* <DEDUP_REMOVED lines=17> */
.L_x_2223:
[----:B------:R-:W-:Y:S05]  /*13370*/  @P0 BRA `(.L_x_2082) ;  /* 0x0000000000140947 */ /* 0x000fea0003800000 */
[----:B------:R-:W-:Y:S01]  /*13380*/  ISETP.NE.AND P1, PT, R28, RZ, PT ;  /* 0x000000ff1c00720c */ /* 0x000fe20003f25270 */
[----:B0-2---:R-:W-:-:S04]  /*13390*/  IMAD.MOV.U32 R5, RZ, RZ, 0x4000 ;  /* 0x00004000ff057424 */ /* 0x005fc800078e00ff */
[----:B------:R3:W-:Y:S08]  /*133a0*/  SYNCS.ARRIVE.TRANS64 RZ, [R10+URZ+0x168b0], R5 ;  /* 0x0168b0050aff79a7 */ /* 0x0007f0000800003f */
[----:B------:R-:W-:Y:S05]  /*133b0*/  @!P1 BRA `(.L_x_2082) ;  /* 0x0000000000049947 */ /* 0x000fea0003800000 */
[----:B------:R-:W-:Y:S01]  /*133c0*/  BPT.TRAP 0x1 ;  /* 0x000000040000795c */ /* 0x000fe20000300000 */
.L_x_2082:
        /* <DEDUP_REMOVED lines=14> */
.L_x_2078:
[----:B------:R-:W-:Y:S05]  /*134b0*/  BSYNC B1 ;  /* 0x0000000000017941 */ /* 0x000fea0003800000 */
.L_x_2077:
        /* <DEDUP_REMOVED lines=9> */
.L_x_2066:
[----:B------:R-:W-:Y:S05]  /*13550*/  BSYNC B0 ;  /* 0x0000000000007941 */ /* 0x000fea0003800000 */
.L_x_2065:
[----:B------:R-:W2:Y:S01]  /*13560*/  LDL R5, [R1] ;  /* 0x0000000001057983 */ /* 0x000ea20000100800 */
        /* <DEDUP_REMOVED lines=20> */
.L_x_2085:
[----:B------:R-:W0:Y:S01]  /*136b0*/  S2R R0, SR_CgaCtaId ;  /* 0x0000000000007919 */ /* 0x000e220000008800 */
[----:B------:R-:W-:-:S04]  /*136c0*/  MOV R27, 0x400 ;  /* 0x00000400001b7802 */ /* 0x000fc80000000f00 */
[----:B0-----:R-:W-:-:S04]  /*136d0*/  LEA R27, R0, R27, 0x18 ;  /* 0x0000001b001b7211 */ /* 0x001fc800078ec0ff */
[----:B------:R-:W-:-:S04]  /*136e0*/  IADD3 R0, R27, 0xe400, RZ ;  /* 0x0000e4001b007810 */ /* 0x000fc80007ffe0ff */
[----:B------:R-:W-:-:S13]  /*136f0*/  LOP3.LUT P0, RZ, R0, 0x3ff, RZ, 0xc0, !PT ;  /* 0x000003ff00ff7812 */ /* 0x000fda000780c0ff */
[----:B------:R-:W-:Y:S05]  /*13700*/  @!P0 BRA `(.L_x_2087) ;  /* 0x0000000000408947 */ /* 0x000fea0003800000 */
[----:B------:R-:W-:Y:S01]  /*13710*/  MOV R2, 0x0 ;  /* 0x0000000000027802 */ /* 0x000fe20000000f00 */
[----:B------:R-:W-:Y:S01]  /*13720*/  ULDC.64 UR6, c[0x4][0xa8] ;  /* 0x01002a0000067ab9 */ /* 0x000fe20000000a00 */
[----:B------:R-:W-:Y:S01]  /*13730*/  ULDC.64 UR8, c[0x4][0xb0] ;  /* 0x01002c0000087ab9 */ /* 0x000fe20000000a00 */
[----:B------:R-:W-:Y:S01]  /*13740*/  ULDC.64 UR4, c[0x4][0x8] ;  /* 0x0100020000047ab9 */ /* 0x000fe20000000a00 */
[----:B------:R-:W-:Y:S01]  /*13750*/  IMAD.U32 R4, RZ, RZ, UR6 ;  /* 0x00000006ff047e24 */ /* 0x000fe2000f8e00ff */
[----:B------:R-:W-:Y:S01]  /*13760*/  MOV R8, 0x70 ;  /* 0x0000007000087802 */ /* 0x000fe20000000f00 */
[----:B------:R-:W0:Y:S01]  /*13770*/  LDC.64 R2, c[0x4][R2] ;  /* 0x0100000002027b82 */ /* 0x000e220000000a00 */
[----:B------:R-:W-:Y:S02]  /*13780*/  IMAD.U32 R5, RZ, RZ, UR7 ;  /* 0x00000007ff057e24 */ /* 0x000fe4000f8e00ff */
[----:B------:R-:W-:Y:S02]  /*13790*/  IMAD.U32 R6, RZ, RZ, UR8 ;  /* 0x00000008ff067e24 */ /* 0x000fe4000f8e00ff */
[----:B------:R-:W-:-:S02]  /*137a0*/  IMAD.U32 R7, RZ, RZ, UR9 ;  /* 0x00000009ff077e24 */ /* 0x000fc4000f8e00ff */
[----:B------:R-:W-:Y:S02]  /*137b0*/  IMAD.U32 R10, RZ, RZ, UR4 ;  /* 0x00000004ff0a7e24 */ /* 0x000fe4000f8e00ff */
[----:B------:R-:W-:Y:S02]  /*137c0*/  IMAD.U32 R11, RZ, RZ, UR5 ;  /* 0x00000005ff0b7e24 */ /* 0x000fe4000f8e00ff */
[----:B------:R-:W-:Y:S02]  /*137d0*/  IMAD.MOV.U32 R12, RZ, RZ, 0x1 ;  /* 0x00000001ff0c7424 */ /* 0x000fe400078e00ff */
[----:B------:R-:W-:-:S07]  /*137e0*/  IMAD.MOV.U32 R13, RZ, RZ, RZ ;  /* 0x000000ffff0d7224 */ /* 0x000fce00078e00ff */
[----:B------:R-:W-:-:S07]  /*137f0*/  LEPC R20, `(.L_x_2087) ;  /* 0x000000001014794e */ /* 0x000fce0000000000 */
[----:B01----:R-:W-:Y:S05]  /*13800*/  CALL.ABS.NOINC R2 ;  /* 0x0000000002007343 */ /* 0x003fea0003c00000 */
.L_x_2087:
        /* <DEDUP_REMOVED lines=19> */
.L_x_2089:
        /* <DEDUP_REMOVED lines=16> */
.L_x_2088:
[----:B------:R-:W2:Y:S01]  /*13a40*/  LDL.LU R2, [R1+0x4] ;  /* 0x0000040001027983 */ /* 0x000ea20000300800 */
        /* <DEDUP_REMOVED lines=27> */
.L_x_2090:
        /* <DEDUP_REMOVED lines=19> */
.L_x_2226:
[----:B------:R-:W-:Y:S01]  /*13d30*/  UMOV UR4, 0xffffffff ;  /* 0xffffffff00047882 */ /* 0x000fe20000000000 */
[----:B------:R-:W-:Y:S02]  /*13d40*/  SHF.R.S32.HI R12, RZ, 0x1f, R6 ;  /* 0x0000001fff0c7819 */ /* 0x000fe40000011406 */
[----:B------:R-:W-:Y:S05]  /*13d50*/  BRA.DIV UR4, `(.L_x_2092) ;  /* 0x0000003e04147947 */ /* 0x000fea000b800000 */
[----:B------:R-:W-:-:S13]  /*13d60*/  ELECT P6, URZ, PT ;  /* 0x00000000003f782f */ /* 0x000fda00038c0000 */
.L_x_2229:
        /* <DEDUP_REMOVED lines=10> */
[----:B0-----:R-:W-:Y:S01]  /*13e10*/  @P0 IMAD.HI.U32 R8, R7, R4, RZ ;  /* 0x0000000407080227 */ /* 0x001fe200078e00ff */
[----:B------:R-:W-:-:S04]  /*13e20*/  MOV R4, R7 ;  /* 0x0000000700047202 */ /* 0x000fc80000000f00 */
        /* <DEDUP_REMOVED lines=9> */
.L_x_2094:
[----:B------:R-:W-:Y:S01]  /*13ec0*/  IMAD R5, R22, 0x8, R27 ;  /* 0x0000000816057824 */ /* 0x000fe200078e021b */
[----:B------:R-:W-:-:S04]  /*13ed0*/  SHF.L.U32 R4, R24, 0x1f, RZ ;  /* 0x0000001f18047819 */ /* 0x000fc800000006ff */
[----:B------:R-:W2:Y:S02]  /*13ee0*/  SYNCS.PHASECHK.TRANS64.TRYWAIT P0, [R5+URZ+0x16840], R4 ;  /* 0x01684004050075a7 */ /* 0x000ea4000800017f */
[----:B--2---:R-:W-:Y:S05]  /*13ef0*/  @!P0 BRA `(.L_x_2095) ;  /* 0x0000003800cc8947 */ /* 0x004fea0003800000 */
.L_x_2230:
        /* <DEDUP_REMOVED lines=9> */
.L_x_2096:
        /* <DEDUP_REMOVED lines=17> */
.L_x_2093:
        /* <DEDUP_REMOVED lines=13> */
[----:B------:R-:W-:Y:S01]  /*14170*/  @P0 MOV R4, 0x6000 ;  /* 0x0000600000040802 */ /* 0x000fe20000000f00 */
        /* <DEDUP_REMOVED lines=13> */
.L_x_2231:
[----:B------:R-:W-:Y:S05]  /*14250*/  BSYNC B0 ;  /* 0x0000000000007941 */ /* 0x000fea0003800000 */
.L_x_2097:
[----:B------:R-:W2:Y:S01]  /*14260*/  LDL R5, [R1] ;  /* 0x0000000001057983 */ /* 0x000ea20000100800 */
[----:B------:R-:W-:Y:S01]  /*14270*/  BSSY B0, `(.L_x_2099) ;  /* 0x0000127000007945 */ /* 0x000fe20003800000 */
[----:B--2---:R-:W-:-:S13]  /*14280*/  ISETP.GE.AND P0, PT, R5, 0x2, PT ;  /* 0x000000020500780c */ /* 0x004fda0003f06270 */
[----:B------:R-:W-:Y:S05]  /*14290*/  @!P0 BRA `(.L_x_2100) ;  /* 0x0000001000908947 */ /* 0x000fea0003800000 */
[C---:B0-----:R-:W-:Y:S01]  /*142a0*/  LOP3.LUT R4, R5.reuse, 0x1, RZ, 0xc0, !PT ;  /* 0x0000000105047812 */ /* 0x041fe200078ec0ff */
[----:B------:R-:W-:Y:S01]  /*142b0*/  VIADD R11, R5, 0xfffffffe ;  /* 0xfffffffe050b7836 */ /* 0x000fe20000000000 */
[----:B------:R-:W-:Y:S02]  /*142c0*/  BSSY B1, `(.L_x_2101) ;  /* 0x0000064000017945 */ /* 0x000fe40003800000 */
[----:B------:R-:W-:Y:S01]  /*142d0*/  ISETP.NE.U32.AND P0, PT, R4, 0x1, PT ;  /* 0x000000010400780c */ /* 0x000fe20003f05070 */
[----:B------:R-:W-:-:S12]  /*142e0*/  IMAD.MOV.U32 R9, RZ, RZ, R11 ;  /* 0x000000ffff097224 */ /* 0x000fd800078e000b */
[----:B------:R-:W-:Y:S05]  /*142f0*/  @!P0 BRA `(.L_x_2102) ;  /* 0x0000000400808947 */ /* 0x000fea0003800000 */
        /* <DEDUP_REMOVED lines=8> */
[----:B------:R-:W-:Y:S01]  /*14380*/  IMAD.MOV.U32 R15, RZ, RZ, R11 ;  /* 0x000000ffff0f7224 */ /* 0x000fe200078e000b */
[----:B------:R-:W-:Y:S02]  /*14390*/  MOV R4, R8 ;  /* 0x0000000800047202 */ /* 0x000fe40000000f00 */
        /* <DEDUP_REMOVED lines=20> */
.L_x_2105:
[----:B0-----:R-:W-:Y:S02]  /*144e0*/  LEA R3, R10, R27, 0x3 ;  /* 0x0000001b0a037211 */ /* 0x001fe400078e18ff */
[----:B------:R-:W-:-:S04]  /*144f0*/  SHF.L.U32 R2, R13, 0x1f, RZ ;  /* 0x0000001f0d027819 */ /* 0x000fc800000006ff */
[----:B------:R-:W0:Y:S02]  /*14500*/  SYNCS.PHASECHK.TRANS64.TRYWAIT P0, [R3+URZ+0x16840], R2 ;  /* 0x01684002030075a7 */ /* 0x000e24000800017f */
[----:B0-----:R-:W-:Y:S05]  /*14510*/  @!P0 BRA `(.L_x_2106) ;  /* 0x00000034006c8947 */ /* 0x001fea0003800000 */
.L_x_2232:
        /* <DEDUP_REMOVED lines=9> */
.L_x_2107:
        /* <DEDUP_REMOVED lines=21> */
.L_x_2233:
[----:B------:R-:W-:Y:S05]  /*14700*/  @P1 BRA `(.L_x_2109) ;  /* 0x0000000000181947 */ /* 0x000fea0003800000 */
[----:B------:R-:W-:Y:S01]  /*14710*/  ISETP.NE.AND P0, PT, R28, RZ, PT ;  /* 0x000000ff1c00720c */ /* 0x000fe20003f05270 */
[----:B0-----:R-:W-:Y:S01]  /*14720*/  IMAD R2, R22, 0x8, R27 ;  /* 0x0000000816027824 */ /* 0x001fe200078e021b */
[----:B------:R-:W-:-:S04]  /*14730*/  MOV R3, 0x4000 ;  /* 0x0000400000037802 */ /* 0x000fc80000000f00 */
[----:B------:R2:W-:Y:S07]  /*14740*/  SYNCS.ARRIVE.TRANS64 RZ, [R2+URZ+0x16850], R3 ;  /* 0x0168500302ff79a7 */ /* 0x0005ee000800003f */
[----:B------:R-:W-:Y:S05]  /*14750*/  @!P0 BRA `(.L_x_2109) ;  /* 0x0000000000048947 */ /* 0x000fea0003800000 */
[----:B------:R-:W-:Y:S01]  /*14760*/  BPT.TRAP 0x1 ;  /* 0x000000040000795c */ /* 0x000fe20000300000 */
.L_x_2109:
        /* <DEDUP_REMOVED lines=20> */
.L_x_2104:
[----:B------:R-:W-:Y:S05]  /*148b0*/  BSYNC B2 ;  /* 0x0000000000027941 */ /* 0x000fea0003800000 */
.L_x_2103:
[----:B------:R-:W2:Y:S01]  /*148c0*/  LDL.LU R2, [R1] ;  /* 0x0000000001027983 */ /* 0x000ea20000300800 */
[----:B------:R-:W-:Y:S01]  /*148d0*/  MOV R22, R10 ;  /* 0x0000000a00167202 */ /* 0x000fe20000000f00 */
[----:B------:R-:W-:Y:S02]  /*148e0*/  IMAD.MOV.U32 R24, RZ, RZ, R13 ;  /* 0x000000ffff187224 */ /* 0x000fe400078e000d */
[----:B--2---:R-:W-:-:S07]  /*148f0*/  VIADD R9, R2, 0xfffffffd ;  /* 0xfffffffd02097836 */ /* 0x004fce0000000000 */
.L_x_2102:
[----:B------:R-:W-:Y:S05]  /*14900*/  BSYNC B1 ;  /* 0x0000000000017941 */ /* 0x000fea0003800000 */
.L_x_2101:
[----:B------:R-:W-:-:S13]  /*14910*/  ISETP.NE.AND P0, PT, R11, RZ, PT ;  /* 0x000000ff0b00720c */ /* 0x000fda0003f05270 */
[----:B------:R-:W-:Y:S05]  /*14920*/  @!P0 BRA `(.L_x_2100) ;  /* 0x0000000800ec8947 */ /* 0x000fea0003800000 */
[----:B------:R-:W-:-:S07]  /*14930*/  IMAD.MOV.U32 R4, RZ, RZ, R8 ;  /* 0x000000ffff047224 */ /* 0x000fce00078e0008 */
.L_x_2124:
        /* <DEDUP_REMOVED lines=22> */
[----:B------:R-:W-:Y:S02]  /*14aa0*/  SHF.R.S32.HI R3, RZ, 0x1f, R14 ;  /* 0x0000001fff037819 */ /* 0x000fe4000001140e */
[----:B------:R-:W-:-:S05]  /*14ab0*/  MOV R2, R14 ;  /* 0x0000000e00027202 */ /* 0x000fca0000000f00 */
[----:B------:R-:W-:-:S04]  /*14ac0*/  IMAD.WIDE.U32 R2, R6, UR6, R2 ;  /* 0x0000000606027c25 */ /* 0x000fc8000f8e0002 */
[----:B------:R-:W-:Y:S01]  /*14ad0*/  IMAD.IADD R3, R5, 0x1, R3 ;  /* 0x0000000105037824 */ /* 0x000fe200078e0203 */
[----:B------:R-:W-:-:S04]  /*14ae0*/  LEA R4, P0, R2, UR4, 0x2 ;  /* 0x0000000402047c11 */ /* 0x000fc8000f8010ff */
[----:B------:R-:W-:Y:S01]  /*14af0*/  LEA.HI.X R5, R2, UR5, R3, 0x2, P0 ;  /* 0x0000000502057c11 */ /* 0x000fe200080f1403 */
[----:B------:R-:W-:-:S04]  /*14b00*/  IMAD.MOV R2, RZ, RZ, -R14 ;  /* 0x000000ffff027224 */ /* 0x000fc800078e0a0e */
[----:B------:R0:W5:Y:S01]  /*14b10*/  LDG.E R4, desc[UR40][R4.64] ;  /* 0x0000002804047981 */ /* 0x000162000c1e1900 */
[----:B------:R-:W-:-:S07]  /*14b20*/  IMAD R13, R13, R2, R9 ;  /* 0x000000020d0d7224 */ /* 0x000fce00078e0209 */
.L_x_2112:
[----:B------:R-:W-:Y:S01]  /*14b30*/  IMAD R3, R10, 0x8, R27 ;  /* 0x000000080a037824 */ /* 0x000fe200078e021b */
[----:B------:R-:W-:-:S04]  /*14b40*/  SHF.L.U32 R2, R11, 0x1f, RZ ;  /* 0x0000001f0b027819 */ /* 0x000fc800000006ff */
[----:B------:R-:W2:Y:S02]  /*14b50*/  SYNCS.PHASECHK.TRANS64.TRYWAIT P0, [R3+URZ+0x16840], R2 ;  /* 0x01684002030075a7 */ /* 0x000ea4000800017f */
[----:B--2---:R-:W-:Y:S05]  /*14b60*/  @!P0 BRA `(.L_x_2113) ;  /* 0x0000003000008947 */ /* 0x004fea0003800000 */
.L_x_2234:
        /* <DEDUP_REMOVED lines=9> */
.L_x_2114:
        /* <DEDUP_REMOVED lines=10> */
[----:B-----5:R-:W-:-:S02]  /*14ca0*/  R2UR UR13, R4 ;  /* 0x00000000040d72ca */ /* 0x020fc400000e0000 */
[----:B------:R-:W-:Y:S01]  /*14cb0*/  IADD3 R3, R27, 0x16800, RZ ;  /* 0x000168001b037810 */ /* 0x000fe20007ffe0ff */
[----:B------:R-:W-:Y:S01]  /*14cc0*/  UIADD3 UR9, UR9, 0x16830, URZ ;  /* 0x0001683009097890 */ /* 0x000fe2000fffe03f */
[----:B------:R-:W-:-:S03]  /*14cd0*/  SHF.L.U32 R24, R24, 0x1f, RZ ;  /* 0x0000001f18187819 */ /* 0x000fc600000006ff */
[----:B------:R-:W-:Y:S01]  /*14ce0*/  ULEA UR11, UR11, UR4, 0x7 ;  /* 0x000000040b0b7291 */ /* 0x000fe2000f8e383f */
[----:B------:R-:W-:Y:S01]  /*14cf0*/  IMAD R3, R22, 0x8, R3 ;  /* 0x0000000816037824 */ /* 0x000fe200078e0203 */
[----:B------:R-:W-:Y:S01]  /*14d00*/  UIADD3 UR8, UR8, 0xe400, URZ ;  /* 0x0000e40008087890 */ /* 0x000fe2000fffe03f */
[----:B------:R-:W-:-:S08]  /*14d10*/  UMOV UR4, 0x0 ;  /* 0x0000000000047882 */ /* 0x000fd00000000000 */
[----:B------:R0:W-:Y:S01]  /*14d20*/  UTMALDG.4D [UR8], [UR6], desc[UR4] ;  /* 0x00000408060075b4 */ /* 0x0001e20008019000 */
[----:B------:R-:W2:Y:S02]  /*14d30*/  SYNCS.PHASECHK.TRANS64.TRYWAIT P1, [R3+URZ+0x60], R24 ;  /* 0x00006018030075a7 */ /* 0x000ea4000802017f */
[----:B0-2---:R-:W-:Y:S05]  /*14d40*/  @!P1 BRA `(.L_x_2115) ;  /* 0x0000002c009c9947 */ /* 0x005fea0003800000 */
.L_x_2235:
[----:B------:R-:W-:Y:S05]  /*14d50*/  @P0 BRA `(.L_x_2116) ;  /* 0x0000000000140947 */ /* 0x000fea0003800000 */
[----:B------:R-:W-:Y:S01]  /*14d60*/  ISETP.NE.AND P1, PT, R28, RZ, PT ;  /* 0x000000ff1c00720c */ /* 0x000fe20003f25270 */
[----:B------:R-:W-:-:S04]  /*14d70*/  IMAD.MOV.U32 R2, RZ, RZ, 0x4000 ;  /* 0x00004000ff027424 */ /* 0x000fc800078e00ff */
[----:B------:R2:W-:Y:S08]  /*14d80*/  SYNCS.ARRIVE.TRANS64 RZ, [R3+URZ+0x50], R2 ;  /* 0x0000500203ff79a7 */ /* 0x0005f0000800003f */
[----:B------:R-:W-:Y:S05]  /*14d90*/  @!P1 BRA `(.L_x_2116) ;  /* 0x0000000000049947 */ /* 0x000fea0003800000 */
[----:B------:R-:W-:Y:S01]  /*14da0*/  BPT.TRAP 0x1 ;  /* 0x000000040000795c */ /* 0x000fe20000300000 */
.L_x_2116:
        /* <DEDUP_REMOVED lines=19> */
.L_x_2111:
[----:B------:R-:W-:Y:S05]  /*14ee0*/  BSYNC B1 ;  /* 0x0000000000017941 */ /* 0x000fea0003800000 */
.L_x_2110:
[----:B------:R-:W-:Y:S01]  /*14ef0*/  IADD3 R22, R10, 0x1, RZ ;  /* 0x000000010a167810 */ /* 0x000fe20007ffe0ff */
[----:B------:R-:W-:Y:S03]  /*14f00*/  BSSY B1, `(.L_x_2117) ;  /* 0x0000059000017945 */ /* 0x000fe60003800000 */
        /* <DEDUP_REMOVED lines=28> */
.L_x_2119:
[----:B--2---:R-:W-:Y:S02]  /*150d0*/  LEA R2, R22, R27, 0x3 ;  /* 0x0000001b16027211 */ /* 0x004fe400078e18ff */
[----:B------:R-:W-:-:S04]  /*150e0*/  SHF.L.U32 R3, R24, 0x1f, RZ ;  /* 0x0000001f18037819 */ /* 0x000fc800000006ff */
[----:B------:R-:W2:Y:S02]  /*150f0*/  SYNCS.PHASECHK.TRANS64.TRYWAIT P0, [R2+URZ+0x16840], R3 ;  /* 0x01684003020075a7 */ /* 0x000ea4000800017f */
[----:B--2---:R-:W-:Y:S05]  /*15100*/  @!P0 BRA `(.L_x_2120) ;  /* 0x0000002800c08947 */ /* 0x004fea0003800000 */
.L_x_2236:
        /* <DEDUP_REMOVED lines=9> */
.L_x_2121:
        /* <DEDUP_REMOVED lines=15> */
[----:B------:R-:W-:Y:S02]  /*15290*/  ULEA UR11, UR11, UR4, 0x7 ;  /* 0x000000040b0b7291 */ /* 0x000fe4000f8e383f */
[----:B------:R-:W-:Y:S01]  /*152a0*/  UIADD3 UR8, UR8, 0xe400, URZ ;  /* 0x0000e40008087890 */ /* 0x000fe2000fffe03f */
[----:B------:R-:W-:-:S05]  /*152b0*/  UMOV UR4, 0x0 ;  /* 0x0000000000047882 */ /* 0x000fca0000000000 */
[----:B------:R-:W-:-:S09]  /*152c0*/  UIADD3 UR9, UR9, 0x30, URZ ;  /* 0x0000003009097890 */ /* 0x000fd2000fffe03f */
[----:B------:R0:W-:Y:S01]  /*152d0*/  UTMALDG.4D [UR8], [UR6], desc[UR4] ;  /* 0x00000408060075b4 */ /* 0x0001e20008019000 */
[----:B------:R-:W2:Y:S02]  /*152e0*/  SYNCS.PHASECHK.TRANS64.TRYWAIT P1, [R2+URZ+0x60], R11 ;  /* 0x0000600b020075a7 */ /* 0x000ea4000802017f */
[----:B0-2---:R-:W-:Y:S05]  /*152f0*/  @!P1 BRA `(.L_x_2122) ;  /* 0x0000002800589947 */ /* 0x005fea0003800000 */
.L_x_2237:
[----:B------:R-:W-:Y:S05]  /*15300*/  @P0 BRA `(.L_x_2123) ;  /* 0x0000000000140947 */ /* 0x000fea0003800000 */
[----:B------:R-:W-:Y:S02]  /*15310*/  ISETP.NE.AND P1, PT, R28, RZ, PT ;  /* 0x000000ff1c00720c */ /* 0x000fe40003f25270 */
[----:B------:R-:W-:-:S04]  /*15320*/  MOV R3, 0x4000 ;  /* 0x0000400000037802 */ /* 0x000fc80000000f00 */
[----:B------:R2:W-:Y:S07]  /*15330*/  SYNCS.ARRIVE.TRANS64 RZ, [R2+URZ+0x50], R3 ;  /* 0x0000500302ff79a7 */ /* 0x0005ee000800003f */
[----:B------:R-:W-:Y:S05]  /*15340*/  @!P1 BRA `(.L_x_2123) ;  /* 0x0000000000049947 */ /* 0x000fea0003800000 */
[----:B------:R-:W-:Y:S01]  /*15350*/  BPT.TRAP 0x1 ;  /* 0x000000040000795c */ /* 0x000fe20000300000 */
.L_x_2123:
        /* <DEDUP_REMOVED lines=19> */
.L_x_2118:
[----:B------:R-:W-:Y:S05]  /*15490*/  BSYNC B1 ;  /* 0x0000000000017941 */ /* 0x000fea0003800000 */
.L_x_2117:
[C---:B------:R-:W-:Y:S01]  /*154a0*/  ISETP.GT.AND P0, PT, R9.reuse, 0x1, PT ;  /* 0x000000010900780c */ /* 0x040fe20003f04270 */
[----:B0-2---:R-:W-:-:S04]  /*154b0*/  VIADD R2, R9, 0xfffffffe ;  /* 0xfffffffe09027836 */ /* 0x005fc80000000000 */
[----:B------:R-:W-:-:S08]  /*154c0*/  IMAD.MOV.U32 R9, RZ, RZ, R2 ;  /* 0x000000ffff097224 */ /* 0x000fd000078e0002 */
[----:B------:R-:W-:Y:S05]  /*154d0*/  @P0 BRA `(.L_x_2124) ;  /* 0xfffffff400180947 */ /* 0x000fea000383ffff */
.L_x_2100:
[----:B------:R-:W-:Y:S05]  /*154e0*/  BSYNC B0 ;  /* 0x0000000000007941 */ /* 0x000fea0003800000 */
.L_x_2099:
[----:B------:R-:W-:Y:S01]  /*154f0*/  ISETP.NE.AND P0, PT, R28, RZ, PT ;  /* 0x000000ff1c00720c */ /* 0x000fe20003f05270 */
[----:B------:R-:W-:-:S12]  /*15500*/  BSSY B0, `(.L_x_2125) ;  /* 0x000000e000007945 */ /* 0x000fd80003800000 */
[----:B------:R-:W-:Y:S05]  /*15510*/  @P0 BRA `(.L_x_2126) ;  /* 0x0000000000300947 */ /* 0x000fea0003800000 */
[----:B------:R-:W2:Y:S01]  /*15520*/  S2R R9, SR_LANEID ;  /* 0x0000000000097919 */ /* 0x000ea20000000000 */
[----:B------:R-:W-:Y:S01]  /*15530*/  VOTEU.ANY UR4, UPT, PT ;  /* 0x0000000000047886 */ /* 0x000fe200038e0100 */
[----:B------:R-:W3:Y:S01]  /*15540*/  LDC.64 R2, c[0x0][0xc38] ;  /* 0x00030e00ff027b82 */ /* 0x000ee20000000a00 */
[----:B0-----:R-:W2:Y:S08]  /*15550*/  FLO.U32 R4, UR4 ;  /* 0x0000000400047d00 */ /* 0x001eb000080e0000 */
[----:B------:R-:W3:Y:S01]  /*15560*/  POPC R5, UR4 ;  /* 0x0000000400057d09 */ /* 0x000ee20008000000 */
[----:B--2---:R-:W-:-:S13]  /*15570*/  ISETP.EQ.U32.AND P0, PT, R4, R9, PT ;  /* 0x000000090400720c */ /* 0x004fda0003f02070 */
[----:B---3--:R-:W2:Y:S01]  /*15580*/  @P0 ATOMG.E.ADD.STRONG.GPU PT, R3, desc[UR40][R2.64], R5 ;  /* 0x00000005020309a8 */ /* 0x008ea200081ee1e8 */
[----:B------:R-:W0:Y:S02]  /*15590*/  S2R R6, SR_LTMASK ;  /* 0x0000000000067919 */ /* 0x000e240000003900 */
[----:B0-----:R-:W-:-:S04]  /*155a0*/  LOP3.LUT R6, R6, UR4, RZ, 0xc0, !PT ;  /* 0x0000000406067c12 */ /* 0x001fc8000f8ec0ff */
[----:B------:R-:W0:Y:S01]  /*155b0*/  POPC R9, R6 ;  /* 0x0000000600097309 */ /* 0x000e220000000000 */
[----:B--2---:R-:W0:Y:S02]  /*155c0*/  SHFL.IDX PT, R4, R3, R4, 0x1f ;  /* 0x00001f0403047589 */ /* 0x004e2400000e0000 */
[----:B0-----:R-:W-:-:S07]  /*155d0*/  IADD3 R16, R4, UR36, R9 ;  /* 0x0000002404107c10 */ /* 0x001fce000fffe009 */
.L_x_2126:
[----:B------:R-:W-:Y:S05]  /*155e0*/  BSYNC B0 ;  /* 0x0000000000007941 */ /* 0x000fea0003800000 */
.L_x_2125:
[----:B------:R-:W-:Y:S04]  /*155f0*/  BSSY B0, `(.L_x_2127) ;  /* 0x0000020000007945 */ /* 0x000fe80003800000 */
[----:B------:R-:W-:Y:S05]  /*15600*/  @!P6 BRA `(.L_x_2128) ;  /* 0x000000000078e947 */ /* 0x000fea0003800000 */
[----:B------:R-:W-:Y:S02]  /*15610*/  LEA R3, R22, R27, 0x3 ;  /* 0x0000001b16037211 */ /* 0x000fe400078e18ff */
[----:B------:R-:W-:-:S04]  /*15620*/  SHF.L.U32 R2, R24, 0x1f, RZ ;  /* 0x0000001f18027819 */ /* 0x000fc800000006ff */
[----:B------:R-:W2:Y:S02]  /*15630*/  SYNCS.PHASECHK.TRANS64.TRYWAIT P0, [R3+URZ+0x16860], R2 ;  /* 0x01686002030075a7 */ /* 0x000ea4000800017f */
[----:B--2---:R-:W-:Y:S05]  /*15640*/  @!P0 BRA `(.L_x_2129) ;  /* 0x0000002400988947 */ /* 0x004fea0003800000 */
.L_x_2238:
        /* <DEDUP_REMOVED lines=9> */
.L_x_2130:
        /* <DEDUP_REMOVED lines=17> */
.L_x_2128:
[----:B------:R-:W-:Y:S05]  /*157f0*/  BSYNC B0 ;  /* 0x0000000000007941 */ /* 0x000fea0003800000 */
.L_x_2127:
[----:B------:R-:W-:-:S05]  /*15800*/  VIADD R22, R22, 0x1 ;  /* 0x0000000116167836 */ /* 0x000fca0000000000 */
[----:B------:R-:W-:-:S04]  /*15810*/  ISETP.NE.AND P0, PT, R22, 0x2, PT ;  /* 0x000000021600780c */ /* 0x000fc80003f05270 */
[----:B0-2---:R-:W-:Y:S02]  /*15820*/  SEL R3, RZ, 0x1, P0 ;  /* 0x00000001ff037807 */ /* 0x005fe40000000000 */
[----:B------:R-:W-:Y:S02]  /*15830*/  SEL R22, R22, RZ, P0 ;  /* 0x000000ff16167207 */ /* 0x000fe40000000000 */
[----:B------:R-:W-:-:S07]  /*15840*/  LOP3.LUT R24, R24, R3, RZ, 0x3c, !PT ;  /* 0x0000000318187212 */ /* 0x000fce00078e3cff */
.L_x_2086:
[----:B------:R-:W-:Y:S05]  /*15850*/  BSYNC B6 ;  /* 0x0000000000067941 */ /* 0x000fea0003800000 */
.L_x_2084:
[----:B------:R-:W-:-:S03]  /*15860*/  UMOV UR4, 0xffffffff ;  /* 0xffffffff00047882 */ /* 0x000fc60000000000 */
[----:B------:R-:W-:Y:S05]  /*15870*/  BRA.DIV UR4, `(.L_x_2131) ;  /* 0x0000002604207947 */ /* 0x000fea000b800000 */
[----:B------:R0:W2:Y:S04]  /*15880*/  SHFL.IDX PT, R4, R16, RZ, 0x1f ;  /* 0x00001fff10047589 */ /* 0x0000a800000e0000 */
[----:B------:R0:W3:Y:S02]  /*15890*/  SHFL.IDX PT, R5, R16, 0x1, 0x1f ;  /* 0x00201f0010057f89 */ /* 0x0000e400000e0000 */
.L_x_2242:
[----:B------:R-:W-:Y:S01]  /*158a0*/  ULDC UR4, c[0x0][0xc14] ;  /* 0x0003050000047ab9 */ /* 0x000fe20000000800 */
[C---:B------:R-:W-:Y:S01]  /*158b0*/  IMAD.IADD R7, R28.reuse, 0x1, R19 ;  /* 0x000000011c077824 */ /* 0x040fe200078e0213 */
[----:B------:R-:W-:Y:S01]  /*158c0*/  ISETP.NE.AND P0, PT, R28, 0x1f, PT ;  /* 0x0000001f1c00780c */ /* 0x000fe20003f05270 */
[----:B------:R-:W-:Y:S01]  /*158d0*/  IMAD.U32 R0, RZ, RZ, UR4 ;  /* 0x00000004ff007e24 */ /* 0x000fe2000f8e00ff */
[----:B------:R-:W-:Y:S01]  /*158e0*/  BSSY B0, `(.L_x_2132) ;  /* 0x0000007000007945 */ /* 0x000fe20003800000 */
[----:B------:R-:W-:-:S03]  /*158f0*/  MOV R2, RZ ;  /* 0x000000ff00027202 */ /* 0x000fc60000000f00 */
[----:B------:R-:W-:-:S13]  /*15900*/  ISETP.GE.OR P0, PT, R7, R0, !P0 ;  /* 0x000000000700720c */ /* 0x000fda0004706670 */
[----:B------:R-:W-:Y:S05]  /*15910*/  @P0 BRA `(.L_x_2133) ;  /* 0x00000000000c0947 */ /* 0x000fea0003800000 */
[----:B------:R-:W4:Y:S02]  /*15920*/  LDC.64 R2, c[0x0][0xc58] ;  /* 0x00031600ff027b82 */ /* 0x000f240000000a00 */
[----:B----4-:R-:W-:-:S06]  /*15930*/  IMAD.WIDE R2, R7, 0x4, R2 ;  /* 0x0000000407027825 */ /* 0x010fcc00078e0202 */
[----:B------:R4:W5:Y:S02]  /*15940*/  LDG.E R2, desc[UR40][R2.64] ;  /* 0x0000002802027981 */ /* 0x000964000c1e1900 */
.L_x_2133:
[----:B------:R-:W-:Y:S05]  /*15950*/  BSYNC B0 ;  /* 0x0000000000007941 */ /* 0x000fea0003800000 */
.L_x_2132:
        /* <DEDUP_REMOVED lines=11> */
[----:B----4-:R-:W-:-:S05]  /*15a10*/  IMAD.IADD R3, R13, 0x1, R14 ;  /* 0x000000010d037824 */ /* 0x010fca00078e020e */
        /* <DEDUP_REMOVED lines=10> */
[----:B------:R0:W4:Y:S02]  /*15ac0*/  SHFL.IDX PT, R14, R3, 0x1f, 0x1f ;  /* 0x03e01f00030e7f89 */ /* 0x00012400000e0000 */
.L_x_2250:
[----:B------:R-:W-:Y:S02]  /*15ad0*/  ULDC UR4, c[0x0][0xc10] ;  /* 0x0003040000047ab9 */ /* 0x000fe40000000800 */
[----:B------:R-:W-:-:S05]  /*15ae0*/  MOV R6, UR4 ;  /* 0x0000000400067c02 */ /* 0x000fca0008000f00 */
[----:B----4-:R-:W-:-:S04]  /*15af0*/  IMAD R14, R14, R6, RZ ;  /* 0x000000060e0e7224 */ /* 0x010fc800078e02ff */
[----:B---3--:R-:W-:-:S05]  /*15b00*/  IMAD.IADD R5, R5, 0x1, R14 ;  /* 0x0000000105057824 */ /* 0x008fca00078e020e */
[----:B--2---:R-:W-:-:S13]  /*15b10*/  ISETP.GT.AND P0, PT, R5, R4, PT ;  /* 0x000000040500720c */ /* 0x004fda0003f04270 */
[----:B------:R-:W-:Y:S05]  /*15b20*/  @P0 BRA `(.L_x_2135) ;  /* 0x0000000000ac0947 */ /* 0x000fea0003800000 */
[----:B------:R-:W2:Y:S02]  /*15b30*/  LDC R0, c[0x0][0xc14] ;  /* 0x00030500ff007b82 */ /* 0x000ea40000000800 */
.L_x_2140:
[----:B------:R-:W-:-:S05]  /*15b40*/  VIADD R19, R19, 0x1f ;  /* 0x0000001f13137836 */ /* 0x000fca0000000000 */
[----:B--2---:R-:W-:-:S13]  /*15b50*/  ISETP.GE.AND P0, PT, R19, R0, PT ;  /* 0x000000001300720c */ /* 0x004fda0003f06270 */
[----:B------:R-:W-:Y:S05]  /*15b60*/  @P0 BRA `(.L_x_2136) ;  /* 0x0000000400e40947 */ /* 0x000fea0003800000 */
[C---:B------:R-:W-:Y:S01]  /*15b70*/  IMAD.IADD R7, R28.reuse, 0x1, R19 ;  /* 0x000000011c077824 */ /* 0x040fe200078e0213 */
[----:B------:R-:W-:Y:S01]  /*15b80*/  ISETP.NE.AND P1, PT, R28, 0x1f, PT ;  /* 0x0000001f1c00780c */ /* 0x000fe20003f25270 */
[----:B------:R-:W-:Y:S01]  /*15b90*/  BSSY B0, `(.L_x_2137) ;  /* 0x0000007000007945 */ /* 0x000fe20003800000 */
[----:B------:R-:W-:Y:S02]  /*15ba0*/  IMAD.MOV.U32 R2, RZ, RZ, RZ ;  /* 0x000000ffff027224 */ /* 0x000fe400078e00ff */
[----:B------:R-:W-:-:S13]  /*15bb0*/  ISETP.GE.OR P0, PT, R7, R0, !P1 ;  /* 0x000000000700720c */ /* 0x000fda0004f06670 */
[----:B------:R-:W-:Y:S05]  /*15bc0*/  @P0 BRA `(.L_x_2138) ;  /* 0x00000000000c0947 */ /* 0x000fea0003800000 */
[----:B0-----:R-:W0:Y:S02]  /*15bd0*/  LDC.64 R2, c[0x0][0xc58] ;  /* 0x00031600ff027b82 */ /* 0x001e240000000a00 */
[----:B0-----:R-:W-:-:S06]  /*15be0*/  IMAD.WIDE R2, R7, 0x4, R2 ;  /* 0x0000000407027825 */ /* 0x001fcc00078e0202 */
[----:B------:R2:W5:Y:S02]  /*15bf0*/  LDG.E R2, desc[UR40][R2.64] ;  /* 0x0000002802027981 */ /* 0x000564000c1e1900 */
.L_x_2138:
[----:B------:R-:W-:Y:S05]  /*15c00*/  BSYNC B0 ;  /* 0x0000000000007941 */ /* 0x000fea0003800000 */
.L_x_2137:
        /* <DEDUP_REMOVED lines=10> */
[----:B------:R-:W-:Y:S02]  /*15cb0*/  ISETP.GE.U32.AND P1, PT, R28, 0x8, PT ;  /* 0x000000081c00780c */ /* 0x000fe40003f26070 */
[----:B0-2---:R-:W-:-:S05]  /*15cc0*/  IADD3 R3, R13, R14, RZ ;  /* 0x0000000e0d037210 */ /* 0x005fca0007ffe0ff */
        /* <DEDUP_REMOVED lines=11> */
.L_x_2258:
[----:B------:R-:W-:Y:S02]  /*15d80*/  ULDC UR4, c[0x0][0xc10] ;  /* 0x0003040000047ab9 */ /* 0x000fe40000000800 */
[----:B------:R-:W-:-:S04]  /*15d90*/  IMAD.U32 R6, RZ, RZ, UR4 ;  /* 0x00000004ff067e24 */ /* 0x000fc8000f8e00ff */
[----:B--2---:R-:W-:-:S04]  /*15da0*/  IMAD R14, R14, R6, RZ ;  /* 0x000000060e0e7224 */ /* 0x004fc800078e02ff */
[----:B------:R-:W-:-:S05]  /*15db0*/  IMAD.IADD R5, R14, 0x1, R5 ;  /* 0x000000010e057824 */ /* 0x000fca00078e0205 */
[----:B------:R-:W-:-:S13]  /*15dc0*/  ISETP.GT.AND P0, PT, R5, R4, PT ;  /* 0x000000040500720c */ /* 0x000fda0003f04270 */
[----:B------:R-:W-:Y:S05]  /*15dd0*/  @!P0 BRA `(.L_x_2140) ;  /* 0xfffffffc00588947 */ /* 0x000fea000383ffff */
.L_x_2135:
[----:B------:R-:W-:Y:S01]  /*15de0*/  IADD3 R7, -R14, R5, RZ ;  /* 0x000000050e077210 */ /* 0x000fe20007ffe1ff */
[----:B------:R-:W-:-:S04]  /*15df0*/  UMOV UR4, 0xffffffff ;  /* 0xffffffff00047882 */ /* 0x000fc80000000000 */
[----:B------:R-:W-:-:S05]  /*15e00*/  IMAD R5, R3, R6, R7 ;  /* 0x0000000603057224 */ /* 0x000fca00078e0207 */
[----:B------:R-:W-:Y:S01]  /*15e10*/  ISETP.GT.AND P6, PT, R5, R4, PT ;  /* 0x000000040500720c */ /* 0x000fe20003fc4270 */
[----:B------:R-:W-:-:S12]  /*15e20*/  BRA.DIV UR4, `(.L_x_2141) ;  /* 0x0000002604a07947 */ /* 0x000fd8000b800000 */
[----:B------:R-:W-:-:S04]  /*15e30*/  VOTE.ANY R5, PT, !P6 ;  /* 0x0000000000057806 */ /* 0x000fc800070e0100 */
[----:B------:R-:W2:Y:S02]  /*15e40*/  POPC R8, R5 ;  /* 0x0000000500087309 */ /* 0x000ea40000000000 */
[----:B--2---:R2:W3:Y:S02]  /*15e50*/  SHFL.IDX PT, R17, R2, R8, 0x1f ;  /* 0x00001f0802117589 */ /* 0x0044e400000e0000 */
.L_x_2262:
[----:B------:R-:W-:Y:S01]  /*15e60*/  ISETP.NE.AND P0, PT, R5, RZ, PT ;  /* 0x000000ff0500720c */ /* 0x000fe20003f05270 */
[----:B------:R-:W-:-:S12]  /*15e70*/  IMAD.MOV.U32 R14, RZ, RZ, RZ ;  /* 0x000000ffff0e7224 */ /* 0x000fd800078e00ff */
[----:B------:R-:W-:Y:S05]  /*15e80*/  @!P0 BRA `(.L_x_2142) ;  /* 0x0000000000108947 */ /* 0x000fea0003800000 */
[----:B------:R-:W-:Y:S01]  /*15e90*/  UMOV UR4, 0xffffffff ;  /* 0xffffffff00047882 */ /* 0x000fe20000000000 */
[----:B------:R-:W-:Y:S02]  /*15ea0*/  VIADD R12, R8, 0xffffffff ;  /* 0xffffffff080c7836 */ /* 0x000fe40000000000 */
[----:B------:R-:W-:Y:S05]  /*15eb0*/  BRA.DIV UR4, `(.L_x_2143) ;  /* 0x0000002604c47947 */ /* 0x000fea000b800000 */
[----:B------:R4:W0:Y:S02]  /*15ec0*/  SHFL.IDX PT, R14, R3, R12, 0x1f ;  /* 0x00001f0c030e7589 */ /* 0x00082400000e0000 */
.L_x_2142:
[----:B0-2-4-:R-:W0:Y:S01]  /*15ed0*/  LDC.64 R2, c[0x0][0xc68] ;  /* 0x00031a00ff027b82 */ /* 0x015e220000000a00 */
[----:B------:R-:W-:-:S04]  /*15ee0*/  IMAD.IADD R19, R8, 0x1, R19 ;  /* 0x0000000108137824 */ /* 0x000fc800078e0213 */
[----:B0-----:R-:W-:-:S05]  /*15ef0*/  IMAD.WIDE R2, R19, 0x4, R2 ;  /* 0x0000000413027825 */ /* 0x001fca00078e0202 */
[----:B------:R0:W3:Y:S01]  /*15f00*/  LDG.E R8, desc[UR40][R2.64] ;  /* 0x0000002802087981 */ /* 0x0000e2000c1e1900 */
[----:B------:R-:W-:Y:S01]  /*15f10*/  IMAD R16, R14, R6, R7 ;  /* 0x000000060e107224 */ /* 0x000fe200078e0207 */
[----:B0-----:R-:W-:Y:S01]  /*15f20*/  MOV R2, RZ ;  /* 0x000000ff00027202 */ /* 0x001fe20000000f00 */
[----:B---3--:R-:W-:-:S05]  /*15f30*/  IMAD R5, R17, R8, RZ ;  /* 0x0000000811057224 */ /* 0x008fca00078e02ff */
        /* <DEDUP_REMOVED lines=8> */
[----:B------:R-:W-:-:S03]  /*15fc0*/  IABS R7, R5 ;  /* 0x0000000500077213 */ /* 0x000fc60000000000 */
[----:B------:R-:W-:Y:S02]  /*15fd0*/  IMAD.IADD R2, R4, 0x1, -R16 ;  /* 0x0000000104027824 */ /* 0x000fe400078e0a10 */
[----:B------:R-:W-:-:S03]  /*15fe0*/  IMAD.MOV R7, RZ, RZ, -R7 ;  /* 0x000000ffff077224 */ /* 0x000fc600078e0a07 */
[----:B------:R-:W-:-:S05]  /*15ff0*/  IABS R4, R2 ;  /* 0x0000000200047213 */ /* 0x000fca0000000000 */
        /* <DEDUP_REMOVED lines=8> */
[----:B------:R-:W-:-:S04]  /*16080*/  ISETP.GE.AND P0, PT, R4, RZ, PT ;  /* 0x000000ff0400720c */ /* 0x000fc80003f06270 */
[----:B------:R-:W-:-:S09]  /*16090*/  MOV R9, R3 ;  /* 0x0000000300097202 */ /* 0x000fd20000000f00 */
        /* <DEDUP_REMOVED lines=16> */
[----:B------:R-:W-:Y:S01]  /*161a0*/  IMAD R9, R2, R7, RZ ;  /* 0x0000000702097224 */ /* 0x000fe200078e02ff */
[----:B------:R-:W-:-:S05]  /*161b0*/  MOV R2, RZ ;  /* 0x000000ff00027202 */ /* 0x000fca0000000f00 */
[----:B------:R-:W-:Y:S01]  /*161c0*/  IMAD.HI.U32 R2, R3, R9, R2 ;  /* 0x0000000903027227 */ /* 0x000fe200078e0002 */
[----:B------:R-:W-:Y:S02]  /*161d0*/  IABS R9, R5 ;  /* 0x0000000500097213 */ /* 0x000fe40000000000 */
[C---:B------:R-:W-:Y:S02]  /*161e0*/  LOP3.LUT R3, R5.reuse, R6, RZ, 0x3c, !PT ;  /* 0x0000000605037212 */ /* 0x040fe400078e3cff */
[----:B------:R-:W-:Y:S01]  /*161f0*/  IADD3 R5, R5, R4, RZ ;  /* 0x0000000405057210 */ /* 0x000fe20007ffe0ff */
        /* <DEDUP_REMOVED lines=16> */
.L_x_2136:
[----:B------:R-:W-:Y:S01]  /*16300*/  UMOV UR4, URZ ;  /* 0x0000003f00047c82 */ /* 0x000fe20008000000 */
[----:B------:R-:W-:Y:S01]  /*16310*/  UMOV UR5, URZ ;  /* 0x0000003f00057c82 */ /* 0x000fe20008000000 */
[----:B------:R-:W-:Y:S01]  /*16320*/  ULDC UR6, c[0x0][0xc14] ;  /* 0x0003050000067ab9 */ /* 0x000fe20000000800 */
[----:B------:R-:W-:Y:S01]  /*16330*/  IMAD.MOV.U32 R16, RZ, RZ, R4 ;  /* 0x000000ffff107224 */ /* 0x000fe200078e0004 */
[----:B------:R-:W-:Y:S01]  /*16340*/  MOV R19, UR6 ;  /* 0x0000000600137c02 */ /* 0x000fe20008000f00 */
[----:B------:R-:W-:Y:S02]  /*16350*/  IMAD.U32 R17, RZ, RZ, UR4 ;  /* 0x00000004ff117e24 */ /* 0x000fe4000f8e00ff */
[----:B------:R-:W-:-:S07]  /*16360*/  IMAD.U32 R18, RZ, RZ, UR5 ;  /* 0x00000005ff127e24 */ /* 0x000fce000f8e00ff */
.L_x_2144:
[----:B------:R-:W-:Y:S01]  /*16370*/  ISETP.NE.AND P0, PT, R28, RZ, PT ;  /* 0x000000ff1c00720c */ /* 0x000fe20003f05270 */
[----:B------:R-:W-:Y:S05]  /*16380*/  WARPSYNC.ALL ;  /* 0x0000000000007948 */ /* 0x000fea0003800000 */
[----:B------:R-:W-:Y:S07]  /*16390*/  BAR.SYNC.DEFER_BLOCKING 0x4, 0x1a0 ;  /* 0x0106800000007b1d */ /* 0x000fee0000010000 */
[----:B------:R-:W-:Y:S01]  /*163a0*/  @!P0 MOV R2, 0x400 ;  /* 0x0000040000028802 */ /* 0x000fe20000000f00 */
[----:B0-----:R-:W0:Y:S03]  /*163b0*/  @!P0 S2R R3, SR_CgaCtaId ;  /* 0x0000000000038919 */ /* 0x001e260000008800 */
[----:B0-----:R-:W-:-:S05]  /*163c0*/  @!P0 LEA R2, R3, R2, 0x18 ;  /* 0x0000000203028211 */ /* 0x001fca00078ec0ff */
[----:B------:R2:W-:Y:S01]  /*163d0*/  @!P0 STS.128 [R2+0x168d0], R16 ;  /* 0x0168d01002008388 */ /* 0x0005e20000000c00 */
[----:B------:R-:W-:Y:S06]  /*163e0*/  BAR.ARV 0x5, 0x1a0 ;  /* 0x0146800000007b1d */ /* 0x000fec0000002000 */
[----:B------:R-:W-:-:S13]  /*163f0*/  ISETP.GE.AND P0, PT, R19, R0, PT ;  /* 0x000000001300720c */ /* 0x000fda0003f06270 */
[----:B------:R-:W-:Y:S05]  /*16400*/  @!P0 BRA `(.L_x_2145) ;  /* 0xffffffc000408947 */ /* 0x000fea000383ffff */
.L_x_2061:
        /* <DEDUP_REMOVED lines=12> */
.L_x_2265:
[----:B------:R-:W-:Y:S05]  /*164d0*/  BSYNC B0 ;  /* 0x0000000000007941 */ /* 0x000fea0003800000 */
.L_x_2146:
[----:B------:R-:W-:-:S03]  /*164e0*/  UMOV UR4, 0xffffffff ;  /* 0xffffffff00047882 */ /* 0x000fc60000000000 */
[----:B------:R-:W-:Y:S05]  /*164f0*/  BRA.DIV UR4, `(.L_x_2148) ;  /* 0x00000022046c7947 */ /* 0x000fea000b800000 */
[----:B0-----:R-:W0:Y:S02]  /*16500*/  S2R R0, SR_TID.X ;  /* 0x0000000000007919 */ /* 0x001e240000002100 */
[----:B0-----:R-:W-:-:S04]  /*16510*/  SHF.R.U32.HI R0, RZ, 0x5, R0 ;  /* 0x00000005ff007819 */ /* 0x001fc80000011600 */
[----:B------:R-:W-:-:S05]  /*16520*/  LOP3.LUT R0, R0, 0x3, RZ, 0xc0, !PT ;  /* 0x0000000300007812 */ /* 0x000fca00078ec0ff */
[----:B------:R0:W2:Y:S02]  /*16530*/  SHFL.IDX PT, R14, R0, RZ, 0x1f ;  /* 0x00001fff000e7589 */ /* 0x0000a400000e0000 */
.L_x_2268:
[----:B--2---:R-:W-:-:S13]  /*16540*/  ISETP.NE.AND P0, PT, R14, RZ, PT ;  /* 0x000000ff0e00720c */ /* 0x004fda0003f05270 */
[----:B------:R-:W-:Y:S05]  /*16550*/  @P0 BRA `(.L_x_1898) ;  /* 0x0000000000880947 */ /* 0x000fea0003800000 */
[----:B------:R-:W-:-:S03]  /*16560*/  UMOV UR4, 0xffffffff ;  /* 0xffffffff00047882 */ /* 0x000fc60000000000 */
[----:B------:R-:W-:Y:S05]  /*16570*/  BRA.DIV UR4, `(.L_x_2149) ;  /* 0x0000002204807947 */ /* 0x000fea000b800000 */
[----:B------:R-:W-:-:S13]  /*16580*/  ELECT P6, URZ, PT ;  /* 0x00000000003f782f */ /* 0x000fda00038c0000 */
.L_x_2271:
[----:B------:R-:W-:Y:S05]  /*16590*/  @!P6 BRA `(.L_x_1898) ;  /* 0x000000000078e947 */ /* 0x000fea0003800000 */
[----:B0-----:R-:W2:Y:S02]  /*165a0*/  LDL.LU R0, [R1+0x14] ;  /* 0x0000140001007983 */ /* 0x001ea40000300800 */
[----:B--2---:R-:W-:-:S04]  /*165b0*/  LOP3.LUT R0, R0, 0x2, RZ, 0xfc, !PT ;  /* 0x0000000200007812 */ /* 0x004fc800078efcff */
[----:B------:R-:W-:-:S13]  /*165c0*/  ISETP.NE.AND P2, PT, R0, 0x3, PT ;  /* 0x000000030000780c */ /* 0x000fda0003f45270 */
[----:B------:R-:W-:Y:S05]  /*165d0*/  @!P2 BRA `(.L_x_2150) ;  /* 0x000000000004a947 */ /* 0x000fea0003800000 */
[----:B------:R-:W-:Y:S01]  /*165e0*/  BPT.TRAP 0x1 ;  /* 0x000000040000795c */ /* 0x000fe20000300000 */
.L_x_2150:
        /* <DEDUP_REMOVED lines=8> */
[----:B------:R-:W-:Y:S02]  /*16670*/  LOP3.LUT R0, R24, R5, RZ, 0x3c, !PT ;  /* 0x0000000518007212 */ /* 0x000fe400078e3cff */
[----:B------:R-:W-:-:S02]  /*16680*/  LEA R3, R4, R3, 0x3 ;  /* 0x0000000304037211 */ /* 0x000fc400078e18ff */
[----:B------:R-:W-:Y:S01]  /*16690*/  SHF.L.U32 R0, R0, 0x1f, RZ ;  /* 0x0000001f00007819 */ /* 0x000fe200000006ff */
[----:B0-----:R-:W-:Y:S06]  /*166a0*/  @!P0 BRA `(.L_x_2151) ;  /* 0x0000002000548947 */ /* 0x001fec0003800000 */
.L_x_2272:
[----:B------:R-:W2:Y:S02]  /*166b0*/  SYNCS.PHASECHK.TRANS64.TRYWAIT P0, [R3+URZ], R0 ;  /* 0x00000000030075a7 */ /* 0x000ea4000800017f */
[----:B--2---:R-:W-:Y:S05]  /*166c0*/  @!P0 BRA `(.L_x_2152) ;  /* 0x0000002000608947 */ /* 0x004fea0003800000 */
.L_x_2273:
[----:B------:R-:W-:Y:S05]  /*166d0*/  @!P2 BRA `(.L_x_2153) ;  /* 0x000000000004a947 */ /* 0x000fea0003800000 */
[----:B------:R-:W-:Y:S01]  /*166e0*/  BPT.TRAP 0x1 ;  /* 0x000000040000795c */ /* 0x000fe20000300000 */
.L_x_2153:
[----:B--2---:R-:W-:-:S04]  /*166f0*/  VIADD R3, R9, 0x16860 ;  /* 0x0001686009037836 */ /* 0x004fc80000000000 */
[----:B------:R-:W-:-:S04]  /*16700*/  IMAD R5, R22, 0x8, R3 ;  /* 0x0000000816057824 */ /* 0x000fc800078e0203 */
[----:B------:R-:W2:Y:S02]  /*16710*/  SYNCS.PHASECHK.TRANS64.TRYWAIT P0, [R5+URZ], R2 ;  /* 0x00000002050075a7 */ /* 0x000ea4000800017f */
[----:B--2---:R-:W-:Y:S05]  /*16720*/  @!P0 BRA `(.L_x_2154) ;  /* 0x00000020005c8947 */ /* 0x004fea0003800000 */
.L_x_2274:
[----:B------:R-:W-:-:S07]  /*16730*/  IMAD R3, R4, 0x8, R3 ;  /* 0x0000000804037824 */ /* 0x000fce00078e0203 */
.L_x_2155:
[----:B---3--:R3:W4:Y:S02]  /*16740*/  SYNCS.PHASECHK.TRANS64.TRYWAIT P0, [R3+URZ], R0 ;  /* 0x00000000030075a7 */ /* 0x008724000800017f */
[----:B----4-:R-:W-:Y:S05]  /*16750*/  @!P0 NANOSLEEP.SYNCS 0x989680 ;  /* 0x009896800000895d */ /* 0x010fea0003900000 */
[----:B------:R-:W4:Y:S02]  /*16760*/  @!P0 SYNCS.PHASECHK.TRANS64 P0, [R3+URZ], R0 ;  /* 0x00000000030085a7 */ /* 0x000f24000800007f */
[----:B----4-:R-:W-:Y:S05]  /*16770*/  @!P0 BRA `(.L_x_2155) ;  /* 0xfffffffc00f08947 */ /* 0x010fea000383ffff */
.L_x_1898:
[----:B------:R-:W-:Y:S05]  /*16780*/  BSYNC B7 ;  /* 0x0000000000077941 */ /* 0x000fea0003800000 */
.L_x_1895:
[----:B------:R-:W-:Y:S05]  /*16790*/  EXIT ;  /* 0x000000000000794d */ /* 0x000fea0003800000 */
.L_x_1916:
[----:B0-----:R0:W1:Y:S02]  /*167a0*/  SYNCS.PHASECHK.TRANS64.TRYWAIT P6, [R79+URZ+0x16890], R91 ;  /* 0x0168905b4f0075a7 */ /* 0x00106400080c017f */
[----:B-1----:R-:W-:Y:S05]  /*167b0*/  @!P6 NANOSLEEP.SYNCS 0x989680 ;  /* 0x009896800000e95d */ /* 0x002fea0003900000 */
[----:B------:R-:W1:Y:S02]  /*167c0*/  @!P6 SYNCS.PHASECHK.TRANS64 P6, [R79+URZ+0x16890], R91 ;  /* 0x0168905b4f00e5a7 */ /* 0x000e6400080c007f */
[----:B-1----:R-:W-:Y:S05]  /*167d0*/  @!P6 BRA `(.L_x_1916) ;  /* 0xfffffffc00f0e947 */ /* 0x002fea000383ffff */
[----:B------:R-:W-:Y:S05]  /*167e0*/  BRA `(.L_x_2156) ;  /* 0xfffffec4000c7947 */ /* 0x000fea000383ffff */
.L_x_1936:
[----:B0-----:R0:W1:Y:S02]  /*167f0*/  SYNCS.PHASECHK.TRANS64.TRYWAIT P5, [R79+URZ+0x16890], R91 ;  /* 0x0168905b4f0075a7 */ /* 0x00106400080a017f */
[----:B-1----:R-:W-:Y:S05]  /*16800*/  @!P5 NANOSLEEP.SYNCS 0x989680 ;  /* 0x009896800000d95d */ /* 0x002fea0003900000 */
[----:B------:R-:W1:Y:S02]  /*16810*/  @!P5 SYNCS.PHASECHK.TRANS64 P5, [R79+URZ+0x16890], R91 ;  /* 0x0168905b4f00d5a7 */ /* 0x000e6400080a007f */
[----:B-1----:R-:W-:Y:S05]  /*16820*/  @!P5 BRA `(.L_x_1936) ;  /* 0xfffffffc00f0d947 */ /* 0x002fea000383ffff */
[----:B------:R-:W-:Y:S05]  /*16830*/  BRA `(.L_x_2157) ;  /* 0xfffffed400847947 */ /* 0x000fea000383ffff */
.L_x_1945:
[----:B-1----:R1:W2:Y:S02]  /*16840*/  SYNCS.PHASECHK.TRANS64.TRYWAIT P4, [R79+URZ+0x16890], R91 ;  /* 0x0168905b4f0075a7 */ /* 0x0022a4000808017f */
[----:B--2---:R-:W-:Y:S05]  /*16850*/  @!P4 NANOSLEEP.SYNCS 0x989680 ;  /* 0x009896800000c95d */ /* 0x004fea0003900000 */
[----:B------:R-:W2:Y:S02]  /*16860*/  @!P4 SYNCS.PHASECHK.TRANS64 P4, [R79+URZ+0x16890], R91 ;  /* 0x0168905b4f00c5a7 */ /* 0x000ea4000808007f */
[----:B--2---:R-:W-:Y:S05]  /*16870*/  @!P4 BRA `(.L_x_1945) ;  /* 0xfffffffc00f0c947 */ /* 0x004fea000383ffff */
[----:B------:R-:W-:Y:S05]  /*16880*/  BRA `(.L_x_2158) ;  /* 0xfffffee400b07947 */ /* 0x000fea000383ffff */
.L_x_1951:
[----:B--2---:R2:W3:Y:S02]  /*16890*/  SYNCS.PHASECHK.TRANS64.TRYWAIT P3, [R79+URZ+0x168b0], R91 ;  /* 0x0168b05b4f0075a7 */ /* 0x0044e4000806017f */
[----:B---3--:R-:W-:Y:S05]  /*168a0*/  @!P3 NANOSLEEP.SYNCS 0x989680 ;  /* 0x009896800000b95d */ /* 0x008fea0003900000 */
[----:B------:R-:W3:Y:S02]  /*168b0*/  @!P3 SYNCS.PHASECHK.TRANS64 P3, [R79+URZ+0x168b0], R91 ;  /* 0x0168b05b4f00b5a7 */ /* 0x000ee4000806007f */
[----:B---3--:R-:W-:Y:S05]  /*168c0*/  @!P3 BRA `(.L_x_1951) ;  /* 0xfffffffc00f0b947 */ /* 0x008fea000383ffff */
[----:B------:R-:W-:Y:S05]  /*168d0*/  BRA `(.L_x_2159) ;  /* 0xfffffee800447947 */ /* 0x000fea000383ffff */
.L_x_1959:
[----:B------:R-:W-:Y:S01]  /*168e0*/  BSSY B0, `(.L_x_2160) ;  /* 0x0000007000007945 */ /* 0x000fe20003800000 */
[----:B------:R-:W-:Y:S01]  /*168f0*/  IMAD.MOV.U32 R12, RZ, RZ, RZ ;  /* 0x000000ffff0c7224 */ /* 0x000fe200078e00ff */
[----:B------:R-:W-:Y:S01]  /*16900*/  MOV R15, 0xffffffff ;  /* 0xffffffff000f7802 */ /* 0x000fe20000000f00 */
[----:B-1----:R-:W-:-:S07]  /*16910*/  IMAD.MOV.U32 R11, RZ, RZ, 0x1f ;  /* 0x0000001fff0b7424 */ /* 0x002fce00078e00ff */
[----:B-----5:R-:W-:Y:S05]  /*16920*/  WARPSYNC.COLLECTIVE R15, `(.L_x_2161) ;  /* 0x000000000f087348 */ /* 0x020fea0003c00000 */
[----:B------:R0:W1:Y:S02]  /*16930*/  SHFL.IDX P6, R14, R13, R12, R11 ;  /* 0x0000000c0d0e7389 */ /* 0x00006400000c000b */
[----:B01---5:R-:W-:Y:S01]  /*16940*/  ENDCOLLECTIVE ;  /* 0x000000000000791b */ /* 0x023fe20003800000 */
.L_x_2161:
[----:B------:R-:W-:Y:S05]  /*16950*/  BSYNC B0 ;  /* 0x0000000000007941 */ /* 0x000fea0003800000 */
.L_x_2160:
[----:B------:R-:W-:Y:S01]  /*16960*/  IMAD.MOV.U32 R155, RZ, RZ, R14 ;  /* 0x000000ffff9b7224 */ /* 0x000fe200078e000e */
[----:B------:R-:W-:Y:S06]  /*16970*/  BRA `(.L_x_2162) ;  /* 0xfffffeec00ac7947 */ /* 0x000fec000383ffff */
.L_x_1975:
        /* <DEDUP_REMOVED lines=8> */
.L_x_2164:
[----:B------:R-:W-:Y:S05]  /*16a00*/  BSYNC B1 ;  /* 0x0000000000017941 */ /* 0x000fea0003800000 */
.L_x_2163:
[----:B------:R-:W-:Y:S05]  /*16a10*/  BRA `(.L_x_2165) ;  /* 0xfffffefc00447947 */ /* 0x000fea000383ffff */
.L_x_1976:
        /* <DEDUP_REMOVED lines=8> */
.L_x_2167:
[----:B------:R-:W-:Y:S05]  /*16aa0*/  BSYNC B1 ;  /* 0x0000000000017941 */ /* 0x000fea0003800000 */
.L_x_2166:
[----:B------:R-:W-:Y:S05]  /*16ab0*/  BRA `(.L_x_2168) ;  /* 0xfffffefc00247947 */ /* 0x000fea000383ffff */
.L_x_1977:
        /* <DEDUP_REMOVED lines=8> */
.L_x_2170:
[----:B------:R-:W-:Y:S05]  /*16b40*/  BSYNC B1 ;  /* 0x0000000000017941 */ /* 0x000fea0003800000 */
.L_x_2169:
[----:B------:R-:W-:Y:S05]  /*16b50*/  BRA `(.L_x_2171) ;  /* 0xfffffefc00047947 */ /* 0x000fea000383ffff */
.L_x_1978:
        /* <DEDUP_REMOVED lines=8> */
.L_x_2173:
[----:B------:R-:W-:Y:S05]  /*16be0*/  BSYNC B1 ;  /* 0x0000000000017941 */ /* 0x000fea0003800000 */
.L_x_2172:
[----:B------:R-:W-:Y:S05]  /*16bf0*/  BRA `(.L_x_2174) ;  /* 0xfffffef800e47947 */ /* 0x000fea000383ffff */
.L_x_1979:
[----:B------:R-:W-:Y:S01]  /*16c00*/  BSSY B1, `(.L_x_2175) ;  /* 0x0000008000017945 */ /* 0x000fe20003800000 */
[----:B------:R-:W-:Y:S01]  /*16c10*/  MOV R13, R5 ;  /* 0x00000005000d7202 */ /* 0x000fe20000000f00 */
[----:B------:R-:W-:Y:S02]  /*16c20*/  IMAD.MOV.U32 R12, RZ, RZ, 0x1 ;  /* 0x00000001ff0c7424 */ /* 0x000fe400078e00ff */
[----:B------:R-:W-:Y:S02]  /*16c30*/  IMAD.MOV.U32 R11, RZ, RZ, 0x1c1f ;  /* 0x00001c1fff0b7424 */ /* 0x000fe400078e00ff */
[----:B------:R-:W-:-:S07]  /*16c40*/  IMAD.MOV.U32 R15, RZ, RZ, -0x1 ;  /* 0xffffffffff0f7424 */ /* 0x000fce00078e00ff */
[----:B-----5:R-:W-:Y:S05]  /*16c50*/  WARPSYNC.COLLECTIVE R15, `(.L_x_2176) ;  /* 0x000000000f087348 */ /* 0x020fea0003c00000 */
[----:B------:R0:W1:Y:S02]  /*16c60*/  SHFL.IDX P6, R14, R13, R12, R11 ;  /* 0x0000000c0d0e7389 */ /* 0x00006400000c000b */
[----:B01---5:R-:W-:Y:S01]  /*16c70*/  ENDCOLLECTIVE ;  /* 0x000000000000791b */ /* 0x023fe20003800000 */
.L_x_2176:
[----:B------:R-:W-:Y:S05]  /*16c80*/  BSYNC B1 ;  /* 0x0000000000017941 */ /* 0x000fea0003800000 */
.L_x_2175:
[----:B------:R-:W-:Y:S05]  /*16c90*/  BRA `(.L_x_2177) ;  /* 0xfffffef800c47947 */ /* 0x000fea000383ffff */
.L_x_1980:
[----:B------:R-:W-:Y:S01]  /*16ca0*/  BSSY B1, `(.L_x_2178) ;  /* 0x0000008000017945 */ /* 0x000fe20003800000 */
[----:B------:R-:W-:Y:S01]  /*16cb0*/  IMAD.MOV.U32 R13, RZ, RZ, R4 ;  /* 0x000000ffff0d7224 */ /* 0x000fe200078e0004 */
[----:B------:R-:W-:Y:S01]  /*16cc0*/  MOV R11, 0x1c1f ;  /* 0x00001c1f000b7802 */ /* 0x000fe20000000f00 */
[----:B------:R-:W-:Y:S02]  /*16cd0*/  IMAD.MOV.U32 R12, RZ, RZ, 0x1 ;  /* 0x00000001ff0c7424 */ /* 0x000fe400078e00ff */
[----:B------:R-:W-:-:S07]  /*16ce0*/  IMAD.MOV.U32 R15, RZ, RZ, -0x1 ;  /* 0xffffffffff0f7424 */ /* 0x000fce00078e00ff */
[----:B-----5:R-:W-:Y:S05]  /*16cf0*/  WARPSYNC.COLLECTIVE R15, `(.L_x_2179) ;  /* 0x000000000f087348 */ /* 0x020fea0003c00000 */
[----:B------:R0:W1:Y:S02]  /*16d00*/  SHFL.IDX P6, R14, R13, R12, R11 ;  /* 0x0000000c0d0e7389 */ /* 0x00006400000c000b */
[----:B01---5:R-:W-:Y:S01]  /*16d10*/  ENDCOLLECTIVE ;  /* 0x000000000000791b */ /* 0x023fe20003800000 */
.L_x_2179:
[----:B------:R-:W-:Y:S05]  /*16d20*/  BSYNC B1 ;  /* 0x0000000000017941 */ /* 0x000fea0003800000 */
.L_x_2178:
[----:B------:R-:W-:Y:S05]  /*16d30*/  BRA `(.L_x_2180) ;  /* 0xfffffef800a47947 */ /* 0x000fea000383ffff */
.L_x_1981:
        /* <DEDUP_REMOVED lines=8> */
.L_x_2182:
[----:B------:R-:W-:Y:S05]  /*16dc0*/  BSYNC B1 ;  /* 0x0000000000017941 */ /* 0x000fea0003800000 */
.L_x_2181:
[----:B------:R-:W-:Y:S05]  /*16dd0*/  BRA `(.L_x_2183) ;  /* 0xfffffef800847947 */ /* 0x000fea000383ffff */
.L_x_1982:
        /* <DEDUP_REMOVED lines=8> */
.L_x_2185:
[----:B------:R-:W-:Y:S05]  /*16e60*/  BSYNC B1 ;  /* 0x0000000000017941 */ /* 0x000fea0003800000 */
.L_x_2184:
[----:B------:R-:W-:Y:S05]  /*16e70*/  BRA `(.L_x_2186) ;  /* 0xfffffef800647947 */ /* 0x000fea000383ffff */
.L_x_1984:
[----:B0-----:R0:W1:Y:S02]  /*16e80*/  SYNCS.PHASECHK.TRANS64.TRYWAIT P2, [R2+URZ+0x16800], R7 ;  /* 0x01680007020075a7 */ /* 0x001064000804017f */
[----:B-1----:R-:W-:Y:S05]  /*16e90*/  @!P2 NANOSLEEP.SYNCS 0x989680 ;  /* 0x009896800000a95d */ /* 0x002fea0003900000 */
[----:B------:R-:W1:Y:S02]  /*16ea0*/  @!P2 SYNCS.PHASECHK.TRANS64 P2, [R2+URZ+0x16800], R7 ;  /* 0x016800070200a5a7 */ /* 0x000e64000804007f */
[----:B-1----:R-:W-:Y:S05]  /*16eb0*/  @!P2 BRA `(.L_x_1984) ;  /* 0xfffffffc00f0a947 */ /* 0x002fea000383ffff */
[----:B------:R-:W-:Y:S05]  /*16ec0*/  BRA `(.L_x_2187) ;  /* 0xfffffef800f87947 */ /* 0x000fea000383ffff */
.L_x_1992:
        /* <DEDUP_REMOVED lines=8> */
.L_x_2189:
[----:B------:R-:W-:Y:S05]  /*16f50*/  BSYNC B1 ;  /* 0x0000000000017941 */ /* 0x000fea0003800000 */
.L_x_2188:
[----:B------:R-:W-:Y:S05]  /*16f60*/  BRA `(.L_x_2190) ;  /* 0xffffff0c00007947 */ /* 0x000fea000383ffff */
.L_x_1993:
        /* <DEDUP_REMOVED lines=8> */
.L_x_2192:
[----:B------:R-:W-:Y:S05]  /*16ff0*/  BSYNC B1 ;  /* 0x0000000000017941 */ /* 0x000fea0003800000 */
.L_x_2191:
[----:B------:R-:W-:Y:S05]  /*17000*/  BRA `(.L_x_2193) ;  /* 0xffffff0800e07947 */ /* 0x000fea000383ffff */
.L_x_1994:
        /* <DEDUP_REMOVED lines=8> */
.L_x_2195:
[----:B------:R-:W-:Y:S05]  /*17090*/  BSYNC B1 ;  /* 0x0000000000017941 */ /* 0x000fea0003800000 */
.L_x_2194:
[----:B------:R-:W-:Y:S05]  /*170a0*/  BRA `(.L_x_2196) ;  /* 0xffffff0800c07947 */ /* 0x000fea000383ffff */
.L_x_1995:
        /* <DEDUP_REMOVED lines=8> */
.L_x_2198:
[----:B------:R-:W-:Y:S05]  /*17130*/  BSYNC B1 ;  /* 0x0000000000017941 */ /* 0x000fea0003800000 */
.L_x_2197:
[----:B------:R-:W-:Y:S05]  /*17140*/  BRA `(.L_x_2199) ;  /* 0xffffff0800a07947 */ /* 0x000fea000383ffff */
.L_x_1996:
        /* <DEDUP_REMOVED lines=8> */
.L_x_2201:
[----:B------:R-:W-:Y:S05]  /*171d0*/  BSYNC B1 ;  /* 0x0000000000017941 */ /* 0x000fea0003800000 */
.L_x_2200:
[----:B------:R-:W-:Y:S05]  /*171e0*/  BRA `(.L_x_2202) ;  /* 0xffffff0800807947 */ /* 0x000fea000383ffff */
.L_x_1997:
        /* <DEDUP_REMOVED lines=8> */
.L_x_2204:
[----:B------:R-:W-:Y:S05]  /*17270*/  BSYNC B1 ;  /* 0x0000000000017941 */ /* 0x000fea0003800000 */
.L_x_2203:
[----:B------:R-:W-:Y:S05]  /*17280*/  BRA `(.L_x_2205) ;  /* 0xffffff0800647947 */ /* 0x000fea000383ffff */
.L_x_1998:
        /* <DEDUP_REMOVED lines=8> */
.L_x_2207:
[----:B------:R-:W-:Y:S05]  /*17310*/  BSYNC B1 ;  /* 0x0000000000017941 */ /* 0x000fea0003800000 */
.L_x_2206:
[----:B------:R-:W-:Y:S05]  /*17320*/  BRA `(.L_x_2208) ;  /* 0xffffff0800487947 */ /* 0x000fea000383ffff */
.L_x_1999:
        /* <DEDUP_REMOVED lines=8> */
.L_x_2210:
[----:B------:R-:W-:Y:S05]  /*173b0*/  BSYNC B1 ;  /* 0x0000000000017941 */ /* 0x000fea0003800000 */
.L_x_2209:
[----:B------:R-:W-:Y:S05]  /*173c0*/  BRA `(.L_x_2211) ;  /* 0xffffff08002c7947 */ /* 0x000fea000383ffff */
.L_x_2001:
[----:B0-----:R0:W1:Y:S02]  /*173d0*/  SYNCS.PHASECHK.TRANS64.TRYWAIT P2, [R2+URZ+0x16800], R9 ;  /* 0x01680009020075a7 */ /* 0x001064000804017f */
[----:B-1----:R-:W-:Y:S05]  /*173e0*/  @!P2 NANOSLEEP.SYNCS 0x989680 ;  /* 0x009896800000a95d */ /* 0x002fea0003900000 */
[----:B------:R-:W1:Y:S02]  /*173f0*/  @!P2 SYNCS.PHASECHK.TRANS64 P2, [R2+URZ+0x16800], R9 ;  /* 0x016800090200a5a7 */ /* 0x000e64000804007f */
[----:B-1----:R-:W-:Y:S05]  /*17400*/  @!P2 BRA `(.L_x_2001) ;  /* 0xfffffffc00f0a947 */ /* 0x002fea000383ffff */
[----:B------:R-:W-:Y:S05]  /*17410*/  BRA `(.L_x_2212) ;  /* 0xffffff0800947947 */ /* 0x000fea000383ffff */
.L_x_2007:
[----:B--2---:R2:W3:Y:S02]  /*17420*/  SYNCS.PHASECHK.TRANS64.TRYWAIT P1, [R4+URZ+0x16830], R3 ;  /* 0x01683003040075a7 */ /* 0x0044e4000802017f */
[----:B---3--:R-:W-:Y:S05]  /*17430*/  @!P1 NANOSLEEP.SYNCS 0x989680 ;  /* 0x009896800000995d */ /* 0x008fea0003900000 */
[----:B------:R-:W3:Y:S02]  /*17440*/  @!P1 SYNCS.PHASECHK.TRANS64 P1, [R4+URZ+0x16830], R3 ;  /* 0x01683003040095a7 */ /* 0x000ee4000802007f */
[----:B---3--:R-:W-:Y:S05]  /*17450*/  @!P1 BRA `(.L_x_2007) ;  /* 0xfffffffc00f09947 */ /* 0x008fea000383ffff */
[----:B------:R-:W-:Y:S05]  /*17460*/  BRA `(.L_x_2006) ;  /* 0xffffff1800207947 */ /* 0x000fea000383ffff */
.L_x_2013:
[----:B-1----:R1:W2:Y:S02]  /*17470*/  SYNCS.PHASECHK.TRANS64.TRYWAIT P3, [R0+URZ+0x16830], R3 ;  /* 0x01683003000075a7 */ /* 0x0022a4000806017f */
[----:B--2---:R-:W-:Y:S05]  /*17480*/  @!P3 NANOSLEEP.SYNCS 0x989680 ;  /* 0x009896800000b95d */ /* 0x004fea0003900000 */
[----:B------:R-:W2:Y:S02]  /*17490*/  @!P3 SYNCS.PHASECHK.TRANS64 P3, [R0+URZ+0x16830], R3 ;  /* 0x016830030000b5a7 */ /* 0x000ea4000806007f */
[----:B--2---:R-:W-:Y:S05]  /*174a0*/  @!P3 BRA `(.L_x_2013) ;  /* 0xfffffffc00f0b947 */ /* 0x004fea000383ffff */
[----:B------:R-:W-:Y:S05]  /*174b0*/  BRA `(.L_x_2012) ;  /* 0xffffff3c00047947 */ /* 0x000fea000383ffff */
.L_x_2017:
[----:B-1----:R1:W2:Y:S02]  /*174c0*/  SYNCS.PHASECHK.TRANS64.TRYWAIT P2, [R3+URZ+0x16850], R0 ;  /* 0x01685000030075a7 */ /* 0x0022a4000804017f */
[----:B--2---:R-:W-:Y:S05]  /*174d0*/  @!P2 NANOSLEEP.SYNCS 0x989680 ;  /* 0x009896800000a95d */ /* 0x004fea0003900000 */
[----:B------:R-:W2:Y:S02]  /*174e0*/  @!P2 SYNCS.PHASECHK.TRANS64 P2, [R3+URZ+0x16850], R0 ;  /* 0x016850000300a5a7 */ /* 0x000ea4000804007f */
[----:B--2---:R-:W-:Y:S05]  /*174f0*/  @!P2 BRA `(.L_x_2017) ;  /* 0xfffffffc00f0a947 */ /* 0x004fea000383ffff */
[----:B------:R-:W-:Y:S05]  /*17500*/  BRA `(.L_x_2014) ;  /* 0xffffff3c00c87947 */ /* 0x000fea000383ffff */
.L_x_2024:
[----:B-1----:R1:W2:Y:S02]  /*17510*/  SYNCS.PHASECHK.TRANS64.TRYWAIT P3, [R0+URZ+0x16830], R3 ;  /* 0x01683003000075a7 */ /* 0x0022a4000806017f */
[----:B--2---:R-:W-:Y:S05]  /*17520*/  @!P3 NANOSLEEP.SYNCS 0x989680 ;  /* 0x009896800000b95d */ /* 0x004fea0003900000 */
[----:B------:R-:W2:Y:S02]  /*17530*/  @!P3 SYNCS.PHASECHK.TRANS64 P3, [R0+URZ+0x16830], R3 ;  /* 0x016830030000b5a7 */ /* 0x000ea4000806007f */
[----:B--2---:R-:W-:Y:S05]  /*17540*/  @!P3 BRA `(.L_x_2024) ;  /* 0xfffffffc00f0b947 */ /* 0x004fea000383ffff */
[----:B------:R-:W-:Y:S05]  /*17550*/  BRA `(.L_x_2023) ;  /* 0xffffff6000ec7947 */ /* 0x000fea000383ffff */
.L_x_2028:
[----:B-1----:R1:W2:Y:S02]  /*17560*/  SYNCS.PHASECHK.TRANS64.TRYWAIT P2, [R3+URZ+0x16850], R0 ;  /* 0x01685000030075a7 */ /* 0x0022a4000804017f */
[----:B--2---:R-:W-:Y:S05]  /*17570*/  @!P2 NANOSLEEP.SYNCS 0x989680 ;  /* 0x009896800000a95d */ /* 0x004fea0003900000 */
[----:B------:R-:W2:Y:S02]  /*17580*/  @!P2 SYNCS.PHASECHK.TRANS64 P2, [R3+URZ+0x16850], R0 ;  /* 0x016850000300a5a7 */ /* 0x000ea4000804007f */
[----:B--2---:R-:W-:Y:S05]  /*17590*/  @!P2 BRA `(.L_x_2028) ;  /* 0xfffffffc00f0a947 */ /* 0x004fea000383ffff */
[----:B------:R-:W-:Y:S05]  /*175a0*/  BRA `(.L_x_2025) ;  /* 0xffffff6400b07947 */ /* 0x000fea000383ffff */
.L_x_2033:
[----:B-1----:R1:W2:Y:S02]  /*175b0*/  SYNCS.PHASECHK.TRANS64.TRYWAIT P0, [R13+URZ+0x16850], R6 ;  /* 0x016850060d0075a7 */ /* 0x0022a4000800017f */
[----:B--2---:R-:W-:Y:S05]  /*175c0*/  @!P0 NANOSLEEP.SYNCS 0x989680 ;  /* 0x009896800000895d */ /* 0x004fea0003900000 */
[----:B------:R-:W2:Y:S02]  /*175d0*/  @!P0 SYNCS.PHASECHK.TRANS64 P0, [R13+URZ+0x16850], R6 ;  /* 0x016850060d0085a7 */ /* 0x000ea4000800007f */
[----:B--2---:R-:W-:Y:S05]  /*175e0*/  @!P0 BRA `(.L_x_2033) ;  /* 0xfffffffc00f08947 */ /* 0x004fea000383ffff */
[----:B------:R-:W-:Y:S05]  /*175f0*/  BRA `(.L_x_2032) ;  /* 0xffffff8000647947 */ /* 0x000fea000383ffff */
.L_x_2067:
[----:B------:R-:W0:Y:S01]  /*17600*/  S2R R12, SR_TID.X ;  /* 0x00000000000c7919 */ /* 0x000e220000002100 */
[----:B------:R-:W-:Y:S01]  /*17610*/  BSSY B1, `(.L_x_2213) ;  /* 0x000000a000017945 */ /* 0x000fe20003800000 */
[----:B------:R-:W-:Y:S02]  /*17620*/  IMAD.MOV.U32 R11, RZ, RZ, 0x1f ;  /* 0x0000001fff0b7424 */ /* 0x000fe400078e00ff */
[----:B------:R-:W-:Y:S01]  /*17630*/  IMAD.MOV.U32 R15, RZ, RZ, -0x1 ;  /* 0xffffffffff0f7424 */ /* 0x000fe200078e00ff */
[----:B0-----:R-:W-:-:S04]  /*17640*/  SHF.R.U32.HI R12, RZ, 0x5, R12 ;  /* 0x00000005ff0c7819 */ /* 0x001fc8000001160c */
[----:B------:R-:W-:-:S04]  /*17650*/  LOP3.LUT R12, R12, 0x3, RZ, 0xc0, !PT ;  /* 0x000000030c0c7812 */ /* 0x000fc800078ec0ff */
[----:B------:R-:W-:Y:S01]  /*17660*/  MOV R13, R12 ;  /* 0x0000000c000d7202 */ /* 0x000fe20000000f00 */
[----:B------:R-:W-:-:S07]  /*17670*/  IMAD.MOV.U32 R12, RZ, RZ, RZ ;  /* 0x000000ffff0c7224 */ /* 0x000fce00078e00ff */
[----:B-1----:R-:W-:Y:S05]  /*17680*/  WARPSYNC.COLLECTIVE R15, `(.L_x_2214) ;  /* 0x000000000f087348 */ /* 0x002fea0003c00000 */
[----:B------:R0:W2:Y:S02]  /*17690*/  SHFL.IDX P6, R14, R13, R12, R11 ;  /* 0x0000000c0d0e7389 */ /* 0x0000a400000c000b */
[----:B012---:R-:W-:Y:S01]  /*176a0*/  ENDCOLLECTIVE ;  /* 0x000000000000791b */ /* 0x007fe20003800000 */
.L_x_2214:
[----:B------:R-:W-:Y:S05]  /*176b0*/  BSYNC B1 ;  /* 0x0000000000017941 */ /* 0x000fea0003800000 */
.L_x_2213:
[----:B------:R-:W-:Y:S05]  /*176c0*/  BRA `(.L_x_2215) ;  /* 0xffffffb400607947 */ /* 0x000fea000383ffff */
.L_x_2068:
[----:B------:R-:W-:Y:S01]  /*176d0*/  BSSY B1, `(.L_x_2216) ;  /* 0x0000006000017945 */ /* 0x000fe20003800000 */
[----:B------:R-:W-:-:S07]  /*176e0*/  IMAD.MOV.U32 R15, RZ, RZ, -0x1 ;  /* 0xffffffffff0f7424 */ /* 0x000fce00078e00ff */
[----:B-1----:R-:W-:Y:S05]  /*176f0*/  WARPSYNC.COLLECTIVE R15, `(.L_x_2217) ;  /* 0x000000000f0c7348 */ /* 0x002fea0003c00000 */
[----:B------:R-:W-:Y:S02]  /*17700*/  ELECT P6, UR62, PT ;  /* 0x00000000003e782f */ /* 0x000fe400038c0000 */
[----:B------:R-:W-:Y:S01]  /*17710*/  MOV R14, UR62 ;  /* 0x0000003e000e7c02 */ /* 0x000fe20008000f00 */
[----:B-1----:R-:W-:Y:S10]  /*17720*/  ENDCOLLECTIVE ;  /* 0x000000000000791b */ /* 0x002ff40003800000 */
.L_x_2217:
[----:B------:R-:W-:Y:S05]  /*17730*/  BSYNC B1 ;  /* 0x0000000000017941 */ /* 0x000fea0003800000 */
.L_x_2216:
[----:B------:R-:W-:Y:S05]  /*17740*/  BRA `(.L_x_2218) ;  /* 0xffffffb4004c7947 */ /* 0x000fea000383ffff */
.L_x_2070:
[----:B0-----:R0:W2:Y:S02]  /*17750*/  SYNCS.PHASECHK.TRANS64.TRYWAIT P0, [R6+URZ+0x16820], R5 ;  /* 0x01682005060075a7 */ /* 0x0010a4000800017f */
[----:B--2---:R-:W-:Y:S05]  /*17760*/  @!P0 NANOSLEEP.SYNCS 0x989680 ;  /* 0x009896800000895d */ /* 0x004fea0003900000 */
[----:B------:R-:W2:Y:S02]  /*17770*/  @!P0 SYNCS.PHASECHK.TRANS64 P0, [R6+URZ+0x16820], R5 ;  /* 0x01682005060085a7 */ /* 0x000ea4000800007f */
[----:B--2---:R-:W-:Y:S05]  /*17780*/  @!P0 BRA `(.L_x_2070) ;  /* 0xfffffffc00f08947 */ /* 0x004fea000383ffff */
[----:B------:R-:W-:Y:S05]  /*17790*/  BRA `(.L_x_2219) ;  /* 0xffffffb400687947 */ /* 0x000fea000383ffff */
.L_x_2073:
[----:B0-----:R0:W2:Y:S02]  /*177a0*/  SYNCS.PHASECHK.TRANS64.TRYWAIT P0, [R5+URZ+0x168a0], R10 ;  /* 0x0168a00a050075a7 */ /* 0x0010a4000800017f */
[----:B--2---:R-:W-:Y:S05]  /*177b0*/  @!P0 NANOSLEEP.SYNCS 0x989680 ;  /* 0x009896800000895d */ /* 0x004fea0003900000 */
[----:B------:R-:W2:Y:S02]  /*177c0*/  @!P0 SYNCS.PHASECHK.TRANS64 P0, [R5+URZ+0x168a0], R10 ;  /* 0x0168a00a050085a7 */ /* 0x000ea4000800007f */
[----:B--2---:R-:W-:Y:S05]  /*177d0*/  @!P0 BRA `(.L_x_2073) ;  /* 0xfffffffc00f08947 */ /* 0x004fea000383ffff */
[----:B------:R-:W-:Y:S05]  /*177e0*/  BRA `(.L_x_2220) ;  /* 0xffffffb400707947 */ /* 0x000fea000383ffff */
.L_x_2075:
[----:B---3--:R3:W4:Y:S02]  /*177f0*/  SYNCS.PHASECHK.TRANS64.TRYWAIT P0, [R5+URZ+0x168c0], R10 ;  /* 0x0168c00a050075a7 */ /* 0x008724000800017f */
[----:B----4-:R-:W-:Y:S05]  /*17800*/  @!P0 NANOSLEEP.SYNCS 0x989680 ;  /* 0x009896800000895d */ /* 0x010fea0003900000 */
[----:B------:R-:W4:Y:S02]  /*17810*/  @!P0 SYNCS.PHASECHK.TRANS64 P0, [R5+URZ+0x168c0], R10 ;  /* 0x0168c00a050085a7 */ /* 0x000f24000800007f */
[----:B----4-:R-:W-:Y:S05]  /*17820*/  @!P0 BRA `(.L_x_2075) ;  /* 0xfffffffc00f08947 */ /* 0x010fea000383ffff */
[----:B------:R-:W-:Y:S05]  /*17830*/  BRA `(.L_x_2221) ;  /* 0xffffffb400c87947 */ /* 0x000fea000383ffff */
.L_x_2079:
[----:B0-----:R0:W2:Y:S02]  /*17840*/  SYNCS.PHASECHK.TRANS64.TRYWAIT P0, [R10+URZ+0x168a0], R5 ;  /* 0x0168a0050a0075a7 */ /* 0x0010a4000800017f */
[----:B--2---:R-:W-:Y:S05]  /*17850*/  @!P0 NANOSLEEP.SYNCS 0x989680 ;  /* 0x009896800000895d */ /* 0x004fea0003900000 */
[----:B------:R-:W2:Y:S02]  /*17860*/  @!P0 SYNCS.PHASECHK.TRANS64 P0, [R10+URZ+0x168a0], R5 ;  /* 0x0168a0050a0085a7 */ /* 0x000ea4000800007f */
[----:B--2---:R-:W-:Y:S05]  /*17870*/  @!P0 BRA `(.L_x_2079) ;  /* 0xfffffffc00f08947 */ /* 0x004fea000383ffff */
[----:B------:R-:W-:Y:S05]  /*17880*/  BRA `(.L_x_2222) ;  /* 0xffffffb800507947 */ /* 0x000fea000383ffff */
.L_x_2081:
[----:B--2---:R2:W3:Y:S02]  /*17890*/  SYNCS.PHASECHK.TRANS64.TRYWAIT P1, [R10+URZ+0x168c0], R5 ;  /* 0x0168c0050a0075a7 */ /* 0x0044e4000802017f */
[----:B---3--:R-:W-:Y:S05]  /*178a0*/  @!P1 NANOSLEEP.SYNCS 0x989680 ;  /* 0x009896800000995d */ /* 0x008fea0003900000 */
[----:B------:R-:W3:Y:S02]  /*178b0*/  @!P1 SYNCS.PHASECHK.TRANS64 P1, [R10+URZ+0x168c0], R5 ;  /* 0x0168c0050a0095a7 */ /* 0x000ee4000802007f */
[----:B---3--:R-:W-:Y:S05]  /*178c0*/  @!P1 BRA `(.L_x_2081) ;  /* 0xfffffffc00f09947 */ /* 0x008fea000383ffff */
[----:B------:R-:W-:Y:S05]  /*178d0*/  BRA `(.L_x_2223) ;  /* 0xffffffb800a47947 */ /* 0x000fea000383ffff */
.L_x_2091:
[----:B------:R-:W0:Y:S01]  /*178e0*/  S2R R4, SR_TID.X ;  /* 0x0000000000047919 */ /* 0x000e220000002100 */
[----:B------:R-:W-:Y:S01]  /*178f0*/  BSSY B0, `(.L_x_2224) ;  /* 0x000000a000007945 */ /* 0x000fe20003800000 */
[----:B------:R-:W-:Y:S01]  /*17900*/  MOV R12, RZ ;  /* 0x000000ff000c7202 */ /* 0x000fe20000000f00 */
        /* <DEDUP_REMOVED lines=8> */
.L_x_2225:
[----:B------:R-:W-:Y:S05]  /*17990*/  BSYNC B0 ;  /* 0x0000000000007941 */ /* 0x000fea0003800000 */
.L_x_2224:
[----:B------:R-:W-:Y:S05]  /*179a0*/  BRA `(.L_x_2226) ;  /* 0xffffffc000e07947 */ /* 0x000fea000383ffff */
.L_x_2092:
[----:B------:R-:W-:Y:S01]  /*179b0*/  BSSY B0, `(.L_x_2227) ;  /* 0x0000006000007945 */ /* 0x000fe20003800000 */
[----:B------:R-:W-:-:S07]  /*179c0*/  IMAD.MOV.U32 R15, RZ, RZ, -0x1 ;  /* 0xffffffffff0f7424 */ /* 0x000fce00078e00ff */
[----:B-1----:R-:W-:Y:S05]  /*179d0*/  WARPSYNC.COLLECTIVE R15, `(.L_x_2228) ;  /* 0x000000000f0c7348 */ /* 0x002fea0003c00000 */
[----:B------:R-:W-:Y:S02]  /*179e0*/  ELECT P6, UR62, PT ;  /* 0x00000000003e782f */ /* 0x000fe400038c0000 */
[----:B------:R-:W-:Y:S01]  /*179f0*/  MOV R14, UR62 ;  /* 0x0000003e000e7c02 */ /* 0x000fe20008000f00 */
[----:B-1----:R-:W-:Y:S10]  /*17a00*/  ENDCOLLECTIVE ;  /* 0x000000000000791b */ /* 0x002ff40003800000 */
.L_x_2228:
[----:B------:R-:W-:Y:S05]  /*17a10*/  BSYNC B0 ;  /* 0x0000000000007941 */ /* 0x000fea0003800000 */
.L_x_2227:
[----:B------:R-:W-:Y:S05]  /*17a20*/  BRA `(.L_x_2229) ;  /* 0xffffffc000d07947 */ /* 0x000fea000383ffff */
.L_x_2095:
[----:B--2---:R2:W3:Y:S02]  /*17a30*/  SYNCS.PHASECHK.TRANS64.TRYWAIT P0, [R5+URZ+0x16840], R4 ;  /* 0x01684004050075a7 */ /* 0x0044e4000800017f */
[----:B---3--:R-:W-:Y:S05]  /*17a40*/  @!P0 NANOSLEEP.SYNCS 0x989680 ;  /* 0x009896800000895d */ /* 0x008fea0003900000 */
[----:B------:R-:W3:Y:S02]  /*17a50*/  @!P0 SYNCS.PHASECHK.TRANS64 P0, [R5+URZ+0x16840], R4 ;  /* 0x01684004050085a7 */ /* 0x000ee4000800007f */
[----:B---3--:R-:W-:Y:S05]  /*17a60*/  @!P0 BRA `(.L_x_2095) ;  /* 0xfffffffc00f08947 */ /* 0x008fea000383ffff */
[----:B------:R-:W-:Y:S05]  /*17a70*/  BRA `(.L_x_2230) ;  /* 0xffffffc400207947 */ /* 0x000fea000383ffff */
.L_x_2098:
[----:B0-----:R0:W2:Y:S02]  /*17a80*/  SYNCS.PHASECHK.TRANS64.TRYWAIT P0, [R27+URZ+0x16820], R4 ;  /* 0x016820041b0075a7 */ /* 0x0010a4000800017f */
[----:B--2---:R-:W-:Y:S05]  /*17a90*/  @!P0 NANOSLEEP.SYNCS 0x989680 ;  /* 0x009896800000895d */ /* 0x004fea0003900000 */
[----:B------:R-:W2:Y:S02]  /*17aa0*/  @!P0 SYNCS.PHASECHK.TRANS64 P0, [R27+URZ+0x16820], R4 ;  /* 0x016820041b0085a7 */ /* 0x000ea4000800007f */
[----:B--2---:R-:W-:Y:S05]  /*17ab0*/  @!P0 BRA `(.L_x_2098) ;  /* 0xfffffffc00f08947 */ /* 0x004fea000383ffff */
[----:B------:R-:W-:Y:S05]  /*17ac0*/  BRA `(.L_x_2231) ;  /* 0xffffffc400e07947 */ /* 0x000fea000383ffff */
.L_x_2106:
[----:B0-----:R0:W2:Y:S02]  /*17ad0*/  SYNCS.PHASECHK.TRANS64.TRYWAIT P0, [R3+URZ+0x16840], R2 ;  /* 0x01684002030075a7 */ /* 0x0010a4000800017f */
[----:B--2---:R-:W-:Y:S05]  /*17ae0*/  @!P0 NANOSLEEP.SYNCS 0x989680 ;  /* 0x009896800000895d */ /* 0x004fea0003900000 */
[----:B------:R-:W2:Y:S02]  /*17af0*/  @!P0 SYNCS.PHASECHK.TRANS64 P0, [R3+URZ+0x16840], R2 ;  /* 0x01684002030085a7 */ /* 0x000ea4000800007f */
[----:B--2---:R-:W-:Y:S05]  /*17b00*/  @!P0 BRA `(.L_x_2106) ;  /* 0xfffffffc00f08947 */ /* 0x004fea000383ffff */
[----:B------:R-:W-:Y:S05]  /*17b10*/  BRA `(.L_x_2232) ;  /* 0xffffffc800807947 */ /* 0x000fea000383ffff */
.L_x_2108:
[----:B0-----:R0:W2:Y:S02]  /*17b20*/  SYNCS.PHASECHK.TRANS64.TRYWAIT P0, [R2+URZ+0x60], R5 ;  /* 0x00006005020075a7 */ /* 0x0010a4000800017f */
[----:B--2---:R-:W-:Y:S05]  /*17b30*/  @!P0 NANOSLEEP.SYNCS 0x989680 ;  /* 0x009896800000895d */ /* 0x004fea0003900000 */
[----:B------:R-:W2:Y:S02]  /*17b40*/  @!P0 SYNCS.PHASECHK.TRANS64 P0, [R2+URZ+0x60], R5 ;  /* 0x00006005020085a7 */ /* 0x000ea4000800007f */
[----:B--2---:R-:W-:Y:S05]  /*17b50*/  @!P0 BRA `(.L_x_2108) ;  /* 0xfffffffc00f08947 */ /* 0x004fea000383ffff */
[----:B------:R-:W-:Y:S05]  /*17b60*/  BRA `(.L_x_2233) ;  /* 0xffffffc800e47947 */ /* 0x000fea000383ffff */
.L_x_2113:
[----:B--2---:R2:W3:Y:S02]  /*17b70*/  SYNCS.PHASECHK.TRANS64.TRYWAIT P0, [R3+URZ+0x16840], R2 ;  /* 0x01684002030075a7 */ /* 0x0044e4000800017f */
[----:B---3--:R-:W-:Y:S05]  /*17b80*/  @!P0 NANOSLEEP.SYNCS 0x989680 ;  /* 0x009896800000895d */ /* 0x008fea0003900000 */
[----:B------:R-:W3:Y:S02]  /*17b90*/  @!P0 SYNCS.PHASECHK.TRANS64 P0, [R3+URZ+0x16840], R2 ;  /* 0x01684002030085a7 */ /* 0x000ee4000800007f */
[----:B---3--:R-:W-:Y:S05]  /*17ba0*/  @!P0 BRA `(.L_x_2113) ;  /* 0xfffffffc00f08947 */ /* 0x008fea000383ffff */
[----:B------:R-:W-:Y:S05]  /*17bb0*/  BRA `(.L_x_2234) ;  /* 0xffffffcc00ec7947 */ /* 0x000fea000383ffff */
.L_x_2115:
[----:B0-----:R0:W2:Y:S02]  /*17bc0*/  SYNCS.PHASECHK.TRANS64.TRYWAIT P1, [R3+URZ+0x60], R24 ;  /* 0x00006018030075a7 */ /* 0x0010a4000802017f */
[----:B--2---:R-:W-:Y:S05]  /*17bd0*/  @!P1 NANOSLEEP.SYNCS 0x989680 ;  /* 0x009896800000995d */ /* 0x004fea0003900000 */
[----:B------:R-:W2:Y:S02]  /*17be0*/  @!P1 SYNCS.PHASECHK.TRANS64 P1, [R3+URZ+0x60], R24 ;  /* 0x00006018030095a7 */ /* 0x000ea4000802007f */
[----:B--2---:R-:W-:Y:S05]  /*17bf0*/  @!P1 BRA `(.L_x_2115) ;  /* 0xfffffffc00f09947 */ /* 0x004fea000383ffff */
[----:B------:R-:W-:Y:S05]  /*17c00*/  BRA `(.L_x_2235) ;  /* 0xffffffd000507947 */ /* 0x000fea000383ffff */
.L_x_2120:
[----:B--2---:R2:W3:Y:S02]  /*17c10*/  SYNCS.PHASECHK.TRANS64.TRYWAIT P0, [R2+URZ+0x16840], R3 ;  /* 0x01684003020075a7 */ /* 0x0044e4000800017f */
[----:B---3--:R-:W-:Y:S05]  /*17c20*/  @!P0 NANOSLEEP.SYNCS 0x989680 ;  /* 0x009896800000895d */ /* 0x008fea0003900000 */
[----:B------:R-:W3:Y:S02]  /*17c30*/  @!P0 SYNCS.PHASECHK.TRANS64 P0, [R2+URZ+0x16840], R3 ;  /* 0x01684003020085a7 */ /* 0x000ee4000800007f */
[----:B---3--:R-:W-:Y:S05]  /*17c40*/  @!P0 BRA `(.L_x_2120) ;  /* 0xfffffffc00f08947 */ /* 0x008fea000383ffff */
[----:B------:R-:W-:Y:S05]  /*17c50*/  BRA `(.L_x_2236) ;  /* 0xffffffd4002c7947 */ /* 0x000fea000383ffff */
.L_x_2122:
[----:B0-----:R0:W2:Y:S02]  /*17c60*/  SYNCS.PHASECHK.TRANS64.TRYWAIT P1, [R2+URZ+0x60], R11 ;  /* 0x0000600b020075a7 */ /* 0x0010a4000802017f */
[----:B--2---:R-:W-:Y:S05]  /*17c70*/  @!P1 NANOSLEEP.SYNCS 0x989680 ;  /* 0x009896800000995d */ /* 0x004fea0003900000 */
[----:B------:R-:W2:Y:S02]  /*17c80*/  @!P1 SYNCS.PHASECHK.TRANS64 P1, [R2+URZ+0x60], R11 ;  /* 0x0000600b020095a7 */ /* 0x000ea4000802007f */
[----:B--2---:R-:W-:Y:S05]  /*17c90*/  @!P1 BRA `(.L_x_2122) ;  /* 0xfffffffc00f09947 */ /* 0x004fea000383ffff */
[----:B------:R-:W-:Y:S05]  /*17ca0*/  BRA `(.L_x_2237) ;  /* 0xffffffd400947947 */ /* 0x000fea000383ffff */
.L_x_2129:
[----:B--2---:R2:W3:Y:S02]  /*17cb0*/  SYNCS.PHASECHK.TRANS64.TRYWAIT P0, [R3+URZ+0x16860], R2 ;  /* 0x01686002030075a7 */ /* 0x0044e4000800017f */
[----:B---3--:R-:W-:Y:S05]  /*17cc0*/  @!P0 NANOSLEEP.SYNCS 0x989680 ;  /* 0x009896800000895d */ /* 0x008fea0003900000 */
[----:B------:R-:W3:Y:S02]  /*17cd0*/  @!P0 SYNCS.PHASECHK.TRANS64 P0, [R3+URZ+0x16860], R2 ;  /* 0x01686002030085a7 */ /* 0x000ee4000800007f */
[----:B---3--:R-:W-:Y:S05]  /*17ce0*/  @!P0 BRA `(.L_x_2129) ;  /* 0xfffffffc00f08947 */ /* 0x008fea000383ffff */
[----:B------:R-:W-:Y:S05]  /*17cf0*/  BRA `(.L_x_2238) ;  /* 0xffffffd800547947 */ /* 0x000fea000383ffff */
.L_x_2131:
[----:B------:R-:W-:Y:S01]  /*17d00*/  BSSY B0, `(.L_x_2239) ;  /* 0x0000008000007945 */ /* 0x000fe20003800000 */
[----:B------:R-:W-:Y:S01]  /*17d10*/  IMAD.MOV.U32 R13, RZ, RZ, R16 ;  /* 0x000000ffff0d7224 */ /* 0x000fe200078e0010 */
[----:B------:R-:W-:Y:S01]  /*17d20*/  MOV R11, 0x1f ;  /* 0x0000001f000b7802 */ /* 0x000fe20000000f00 */
[----:B------:R-:W-:Y:S02]  /*17d30*/  IMAD.MOV.U32 R12, RZ, RZ, RZ ;  /* 0x000000ffff0c7224 */ /* 0x000fe400078e00ff */
[----:B------:R-:W-:-:S07]  /*17d40*/  IMAD.MOV.U32 R15, RZ, RZ, -0x1 ;  /* 0xffffffffff0f7424 */ /* 0x000fce00078e00ff */
[----:B-1----:R-:W-:Y:S05]  /*17d50*/  WARPSYNC.COLLECTIVE R15, `(.L_x_2240) ;  /* 0x000000000f087348 */ /* 0x002fea0003c00000 */
[----:B------:R0:W2:Y:S02]  /*17d60*/  SHFL.IDX P6, R14, R13, R12, R11 ;  /* 0x0000000c0d0e7389 */ /* 0x0000a400000c000b */
[----:B012---:R-:W-:Y:S01]  /*17d70*/  ENDCOLLECTIVE ;  /* 0x000000000000791b */ /* 0x007fe20003800000 */
.L_x_2240:
[----:B------:R-:W-:Y:S05]  /*17d80*/  BSYNC B0 ;  /* 0x0000000000007941 */ /* 0x000fea0003800000 */
.L_x_2239:
        /* <DEDUP_REMOVED lines=8> */
.L_x_2241:
[----:B------:R-:W-:Y:S01]  /*17e10*/  IMAD.MOV.U32 R5, RZ, RZ, R14 ;  /* 0x000000ffff057224 */ /* 0x000fe200078e000e */
[----:B------:R-:W-:Y:S06]  /*17e20*/  BRA `(.L_x_2242) ;  /* 0xffffffd8009c7947 */ /* 0x000fec000383ffff */
.L_x_2134:
        /* <DEDUP_REMOVED lines=8> */
.L_x_2244:
[----:B------:R-:W-:Y:S05]  /*17eb0*/  BSYNC B0 ;  /* 0x0000000000007941 */ /* 0x000fea0003800000 */
.L_x_2243:
[----:B------:R-:W-:Y:S01]  /*17ec0*/  ISETP.NE.AND P0, PT, R28, RZ, PT ;  /* 0x000000ff1c00720c */ /* 0x000fe20003f05270 */
[----:B------:R-:W-:Y:S02]  /*17ed0*/  IMAD.MOV.U32 R12, RZ, RZ, 0x2 ;  /* 0x00000002ff0c7424 */ /* 0x000fe400078e00ff */
[----:B------:R-:W-:Y:S01]  /*17ee0*/  IMAD.MOV.U32 R11, RZ, RZ, RZ ;  /* 0x000000ffff0b7224 */ /* 0x000fe200078e00ff */
[----:B------:R-:W-:Y:S01]  /*17ef0*/  SEL R13, R14, RZ, P0 ;  /* 0x000000ff0e0d7207 */ /* 0x000fe20000000000 */
[----:B------:R-:W-:Y:S01]  /*17f00*/  IMAD.MOV.U32 R15, RZ, RZ, -0x1 ;  /* 0xffffffffff0f7424 */ /* 0x000fe200078e00ff */
[----:B------:R-:W-:Y:S02]  /*17f10*/  ISETP.GE.U32.AND P0, PT, R28, 0x2, PT ;  /* 0x000000021c00780c */ /* 0x000fe40003f06070 */
[----:B------:R-:W-:-:S11]  /*17f20*/  IADD3 R13, R2, R13, RZ ;  /* 0x0000000d020d7210 */ /* 0x000fd60007ffe0ff */
[----:B------:R-:W-:Y:S05]  /*17f30*/  WARPSYNC.COLLECTIVE R15, `(.L_x_2245) ;  /* 0x000000000f087348 */ /* 0x000fea0003c00000 */
[----:B------:R0:W1:Y:S02]  /*17f40*/  SHFL.UP P6, R14, R13, R12, R11 ;  /* 0x0400000c0d0e7389 */ /* 0x00006400000c000b */
[----:B01----:R-:W-:Y:S01]  /*17f50*/  ENDCOLLECTIVE ;  /* 0x000000000000791b */ /* 0x003fe20003800000 */
.L_x_2245:
        /* <DEDUP_REMOVED lines=8> */
.L_x_2246:
        /* <DEDUP_REMOVED lines=8> */
.L_x_2247:
        /* <DEDUP_REMOVED lines=8> */
.L_x_2248:
        /* <DEDUP_REMOVED lines=8> */
.L_x_2249:
[----:B------:R-:W-:Y:S05]  /*18160*/  BRA `(.L_x_2250) ;  /* 0xffffffd800587947 */ /* 0x000fea000383ffff */
.L_x_2139:
[----:B------:R-:W-:Y:S01]  /*18170*/  BSSY B0, `(.L_x_2251) ;  /* 0x0000008000007945 */ /* 0x000fe20003800000 */
[----:B-----5:R-:W-:Y:S01]  /*18180*/  IMAD.MOV.U32 R13, RZ, RZ, R2 ;  /* 0x000000ffff0d7224 */ /* 0x020fe200078e0002 */
[----:B------:R-:W-:Y:S01]  /*18190*/  MOV R12, 0x1 ;  /* 0x00000001000c7802 */ /* 0x000fe20000000f00 */
[----:B------:R-:W-:Y:S02]  /*181a0*/  IMAD.MOV.U32 R11, RZ, RZ, RZ ;  /* 0x000000ffff0b7224 */ /* 0x000fe400078e00ff */
[----:B------:R-:W-:-:S07]  /*181b0*/  IMAD.MOV.U32 R15, RZ, RZ, -0x1 ;  /* 0xffffffffff0f7424 */ /* 0x000fce00078e00ff */
[----:B012---:R-:W-:Y:S05]  /*181c0*/  WARPSYNC.COLLECTIVE R15, `(.L_x_2252) ;  /* 0x000000000f087348 */ /* 0x007fea0003c00000 */
[----:B------:R3:W4:Y:S02]  /*181d0*/  SHFL.UP P6, R14, R13, R12, R11 ;  /* 0x0400000c0d0e7389 */ /* 0x00072400000c000b */
[----:B01234-:R-:W-:Y:S01]  /*181e0*/  ENDCOLLECTIVE ;  /* 0x000000000000791b */ /* 0x01ffe20003800000 */
.L_x_2252:
[----:B------:R-:W-:Y:S05]  /*181f0*/  BSYNC B0 ;  /* 0x0000000000007941 */ /* 0x000fea0003800000 */
.L_x_2251:
[----:B------:R-:W-:Y:S01]  /*18200*/  ISETP.NE.AND P0, PT, R28, RZ, PT ;  /* 0x000000ff1c00720c */ /* 0x000fe20003f05270 */
        /* <DEDUP_REMOVED lines=9> */
.L_x_2253:
        /* <DEDUP_REMOVED lines=8> */
.L_x_2254:
        /* <DEDUP_REMOVED lines=8> */
.L_x_2255:
        /* <DEDUP_REMOVED lines=8> */
.L_x_2256:
[----:B------:R-:W-:Y:S01]  /*18420*/  MOV R12, 0x1f ;  /* 0x0000001f000c7802 */ /* 0x000fe20000000f00 */
[----:B------:R-:W-:Y:S01]  /*18430*/  IMAD.MOV.U32 R11, RZ, RZ, 0x1f ;  /* 0x0000001fff0b7424 */ /* 0x000fe200078e00ff */
[----:B------:R-:W-:-:S05]  /*18440*/  SEL R14, R14, RZ, P0 ;  /* 0x000000ff0e0e7207 */ /* 0x000fca0000000000 */
[----:B------:R-:W-:-:S04]  /*18450*/  IMAD.IADD R3, R7, 0x1, R14 ;  /* 0x0000000107037824 */ /* 0x000fc800078e020e */
[----:B------:R-:W-:-:S07]  /*18460*/  IMAD.MOV.U32 R13, RZ, RZ, R3 ;  /* 0x000000ffff0d7224 */ /* 0x000fce00078e0003 */
[----:B------:R-:W-:Y:S05]  /*18470*/  WARPSYNC.COLLECTIVE R15, `(.L_x_2257) ;  /* 0x000000000f087348 */ /* 0x000fea0003c00000 */
[----:B------:R0:W1:Y:S02]  /*18480*/  SHFL.IDX P6, R14, R13, R12, R11 ;  /* 0x0000000c0d0e7389 */ /* 0x00006400000c000b */
[----:B01----:R-:W-:Y:S01]  /*18490*/  ENDCOLLECTIVE ;  /* 0x000000000000791b */ /* 0x003fe20003800000 */
.L_x_2257:
[----:B------:R-:W-:Y:S05]  /*184a0*/  BRA `(.L_x_2258) ;  /* 0xffffffd800347947 */ /* 0x000fea000383ffff */
.L_x_2141:
[----:B------:R-:W-:Y:S01]  /*184b0*/  BSSY B0, `(.L_x_2259) ;  /* 0x0000006000007945 */ /* 0x000fe20003800000 */
[----:B------:R-:W-:Y:S01]  /*184c0*/  PLOP3.LUT P6, PT, P6, PT, PT, 0x8, 0x0 ;  /* 0x000000000000781c */ /* 0x000fe200037ce170 */
[----:B------:R-:W-:-:S12]  /*184d0*/  IMAD.MOV.U32 R15, RZ, RZ, -0x1 ;  /* 0xffffffffff0f7424 */ /* 0x000fd800078e00ff */
[----:B01----:R-:W-:Y:S05]  /*184e0*/  WARPSYNC.COLLECTIVE R15, `(.L_x_2260) ;  /* 0x000000000f087348 */ /* 0x003fea0003c00000 */
[----:B------:R-:W-:Y:S01]  /*184f0*/  VOTE.ANY R14, PT, P6 ;  /* 0x00000000000e7806 */ /* 0x000fe200030e0100 */
[----:B01----:R-:W-:Y:S06]  /*18500*/  ENDCOLLECTIVE ;  /* 0x000000000000791b */ /* 0x003fec0003800000 */
.L_x_2260:
[----:B------:R-:W-:Y:S05]  /*18510*/  BSYNC B0 ;  /* 0x0000000000007941 */ /* 0x000fea0003800000 */
.L_x_2259:
[----:B------:R-:W-:Y:S01]  /*18520*/  IMAD.MOV.U32 R5, RZ, RZ, R14 ;  /* 0x000000ffff057224 */ /* 0x000fe200078e000e */
[----:B------:R-:W-:Y:S01]  /*18530*/  MOV R11, 0x1f ;  /* 0x0000001f000b7802 */ /* 0x000fe20000000f00 */
[----:B------:R-:W-:Y:S02]  /*18540*/  IMAD.MOV.U32 R13, RZ, RZ, R2 ;  /* 0x000000ffff0d7224 */ /* 0x000fe400078e0002 */
[----:B------:R-:W0:Y:S01]  /*18550*/  POPC R8, R5 ;  /* 0x0000000500087309 */ /* 0x000e220000000000 */
[----:B------:R-:W-:Y:S02]  /*18560*/  IMAD.MOV.U32 R15, RZ, RZ, -0x1 ;  /* 0xffffffffff0f7424 */ /* 0x000fe400078e00ff */
[----:B0-----:R-:W-:-:S07]  /*18570*/  IMAD.MOV.U32 R12, RZ, RZ, R8 ;  /* 0x000000ffff0c7224 */ /* 0x001fce00078e0008 */
[----:B------:R-:W-:Y:S05]  /*18580*/  WARPSYNC.COLLECTIVE R15, `(.L_x_2261) ;  /* 0x000000000f087348 */ /* 0x000fea0003c00000 */
[----:B------:R0:W1:Y:S02]  /*18590*/  SHFL.IDX P6, R14, R13, R12, R11 ;  /* 0x0000000c0d0e7389 */ /* 0x00006400000c000b */
[----:B01----:R-:W-:Y:S01]  /*185a0*/  ENDCOLLECTIVE ;  /* 0x000000000000791b */ /* 0x003fe20003800000 */
.L_x_2261:
[----:B------:R-:W-:Y:S01]  /*185b0*/  IMAD.MOV.U32 R17, RZ, RZ, R14 ;  /* 0x000000ffff117224 */ /* 0x000fe200078e000e */
[----:B------:R-:W-:Y:S06]  /*185c0*/  BRA `(.L_x_2262) ;  /* 0xffffffd800247947 */ /* 0x000fec000383ffff */
.L_x_2143:
[----:B------:R-:W-:Y:S01]  /*185d0*/  BSSY B0, `(.L_x_2263) ;  /* 0x0000007000007945 */ /* 0x000fe20003800000 */
[----:B------:R-:W-:Y:S02]  /*185e0*/  IMAD.MOV.U32 R13, RZ, RZ, R3 ;  /* 0x000000ffff0d7224 */ /* 0x000fe400078e0003 */
[----:B------:R-:W-:Y:S02]  /*185f0*/  IMAD.MOV.U32 R11, RZ, RZ, 0x1f ;  /* 0x0000001fff0b7424 */ /* 0x000fe400078e00ff */
[----:B------:R-:W-:-:S07]  /*18600*/  IMAD.MOV.U32 R15, RZ, RZ, -0x1 ;  /* 0xffffffffff0f7424 */ /* 0x000fce00078e00ff */
[----:B0123--:R-:W-:Y:S05]  /*18610*/  WARPSYNC.COLLECTIVE R15, `(.L_x_2264) ;  /* 0x000000000f087348 */ /* 0x00ffea0003c00000 */
[----:B------:R4:W0:Y:S02]  /*18620*/  SHFL.IDX P6, R14, R13, R12, R11 ;  /* 0x0000000c0d0e7389 */ /* 0x00082400000c000b */
[----:B01234-:R-:W-:Y:S01]  /*18630*/  ENDCOLLECTIVE ;  /* 0x000000000000791b */ /* 0x01ffe20003800000 */
.L_x_2264:
[----:B------:R-:W-:Y:S05]  /*18640*/  BSYNC B0 ;  /* 0x0000000000007941 */ /* 0x000fea0003800000 */
.L_x_2263:
[----:B------:R-:W-:Y:S05]  /*18650*/  BRA `(.L_x_2142) ;  /* 0xffffffd8001c7947 */ /* 0x000fea000383ffff */
.L_x_2147:
[----:B0-----:R0:W2:Y:S02]  /*18660*/  SYNCS.PHASECHK.TRANS64.TRYWAIT P0, [R9+URZ+0x16820], R0 ;  /* 0x01682000090075a7 */ /* 0x0010a4000800017f */
[----:B--2---:R-:W-:Y:S05]  /*18670*/  @!P0 NANOSLEEP.SYNCS 0x989680 ;  /* 0x009896800000895d */ /* 0x004fea0003900000 */
[----:B------:R-:W2:Y:S02]  /*18680*/  @!P0 SYNCS.PHASECHK.TRANS64 P0, [R9+URZ+0x16820], R0 ;  /* 0x01682000090085a7 */ /* 0x000ea4000800007f */
[----:B--2---:R-:W-:Y:S05]  /*18690*/  @!P0 BRA `(.L_x_2147) ;  /* 0xfffffffc00f08947 */ /* 0x004fea000383ffff */
[----:B------:R-:W-:Y:S05]  /*186a0*/  BRA `(.L_x_2265) ;  /* 0xffffffdc00887947 */ /* 0x000fea000383ffff */
.L_x_2148:
[----:B------:R-:W2:Y:S01]  /*186b0*/  S2R R2, SR_TID.X ;  /* 0x0000000000027919 */ /* 0x000ea20000002100 */
[----:B------:R-:W-:Y:S01]  /*186c0*/  BSSY B0, `(.L_x_2266) ;  /* 0x000000a000007945 */ /* 0x000fe20003800000 */
[----:B------:R-:W-:Y:S02]  /*186d0*/  IMAD.MOV.U32 R12, RZ, RZ, RZ ;  /* 0x000000ffff0c7224 */ /* 0x000fe400078e00ff */
[----:B------:R-:W-:Y:S02]  /*186e0*/  IMAD.MOV.U32 R11, RZ, RZ, 0x1f ;  /* 0x0000001fff0b7424 */ /* 0x000fe400078e00ff */
[----:B------:R-:W-:Y:S01]  /*186f0*/  IMAD.MOV.U32 R15, RZ, RZ, -0x1 ;  /* 0xffffffffff0f7424 */ /* 0x000fe200078e00ff */
[----:B--2---:R-:W-:-:S04]  /*18700*/  SHF.R.U32.HI R2, RZ, 0x5, R2 ;  /* 0x00000005ff027819 */ /* 0x004fc80000011602 */
[----:B------:R-:W-:-:S04]  /*18710*/  LOP3.LUT R2, R2, 0x3, RZ, 0xc0, !PT ;  /* 0x0000000302027812 */ /* 0x000fc800078ec0ff */
[----:B------:R-:W-:-:S07]  /*18720*/  MOV R13, R2 ;  /* 0x00000002000d7202 */ /* 0x000fce0000000f00 */
[----:B01----:R-:W-:Y:S05]  /*18730*/  WARPSYNC.COLLECTIVE R15, `(.L_x_2267) ;  /* 0x000000000f087348 */ /* 0x003fea0003c00000 */
[----:B------:R2:W3:Y:S02]  /*18740*/  SHFL.IDX P6, R14, R13, R12, R11 ;  /* 0x0000000c0d0e7389 */ /* 0x0004e400000c000b */
[----:B0123--:R-:W-:Y:S01]  /*18750*/  ENDCOLLECTIVE ;  /* 0x000000000000791b */ /* 0x00ffe20003800000 */
.L_x_2267:
[----:B------:R-:W-:Y:S05]  /*18760*/  BSYNC B0 ;  /* 0x0000000000007941 */ /* 0x000fea0003800000 */
.L_x_2266:
[----:B------:R-:W-:Y:S05]  /*18770*/  BRA `(.L_x_2268) ;  /* 0xffffffdc00707947 */ /* 0x000fea000383ffff */
.L_x_2149:
[----:B------:R-:W-:Y:S01]  /*18780*/  BSSY B0, `(.L_x_2269) ;  /* 0x0000006000007945 */ /* 0x000fe20003800000 */
[----:B------:R-:W-:-:S07]  /*18790*/  IMAD.MOV.U32 R15, RZ, RZ, -0x1 ;  /* 0xffffffffff0f7424 */ /* 0x000fce00078e00ff */
[----:B01----:R-:W-:Y:S05]  /*187a0*/  WARPSYNC.COLLECTIVE R15, `(.L_x_2270) ;  /* 0x000000000f0c7348 */ /* 0x003fea0003c00000 */
[----:B------:R-:W-:Y:S02]  /*187b0*/  ELECT P6, UR62, PT ;  /* 0x00000000003e782f */ /* 0x000fe400038c0000 */
[----:B------:R-:W-:Y:S01]  /*187c0*/  MOV R14, UR62 ;  /* 0x0000003e000e7c02 */ /* 0x000fe20008000f00 */
[----:B01----:R-:W-:Y:S10]  /*187d0*/  ENDCOLLECTIVE ;  /* 0x000000000000791b */ /* 0x003ff40003800000 */
.L_x_2270:
[----:B------:R-:W-:Y:S05]  /*187e0*/  BSYNC B0 ;  /* 0x0000000000007941 */ /* 0x000fea0003800000 */
.L_x_2269:
[----:B------:R-:W-:Y:S05]  /*187f0*/  BRA `(.L_x_2271) ;  /* 0xffffffdc00647947 */ /* 0x000fea000383ffff */
.L_x_2151:
[----:B0-----:R0:W2:Y:S02]  /*18800*/  SYNCS.PHASECHK.TRANS64.TRYWAIT P0, [R7+URZ], R2 ;  /* 0x00000002070075a7 */ /* 0x0010a4000800017f */
[----:B--2---:R-:W-:Y:S05]  /*18810*/  @!P0 NANOSLEEP.SYNCS 0x989680 ;  /* 0x009896800000895d */ /* 0x004fea0003900000 */
[----:B------:R-:W2:Y:S02]  /*18820*/  @!P0 SYNCS.PHASECHK.TRANS64 P0, [R7+URZ], R2 ;  /* 0x00000002070085a7 */ /* 0x000ea4000800007f */
[----:B--2---:R-:W-:Y:S05]  /*18830*/  @!P0 BRA `(.L_x_2151) ;  /* 0xfffffffc00f08947 */ /* 0x004fea000383ffff */
[----:B------:R-:W-:Y:S05]  /*18840*/  BRA `(.L_x_2272) ;  /* 0xffffffdc00987947 */ /* 0x000fea000383ffff */
.L_x_2152:
[----:B--2---:R2:W3:Y:S02]  /*18850*/  SYNCS.PHASECHK.TRANS64.TRYWAIT P0, [R3+URZ], R0 ;  /* 0x00000000030075a7 */ /* 0x0044e4000800017f */
[----:B---3--:R-:W-:Y:S05]  /*18860*/  @!P0 NANOSLEEP.SYNCS 0x989680 ;  /* 0x009896800000895d */ /* 0x008fea0003900000 */
[----:B------:R-:W3:Y:S02]  /*18870*/  @!P0 SYNCS.PHASECHK.TRANS64 P0, [R3+URZ], R0 ;  /* 0x00000000030085a7 */ /* 0x000ee4000800007f */
[----:B---3--:R-:W-:Y:S05]  /*18880*/  @!P0 BRA `(.L_x_2152) ;  /* 0xfffffffc00f08947 */ /* 0x008fea000383ffff */
[----:B------:R-:W-:Y:S05]  /*18890*/  BRA `(.L_x_2273) ;  /* 0xffffffdc008c7947 */ /* 0x000fea000383ffff */
.L_x_2154:
[----:B--2---:R2:W3:Y:S02]  /*188a0*/  SYNCS.PHASECHK.TRANS64.TRYWAIT P0, [R5+URZ], R2 ;  /* 0x00000002050075a7 */ /* 0x0044e4000800017f */
[----:B---3--:R-:W-:Y:S05]  /*188b0*/  @!P0 NANOSLEEP.SYNCS 0x989680 ;  /* 0x009896800000895d */ /* 0x008fea0003900000 */
[----:B------:R-:W3:Y:S02]  /*188c0*/  @!P0 SYNCS.PHASECHK.TRANS64 P0, [R5+URZ], R2 ;  /* 0x00000002050085a7 */ /* 0x000ee4000800007f */
[----:B---3--:R-:W-:Y:S05]  /*188d0*/  @!P0 BRA `(.L_x_2154) ;  /* 0xfffffffc00f08947 */ /* 0x008fea000383ffff */
[----:B------:R-:W-:Y:S05]  /*188e0*/  BRA `(.L_x_2274) ;  /* 0xffffffdc00907947 */ /* 0x000fea000383ffff */
.L_x_2275:
        /* <DEDUP_REMOVED lines=9> */
.L_x_2284:


//--------------------- .nv.global.init           --------------------------
	.section	.nv.global.init,"aw",@progbits
.nv.global.init:
	.type		$str$20,@object
	.size		$str$20,($str$21 - $str$20)
$str$20:
        /*0000*/ 	.byte	0x28, 0x61, 0x64, 0x64, 0x72, 0x65, 0x73, 0x73, 0x20, 0x26, 0x20, 0x6d, 0x61, 0x73, 0x6b, 0x29
        /*0010*/ 	.byte	0x20, 0x3d, 0x3d, 0x20, 0x30, 0x00
	.type		$str$21,@object
	.size		$str$21,(__unnamed_5 - $str$21)
$str$21:
        /*0016*/ 	.byte	0x2f, 0x74, 0x6d, 0x70, 0x2f, 0x6f, 0x73, 0x73, 0x5f, 0x6b, 0x65, 0x72, 0x6e, 0x65, 0x6c, 0x73
        /*0026*/ 	.byte	0x5f, 0x73, 0x72, 0x63, 0x2f, 0x66, 0x6c, 0x61, 0x73, 0x68, 0x5f, 0x61, 0x74, 0x74, 0x65, 0x6e
        /*0036*/ 	.byte	0x74, 0x69, 0x6f, 0x6e, 0x2f, 0x63, 0x73, 0x72, 0x63, 0x2f, 0x63, 0x75, 0x74, 0x6c, 0x61, 0x73
        /*0046*/ 	.byte	0x73, 0x2f, 0x69, 0x6e, 0x63, 0x6c, 0x75, 0x64, 0x65, 0x2f, 0x63, 0x75, 0x74, 0x65, 0x2f, 0x70
        /*0056*/ 	.byte	0x6f, 0x69, 0x6e, 0x74, 0x65, 0x72, 0x5f, 0x66, 0x6c, 0x61, 0x67, 0x67, 0x65, 0x64, 0x2e, 0x68
        /*0066*/ 	.byte	0x70, 0x70, 0x00
	.type		__unnamed_5,@object
	.size		__unnamed_5,(__unnamed_9 - __unnamed_5)
__unnamed_5:
        /* <DEDUP_REMOVED lines=23> */
        /*01d9*/ 	.byte	0x3a, 0x43, 0x3c, 0x30, 0x3e, 0x3e, 0x3e, 0x3e, 0x3e, 0x20, 0x26, 0x5d, 0x00
	.type		__unnamed_9,@object
	.size		__unnamed_9,(__unnamed_4 - __unnamed_9)
__unnamed_9:
        /* <DEDUP_REMOVED lines=24> */
        /*0366*/ 	.byte	0x00
	.type		__unnamed_4,@object
	.size		__unnamed_4,(__unnamed_3 - __unnamed_4)
__unnamed_4:
        /* <DEDUP_REMOVED lines=25> */
	.type		__unnamed_3,@object
	.size		__unnamed_3,(__unnamed_2 - __unnamed_3)
__unnamed_3:
        /* <DEDUP_REMOVED lines=28> */
        /*06a8*/ 	.byte	0x32, 0x3e, 0x3e, 0x3e, 0x3e, 0x3e, 0x5d, 0x00
	.type		__unnamed_2,@object
	.size		__unnamed_2,(__unnamed_7 - __unnamed_2)
__unnamed_2:
        /* <DEDUP_REMOVED lines=29> */
	.type		__unnamed_7,@object
	.size		__unnamed_7,(__unnamed_8 - __unnamed_7)
__unnamed_7:
        /* <DEDUP_REMOVED lines=28> */
        /*0a38*/ 	.byte	0x38, 0x38, 0x3e, 0x3e, 0x3e, 0x3e, 0x3e, 0x5d, 0x00
	.type		__unnamed_8,@object
	.size		__unnamed_8,(__unnamed_1 - __unnamed_8)
__unnamed_8:
        /* <DEDUP_REMOVED lines=29> */
	.type		__unnamed_1,@object
	.size		__unnamed_1,(__unnamed_6 - __unnamed_1)
__unnamed_1:
        /* <DEDUP_REMOVED lines=28> */
        /*0dca*/ 	.byte	0x32, 0x3e, 0x3e, 0x3e, 0x3e, 0x3e, 0x20, 0x26, 0x5d, 0x00
	.type		__unnamed_6,@object
	.size		__unnamed_6,(.L_5 - __unnamed_6)
__unnamed_6:
        /* <DEDUP_REMOVED lines=28> */
        /*0f94*/ 	.byte	0x38, 0x38, 0x3e, 0x3e, 0x3e, 0x3e, 0x3e, 0x20, 0x26, 0x5d, 0x00
.L_5:


//--------------------- .nv.shared._ZN7cutlass13device_kernelIN5flash11enable_sm90INS1_16FlashAttnFwdSm90INS1_25CollectiveMainloopFwdSm90ILi2EN4cute5tupleIJNS5_1CILi1EEES8_S8_EEENS6_IJNS7_ILi192EEESA_NS7_ILi64EEEEEELi64ENS_6half_tEfNS_4arch4Sm90ELb0ELb0ELb0ELb0ELb0ELb0ELb0ELb0ELb1ELb0ELb0ELb0EEENS1_21CollectiveEpilogueFwdINS6_IJSA_SB_SA_EEES9_SD_SF_Li384ELb0ELb0ELb0ELb0EEENS1_29StaticPersistentTileSchedulerILb0EEEEEEEEEvNT_6ParamsE --------------------------
	.section	.nv.shared._ZN7cutlass13device_kernelIN5flash11enable_sm90INS1_16FlashAttnFwdSm90INS1_25CollectiveMainloopFwdSm90ILi2EN4cute5tupleIJNS5_1CILi1EEES8_S8_EEENS6_IJNS7_ILi192EEESA_NS7_ILi64EEEEEELi64ENS_6half_tEfNS_4arch4Sm90ELb0ELb0ELb0ELb0ELb0ELb0ELb0ELb0ELb1ELb0ELb0ELb0EEENS1_21CollectiveEpilogueFwdINS6_IJSA_SB_SA_EEES9_SD_SF_Li384ELb0ELb0ELb0ELb0EEENS1_29StaticPersistentTileSchedulerILb0EEEEEEEEEvNT_6ParamsE,"aw",@nobits
	.sectionflags	@""
	.align	16
	.zero		1024


//--------------------- .nv.shared.reserved.0     --------------------------
	.section	.nv.shared.reserved.0,"aw",@nobits
	.weak		__nv_reservedSMEM_offset_0_alias
	.size		__nv_reservedSMEM_offset_0_alias, 0, 0
	.other		__nv_reservedSMEM_offset_0_alias,@"STO_CUDA_RESERVED_SHARED STV_DEFAULT"
__nv_reservedSMEM_offset_0_alias:
	.zero		0


//--------------------- .nv.global                --------------------------
	.section	.nv.global,"aw",@nobits
.nv.global:
	.type		_ZN65_INTERNAL_93c7e9e2_29_flash_fwd_hdim64_fp16_sm90_cu_93b96ec2_39174cute1_E,@object
	.size		_ZN65_INTERNAL_93c7e9e2_29_flash_fwd_hdim64_fp16_sm90_cu_93b96ec2_39174cute1_E,(_ZN65_INTERNAL_93c7e9e2_29_flash_fwd_hdim64_fp16_sm90_cu_93b96ec2_39174cuda3std3__45__cpo6cbeginE - _ZN65_INTERNAL_93c7e9e2_29_flash_fwd_hdim64_fp16_sm90_cu_93b96ec2_39174cute1_E)
_ZN65_INTERNAL_93c7e9e2_29_flash_fwd_hdim64_fp16_sm90_cu_93b96ec2_39174cute1_E:
	.zero		1
	.type		_ZN65_INTERNAL_93c7e9e2_29_flash_fwd_hdim64_fp16_sm90_cu_93b96ec2_39174cuda3std3__45__cpo6cbeginE,@object
	.size		_ZN65_INTERNAL_93c7e9e2_29_flash_fwd_hdim64_fp16_sm90_cu_93b96ec2_39174cuda3std3__45__cpo6cbeginE,(_ZN65_INTERNAL_93c7e9e2_29_flash_fwd_hdim64_fp16_sm90_cu_93b96ec2_39174cuda3std3__48in_placeE - _ZN65_INTERNAL_93c7e9e2_29_flash_fwd_hdim64_fp16_sm90_cu_93b96ec2_39174cuda3std3__45__cpo6cbeginE)
_ZN65_INTERNAL_93c7e9e2_29_flash_fwd_hdim64_fp16_sm90_cu_93b96ec2_39174cuda3std3__45__cpo6cbeginE:
	.zero		1
	.type		_ZN65_INTERNAL_93c7e9e2_29_flash_fwd_hdim64_fp16_sm90_cu_93b96ec2_39174cuda3std3__48in_placeE,@object
	.size		_ZN65_INTERNAL_93c7e9e2_29_flash_fwd_hdim64_fp16_sm90_cu_93b96ec2_39174cuda3std3__48in_placeE,(_ZN65_INTERNAL_93c7e9e2_29_flash_fwd_hdim64_fp16_sm90_cu_93b96ec2_39174cuda3std6ranges3__45__cpo9iter_moveE - _ZN65_INTERNAL_93c7e9e2_29_flash_fwd_hdim64_fp16_sm90_cu_93b96ec2_39174cuda3std3__48in_placeE)
_ZN65_INTERNAL_93c7e9e2_29_flash_fwd_hdim64_fp16_sm90_cu_93b96ec2_39174cuda3std3__48in_placeE:
	.zero		1
	.type		_ZN65_INTERNAL_93c7e9e2_29_flash_fwd_hdim64_fp16_sm90_cu_93b96ec2_39174cuda3std6ranges3__45__cpo9iter_moveE,@object
	.size		_ZN65_INTERNAL_93c7e9e2_29_flash_fwd_hdim64_fp16_sm90_cu_93b96ec2_39174cuda3std6ranges3__45__cpo9iter_moveE,(_ZN65_INTERNAL_93c7e9e2_29_flash_fwd_hdim64_fp16_sm90_cu_93b96ec2_39174cuda3std3__45__cpo5beginE - _ZN65_INTERNAL_93c7e9e2_29_flash_fwd_hdim64_fp16_sm90_cu_93b96ec2_39174cuda3std6ranges3__45__cpo9iter_moveE)
_ZN65_INTERNAL_93c7e9e2_29_flash_fwd_hdim64_fp16_sm90_cu_93b96ec2_39174cuda3std6ranges3__45__cpo9iter_moveE:
	.zero		1
	.type		_ZN65_INTERNAL_93c7e9e2_29_flash_fwd_hdim64_fp16_sm90_cu_93b96ec2_39174cuda3std3__45__cpo5beginE,@object
	.size		_ZN65_INTERNAL_93c7e9e2_29_flash_fwd_hdim64_fp16_sm90_cu_93b96ec2_39174cuda3std3__45__cpo5beginE,(_ZN65_INTERNAL_93c7e9e2_29_flash_fwd_hdim64_fp16_sm90_cu_93b96ec2_39174cuda3std3__467_GLOBAL__N__93c7e9e2_29_flash_fwd_hdim64_fp16_sm90_cu_93b96ec2_39176ignoreE - _ZN65_INTERNAL_93c7e9e2_29_flash_fwd_hdim64_fp16_sm90_cu_93b96ec2_39174cuda3std3__45__cpo5beginE)
_ZN65_INTERNAL_93c7e9e2_29_flash_fwd_hdim64_fp16_sm90_cu_93b96ec2_39174cuda3std3__45__cpo5beginE:
	.zero		1
	.type		_ZN65_INTERNAL_93c7e9e2_29_flash_fwd_hdim64_fp16_sm90_cu_93b96ec2_39174cuda3std3__467_GLOBAL__N__93c7e9e2_29_flash_fwd_hdim64_fp16_sm90_cu_93b96ec2_39176ignoreE,@object
	.size		_ZN65_INTERNAL_93c7e9e2_29_flash_fwd_hdim64_fp16_sm90_cu_93b96ec2_39174cuda3std3__467_GLOBAL__N__93c7e9e2_29_flash_fwd_hdim64_fp16_sm90_cu_93b96ec2_39176ignoreE,(_ZN65_INTERNAL_93c7e9e2_29_flash_fwd_hdim64_fp16_sm90_cu_93b96ec2_39174cute7productE - _ZN65_INTERNAL_93c7e9e2_29_flash_fwd_hdim64_fp16_sm90_cu_93b96ec2_39174cuda3std3__467_GLOBAL__N__93c7e9e2_29_flash_fwd_hdim64_fp16_sm90_cu_93b96ec2_39176ignoreE)
_ZN65_INTERNAL_93c7e9e2_29_flash_fwd_hdim64_fp16_sm90_cu_93b96ec2_39174cuda3std3__467_GLOBAL__N__93c7e9e2_29_flash_fwd_hdim64_fp16_sm90_cu_93b96ec2_39176ignoreE:
	.zero		1
	.type		_ZN65_INTERNAL_93c7e9e2_29_flash_fwd_hdim64_fp16_sm90_cu_93b96ec2_39174cute7productE,@object
	.size		_ZN65_INTERNAL_93c7e9e2_29_flash_fwd_hdim64_fp16_sm90_cu_93b96ec2_39174cute7productE,(_ZN65_INTERNAL_93c7e9e2_29_flash_fwd_hdim64_fp16_sm90_cu_93b96ec2_39174cuda3std3__45__cpo3endE - _ZN65_INTERNAL_93c7e9e2_29_flash_fwd_hdim64_fp16_sm90_cu_93b96ec2_39174cute7productE)
_ZN65_INTERNAL_93c7e9e2_29_flash_fwd_hdim64_fp16_sm90_cu_93b96ec2_39174cute7productE:
	.zero		1
	.type		_ZN65_INTERNAL_93c7e9e2_29_flash_fwd_hdim64_fp16_sm90_cu_93b96ec2_39174cuda3std3__45__cpo3endE,@object
	.size		_ZN65_INTERNAL_93c7e9e2_29_flash_fwd_hdim64_fp16_sm90_cu_93b96ec2_39174cuda3std3__45__cpo3endE,(_ZN65_INTERNAL_93c7e9e2_29_flash_fwd_hdim64_fp16_sm90_cu_93b96ec2_39174cuda3std3__419piecewise_constructE - _ZN65_INTERNAL_93c7e9e2_29_flash_fwd_hdim64_fp16_sm90_cu_93b96ec2_39174cuda3std3__45__cpo3endE)
_ZN65_INTERNAL_93c7e9e2_29_flash_fwd_hdim64_fp16_sm90_cu_93b96ec2_39174cuda3std3__45__cpo3endE:
	.zero		1
	.type		_ZN65_INTERNAL_93c7e9e2_29_flash_fwd_hdim64_fp16_sm90_cu_93b96ec2_39174cuda3std3__419piecewise_constructE,@object
	.size		_ZN65_INTERNAL_93c7e9e2_29_flash_fwd_hdim64_fp16_sm90_cu_93b96ec2_39174cuda3std3__419piecewise_constructE,(_ZN65_INTERNAL_93c7e9e2_29_flash_fwd_hdim64_fp16_sm90_cu_93b96ec2_39174cuda3std3__45__cpo4cendE - _ZN65_INTERNAL_93c7e9e2_29_flash_fwd_hdim64_fp16_sm90_cu_93b96ec2_39174cuda3std3__419piecewise_constructE)
_ZN65_INTERNAL_93c7e9e2_29_flash_fwd_hdim64_fp16_sm90_cu_93b96ec2_39174cuda3std3__419piecewise_constructE:
	.zero		1
	.type		_ZN65_INTERNAL_93c7e9e2_29_flash_fwd_hdim64_fp16_sm90_cu_93b96ec2_39174cuda3std3__45__cpo4cendE,@object
	.size		_ZN65_INTERNAL_93c7e9e2_29_flash_fwd_hdim64_fp16_sm90_cu_93b96ec2_39174cuda3std3__45__cpo4cendE,(_ZN65_INTERNAL_93c7e9e2_29_flash_fwd_hdim64_fp16_sm90_cu_93b96ec2_39174cuda3std6ranges3__45__cpo4swapE - _ZN65_INTERNAL_93c7e9e2_29_flash_fwd_hdim64_fp16_sm90_cu_93b96ec2_39174cuda3std3__45__cpo4cendE)
_ZN65_INTERNAL_93c7e9e2_29_flash_fwd_hdim64_fp16_sm90_cu_93b96ec2_39174cuda3std3__45__cpo4cendE:
	.zero		1
	.type		_ZN65_INTERNAL_93c7e9e2_29_flash_fwd_hdim64_fp16_sm90_cu_93b96ec2_39174cuda3std6ranges3__45__cpo4swapE,@object
	.size		_ZN65_INTERNAL_93c7e9e2_29_flash_fwd_hdim64_fp16_sm90_cu_93b96ec2_39174cuda3std6ranges3__45__cpo4swapE,(.L_16 - _ZN65_INTERNAL_93c7e9e2_29_flash_fwd_hdim64_fp16_sm90_cu_93b96ec2_39174cuda3std6ranges3__45__cpo4swapE)
_ZN65_INTERNAL_93c7e9e2_29_flash_fwd_hdim64_fp16_sm90_cu_93b96ec2_39174cuda3std6ranges3__45__cpo4swapE:
	.zero		1
.L_16:


//--------------------- .nv.shared._ZN7cutlass13device_kernelIN5flash11enable_sm90INS1_16FlashAttnFwdSm90INS1_25CollectiveMainloopFwdSm90ILi2EN4cute5tupleIJNS5_1CILi1EEES8_S8_EEENS6_IJNS7_ILi192EEESA_NS7_ILi64EEEEEELi64ENS_6half_tEfNS_4arch4Sm90ELb0ELb0ELb0ELb1ELb0ELb0ELb0ELb0ELb1ELb0ELb0ELb0EEENS1_21CollectiveEpilogueFwdINS6_IJSA_SB_SA_EEES9_SD_SF_Li384ELb1ELb0ELb0ELb0EEENS1_36VarlenDynamicPersistentTileSchedulerILi192ELi192ELi384ELi32ELb0ELb0ELb1ELb0ELb1ELb1EEEEEEEEEvNT_6ParamsE --------------------------
	.section	.nv.shared._ZN7cutlass13device_kernelIN5flash11enable_sm90INS1_16FlashAttnFwdSm90INS1_25CollectiveMainloopFwdSm90ILi2EN4cute5tupleIJNS5_1CILi1EEES8_S8_EEENS6_IJNS7_ILi192EEESA_NS7_ILi64EEEEEELi64ENS_6half_tEfNS_4arch4Sm90ELb0ELb0ELb0ELb1ELb0ELb0ELb0ELb0ELb1ELb0ELb0ELb0EEENS1_21CollectiveEpilogueFwdINS6_IJSA_SB_SA_EEES9_SD_SF_Li384ELb1ELb0ELb0ELb0EEENS1_36VarlenDynamicPersistentTileSchedulerILi192ELi192ELi384ELi32ELb0ELb0ELb1ELb0ELb1ELb1EEEEEEEEEvNT_6ParamsE,"aw",@nobits
	.sectionflags	@""
	.align	16
	.zero		1024


//--------------------- .nv.shared._ZN7cutlass13device_kernelIN5flash11enable_sm90INS1_16FlashAttnFwdSm90INS1_25CollectiveMainloopFwdSm90ILi2EN4cute5tupleIJNS5_1CILi1EEES8_S8_EEENS6_IJNS7_ILi192EEESA_NS7_ILi64EEEEEELi64ENS_6half_tEfNS_4arch4Sm90ELb0ELb0ELb0ELb1ELb0ELb1ELb0ELb0ELb1ELb0ELb0ELb0EEENS1_21CollectiveEpilogueFwdINS6_IJSA_SB_SA_EEES9_SD_SF_Li384ELb1ELb0ELb0ELb0EEENS1_36VarlenDynamicPersistentTileSchedulerILi192ELi192ELi384ELi32ELb0ELb0ELb1ELb0ELb1ELb1EEEEEEEEEvNT_6ParamsE --------------------------
	.section	.nv.shared._ZN7cutlass13device_kernelIN5flash11enable_sm90INS1_16FlashAttnFwdSm90INS1_25CollectiveMainloopFwdSm90ILi2EN4cute5tupleIJNS5_1CILi1EEES8_S8_EEENS6_IJNS7_ILi192EEESA_NS7_ILi64EEEEEELi64ENS_6half_tEfNS_4arch4Sm90ELb0ELb0ELb0ELb1ELb0ELb1ELb0ELb0ELb1ELb0ELb0ELb0EEENS1_21CollectiveEpilogueFwdINS6_IJSA_SB_SA_EEES9_SD_SF_Li384ELb1ELb0ELb0ELb0EEENS1_36VarlenDynamicPersistentTileSchedulerILi192ELi192ELi384ELi32ELb0ELb0ELb1ELb0ELb1ELb1EEEEEEEEEvNT_6ParamsE,"aw",@nobits
	.sectionflags	@""
	.align	16
	.zero		1024


//--------------------- .nv.shared._ZN7cutlass13device_kernelIN5flash11enable_sm90INS1_16FlashAttnFwdSm90INS1_25CollectiveMainloopFwdSm90ILi2EN4cute5tupleIJNS5_1CILi1EEES8_S8_EEENS6_IJNS7_ILi192EEENS7_ILi128EEENS7_ILi64EEEEEELi64ENS_6half_tEfNS_4arch4Sm90ELb0ELb1ELb0ELb0ELb0ELb0ELb0ELb1ELb1ELb0ELb0ELb0EEENS1_21CollectiveEpilogueFwdINS6_IJSA_SC_SB_EEES9_SE_SG_Li384ELb0ELb0ELb0ELb0EEENS1_30DynamicPersistentTileSchedulerILi384ELi32ELb0ELb0ELb1EEEEEEEEEvNT_6ParamsE --------------------------
	.section	.nv.shared._ZN7cutlass13device_kernelIN5flash11enable_sm90INS1_16FlashAttnFwdSm90INS1_25CollectiveMainloopFwdSm90ILi2EN4cute5tupleIJNS5_1CILi1EEES8_S8_EEENS6_IJNS7_ILi192EEENS7_ILi128EEENS7_ILi64EEEEEELi64ENS_6half_tEfNS_4arch4Sm90ELb0ELb1ELb0ELb0ELb0ELb0ELb0ELb1ELb1ELb0ELb0ELb0EEENS1_21CollectiveEpilogueFwdINS6_IJSA_SC_SB_EEES9_SE_SG_Li384ELb0ELb0ELb0ELb0EEENS1_30DynamicPersistentTileSchedulerILi384ELi32ELb0ELb0ELb1EEEEEEEEEvNT_6ParamsE,"aw",@nobits
	.sectionflags	@""
	.align	16
	.zero		1024


//--------------------- .nv.shared._ZN7cutlass13device_kernelIN5flash11enable_sm90INS1_16FlashAttnFwdSm90INS1_25CollectiveMainloopFwdSm90ILi2EN4cute5tupleIJNS5_1CILi1EEES8_S8_EEENS6_IJNS7_ILi192EEENS7_ILi128EEENS7_ILi64EEEEEELi64ENS_6half_tEfNS_4arch4Sm90ELb0ELb1ELb0ELb1ELb0ELb0ELb0ELb1ELb1ELb0ELb0ELb0EEENS1_21CollectiveEpilogueFwdINS6_IJSA_SC_SB_EEES9_SE_SG_Li384ELb1ELb0ELb0ELb0EEENS1_36VarlenDynamicPersistentTileSchedulerILi192ELi128ELi384ELi32ELb0ELb0ELb1ELb1ELb0ELb1EEEEEEEEEvNT_6ParamsE --------------------------
	.section	.nv.shared._ZN7cutlass13device_kernelIN5flash11enable_sm90INS1_16FlashAttnFwdSm90INS1_25CollectiveMainloopFwdSm90ILi2EN4cute5tupleIJNS5_1CILi1EEES8_S8_EEENS6_IJNS7_ILi192EEENS7_ILi128EEENS7_ILi64EEEEEELi64ENS_6half_tEfNS_4arch4Sm90ELb0ELb1ELb0ELb1ELb0ELb0ELb0ELb1ELb1ELb0ELb0ELb0EEENS1_21CollectiveEpilogueFwdINS6_IJSA_SC_SB_EEES9_SE_SG_Li384ELb1ELb0ELb0ELb0EEENS1_36VarlenDynamicPersistentTileSchedulerILi192ELi128ELi384ELi32ELb0ELb0ELb1ELb1ELb0ELb1EEEEEEEEEvNT_6ParamsE,"aw",@nobits
	.sectionflags	@""
	.align	16
	.zero		1024


//--------------------- .nv.shared._ZN7cutlass13device_kernelIN5flash11enable_sm90INS1_16FlashAttnFwdSm90INS1_25CollectiveMainloopFwdSm90ILi2EN4cute5tupleIJNS5_1CILi1EEES8_S8_EEENS6_IJNS7_ILi192EEENS7_ILi128EEENS7_ILi64EEEEEELi64ENS_6half_tEfNS_4arch4Sm90ELb0ELb1ELb0ELb1ELb0ELb1ELb0ELb1ELb1ELb0ELb0ELb0EEENS1_21CollectiveEpilogueFwdINS6_IJSA_SC_SB_EEES9_SE_SG_Li384ELb1ELb0ELb0ELb0EEENS1_36VarlenDynamicPersistentTileSchedulerILi192ELi128ELi384ELi32ELb0ELb0ELb1ELb1ELb0ELb1EEEEEEEEEvNT_6ParamsE --------------------------
	.section	.nv.shared._ZN7cutlass13device_kernelIN5flash11enable_sm90INS1_16FlashAttnFwdSm90INS1_25CollectiveMainloopFwdSm90ILi2EN4cute5tupleIJNS5_1CILi1EEES8_S8_EEENS6_IJNS7_ILi192EEENS7_ILi128EEENS7_ILi64EEEEEELi64ENS_6half_tEfNS_4arch4Sm90ELb0ELb1ELb0ELb1ELb0ELb1ELb0ELb1ELb1ELb0ELb0ELb0EEENS1_21CollectiveEpilogueFwdINS6_IJSA_SC_SB_EEES9_SE_SG_Li384ELb1ELb0ELb0ELb0EEENS1_36VarlenDynamicPersistentTileSchedulerILi192ELi128ELi384ELi32ELb0ELb0ELb1ELb1ELb0ELb1EEEEEEEEEvNT_6ParamsE,"aw",@nobits
	.sectionflags	@""
	.align	16
	.zero		1024


//--------------------- .nv.shared._ZN7cutlass13device_kernelIN5flash11enable_sm90INS1_16FlashAttnFwdSm90INS1_25CollectiveMainloopFwdSm90ILi2EN4cute5tupleIJNS5_1CILi1EEES8_S8_EEENS6_IJNS7_ILi192EEENS7_ILi128EEENS7_ILi64EEEEEELi64ENS_6half_tEfNS_4arch4Sm90ELb1ELb0ELb0ELb0ELb0ELb0ELb0ELb1ELb1ELb0ELb0ELb0EEENS1_21CollectiveEpilogueFwdINS6_IJSA_SC_SB_EEES9_SE_SG_Li384ELb0ELb0ELb0ELb0EEENS1_30DynamicPersistentTileSchedulerILi384ELi32ELb0ELb0ELb1EEEEEEEEEvNT_6ParamsE --------------------------
	.section	.nv.shared._ZN7cutlass13device_kernelIN5flash11enable_sm90INS1_16FlashAttnFwdSm90INS1_25CollectiveMainloopFwdSm90ILi2EN4cute5tupleIJNS5_1CILi1EEES8_S8_EEENS6_IJNS7_ILi192EEENS7_ILi128EEENS7_ILi64EEEEEELi64ENS_6half_tEfNS_4arch4Sm90ELb1ELb0ELb0ELb0ELb0ELb0ELb0ELb1ELb1ELb0ELb0ELb0EEENS1_21CollectiveEpilogueFwdINS6_IJSA_SC_SB_EEES9_SE_SG_Li384ELb0ELb0ELb0ELb0EEENS1_30DynamicPersistentTileSchedulerILi384ELi32ELb0ELb0ELb1EEEEEEEEEvNT_6ParamsE,"aw",@nobits
	.sectionflags	@""
	.align	16
	.zero		1024


//--------------------- .nv.shared._ZN7cutlass13device_kernelIN5flash11enable_sm90INS1_16FlashAttnFwdSm90INS1_25CollectiveMainloopFwdSm90ILi2EN4cute5tupleIJNS5_1CILi1EEES8_S8_EEENS6_IJNS7_ILi192EEENS7_ILi128EEENS7_ILi64EEEEEELi64ENS_6half_tEfNS_4arch4Sm90ELb1ELb0ELb0ELb1ELb0ELb0ELb0ELb1ELb1ELb0ELb0ELb0EEENS1_21CollectiveEpilogueFwdINS6_IJSA_SC_SB_EEES9_SE_SG_Li384ELb1ELb0ELb0ELb0EEENS1_36VarlenDynamicPersistentTileSchedulerILi192ELi128ELi384ELi32ELb0ELb0ELb1ELb1ELb1ELb1EEEEEEEEEvNT_6ParamsE --------------------------
	.section	.nv.shared._ZN7cutlass13device_kernelIN5flash11enable_sm90INS1_16FlashAttnFwdSm90INS1_25CollectiveMainloopFwdSm90ILi2EN4cute5tupleIJNS5_1CILi1EEES8_S8_EEENS6_IJNS7_ILi192EEENS7_ILi128EEENS7_ILi64EEEEEELi64ENS_6half_tEfNS_4arch4Sm90ELb1ELb0ELb0ELb1ELb0ELb0ELb0ELb1ELb1ELb0ELb0ELb0EEENS1_21CollectiveEpilogueFwdINS6_IJSA_SC_SB_EEES9_SE_SG_Li384ELb1ELb0ELb0ELb0EEENS1_36VarlenDynamicPersistentTileSchedulerILi192ELi128ELi384ELi32ELb0ELb0ELb1ELb1ELb1ELb1EEEEEEEEEvNT_6ParamsE,"aw",@nobits
	.sectionflags	@""
	.align	16
	.zero		1024


//--------------------- .nv.shared._ZN7cutlass13device_kernelIN5flash11enable_sm90INS1_16FlashAttnFwdSm90INS1_25CollectiveMainloopFwdSm90ILi2EN4cute5tupleIJNS5_1CILi1EEES8_S8_EEENS6_IJNS7_ILi192EEENS7_ILi128EEENS7_ILi64EEEEEELi64ENS_6half_tEfNS_4arch4Sm90ELb1ELb0ELb0ELb1ELb0ELb1ELb0ELb1ELb1ELb0ELb0ELb0EEENS1_21CollectiveEpilogueFwdINS6_IJSA_SC_SB_EEES9_SE_SG_Li384ELb1ELb0ELb0ELb0EEENS1_36VarlenDynamicPersistentTileSchedulerILi192ELi128ELi384ELi32ELb0ELb0ELb1ELb1ELb1ELb1EEEEEEEEEvNT_6ParamsE --------------------------
	.section	.nv.shared._ZN7cutlass13device_kernelIN5flash11enable_sm90INS1_16FlashAttnFwdSm90INS1_25CollectiveMainloopFwdSm90ILi2EN4cute5tupleIJNS5_1CILi1EEES8_S8_EEENS6_IJNS7_ILi192EEENS7_ILi128EEENS7_ILi64EEEEEELi64ENS_6half_tEfNS_4arch4Sm90ELb1ELb0ELb0ELb1ELb0ELb1ELb0ELb1ELb1ELb0ELb0ELb0EEENS1_21CollectiveEpilogueFwdINS6_IJSA_SC_SB_EEES9_SE_SG_Li384ELb1ELb0ELb0ELb0EEENS1_36VarlenDynamicPersistentTileSchedulerILi192ELi128ELi384ELi32ELb0ELb0ELb1ELb1ELb1ELb1EEEEEEEEEvNT_6ParamsE,"aw",@nobits
	.sectionflags	@""
	.align	16
	.zero		1024


//--------------------- .nv.constant0._ZN7cutlass13device_kernelIN5flash11enable_sm90INS1_16FlashAttnFwdSm90INS1_25CollectiveMainloopFwdSm90ILi2EN4cute5tupleIJNS5_1CILi1EEES8_S8_EEENS6_IJNS7_ILi192EEESA_NS7_ILi64EEEEEELi64ENS_6half_tEfNS_4arch4Sm90ELb0ELb0ELb0ELb0ELb0ELb0ELb0ELb0ELb1ELb0ELb0ELb0EEENS1_21CollectiveEpilogueFwdINS6_IJSA_SB_SA_EEES9_SD_SF_Li384ELb0ELb0ELb0ELb0EEENS1_29StaticPersistentTileSchedulerILb0EEEEEEEEEvNT_6ParamsE --------------------------
	.section	.nv.constant0._ZN7cutlass13device_kernelIN5flash11enable_sm90INS1_16FlashAttnFwdSm90INS1_25CollectiveMainloopFwdSm90ILi2EN4cute5tupleIJNS5_1CILi1EEES8_S8_EEENS6_IJNS7_ILi192EEESA_NS7_ILi64EEEEEELi64ENS_6half_tEfNS_4arch4Sm90ELb0ELb0ELb0ELb0ELb0ELb0ELb0ELb0ELb1ELb0ELb0ELb0EEENS1_21CollectiveEpilogueFwdINS6_IJSA_SB_SA_EEES9_SD_SF_Li384ELb0ELb0ELb0ELb0EEENS1_29StaticPersistentTileSchedulerILb0EEEEEEEEEvNT_6ParamsE,"a",@progbits
	.sectionflags	@""
	.align	4
.nv.constant0._ZN7cutlass13device_kernelIN5flash11enable_sm90INS1_16FlashAttnFwdSm90INS1_25CollectiveMainloopFwdSm90ILi2EN4cute5tupleIJNS5_1CILi1EEES8_S8_EEENS6_IJNS7_ILi192EEESA_NS7_ILi64EEEEEELi64ENS_6half_tEfNS_4arch4Sm90ELb0ELb0ELb0ELb0ELb0ELb0ELb0ELb0ELb1ELb0ELb0ELb0EEENS1_21CollectiveEpilogueFwdINS6_IJSA_SB_SA_EEES9_SD_SF_Li384ELb0ELb0ELb0ELb0EEENS1_29StaticPersistentTileSchedulerILb0EEEEEEEEEvNT_6ParamsE:
	.zero		3584


//--------------------- .nv.constant0._ZN7cutlass13device_kernelIN5flash11enable_sm90INS1_16FlashAttnFwdSm90INS1_25CollectiveMainloopFwdSm90ILi2EN4cute5tupleIJNS5_1CILi1EEES8_S8_EEENS6_IJNS7_ILi192EEESA_NS7_ILi64EEEEEELi64ENS_6half_tEfNS_4arch4Sm90ELb0ELb0ELb0ELb1ELb0ELb0ELb0ELb0ELb1ELb0ELb0ELb0EEENS1_21CollectiveEpilogueFwdINS6_IJSA_SB_SA_EEES9_SD_SF_Li384ELb1ELb0ELb0ELb0EEENS1_36VarlenDynamicPersistentTileSchedulerILi192ELi192ELi384ELi32ELb0ELb0ELb1ELb0ELb1ELb1EEEEEEEEEvNT_6ParamsE --------------------------
	.section	.nv.constant0._ZN7cutlass13device_kernelIN5flash11enable_sm90INS1_16FlashAttnFwdSm90INS1_25CollectiveMainloopFwdSm90ILi2EN4cute5tupleIJNS5_1CILi1EEES8_S8_EEENS6_IJNS7_ILi192EEESA_NS7_ILi64EEEEEELi64ENS_6half_tEfNS_4arch4Sm90ELb0ELb0ELb0ELb1ELb0ELb0ELb0ELb0ELb1ELb0ELb0ELb0EEENS1_21CollectiveEpilogueFwdINS6_IJSA_SB_SA_EEES9_SD_SF_Li384ELb1ELb0ELb0ELb0EEENS1_36VarlenDynamicPersistentTileSchedulerILi192ELi192ELi384ELi32ELb0ELb0ELb1ELb0ELb1ELb1EEEEEEEEEvNT_6ParamsE,"a",@progbits
	.sectionflags	@""
	.align	4
.nv.constant0._ZN7cutlass13device_kernelIN5flash11enable_sm90INS1_16FlashAttnFwdSm90INS1_25CollectiveMainloopFwdSm90ILi2EN4cute5tupleIJNS5_1CILi1EEES8_S8_EEENS6_IJNS7_ILi192EEESA_NS7_ILi64EEEEEELi64ENS_6half_tEfNS_4arch4Sm90ELb0ELb0ELb0ELb1ELb0ELb0ELb0ELb0ELb1ELb0ELb0ELb0EEENS1_21CollectiveEpilogueFwdINS6_IJSA_SB_SA_EEES9_SD_SF_Li384ELb1ELb0ELb0ELb0EEENS1_36VarlenDynamicPersistentTileSchedulerILi192ELi192ELi384ELi32ELb0ELb0ELb1ELb0ELb1ELb1EEEEEEEEEvNT_6ParamsE:
	.zero		3200


//--------------------- .nv.constant0._ZN7cutlass13device_kernelIN5flash11enable_sm90INS1_16FlashAttnFwdSm90INS1_25CollectiveMainloopFwdSm90ILi2EN4cute5tupleIJNS5_1CILi1EEES8_S8_EEENS6_IJNS7_ILi192EEESA_NS7_ILi64EEEEEELi64ENS_6half_tEfNS_4arch4Sm90ELb0ELb0ELb0ELb1ELb0ELb1ELb0ELb0ELb1ELb0ELb0ELb0EEENS1_21CollectiveEpilogueFwdINS6_IJSA_SB_SA_EEES9_SD_SF_Li384ELb1ELb0ELb0ELb0EEENS1_36VarlenDynamicPersistentTileSchedulerILi192ELi192ELi384ELi32ELb0ELb0ELb1ELb0ELb1ELb1EEEEEEEEEvNT_6ParamsE --------------------------
	.section	.nv.constant0._ZN7cutlass13device_kernelIN5flash11enable_sm90INS1_16FlashAttnFwdSm90INS1_25CollectiveMainloopFwdSm90ILi2EN4cute5tupleIJNS5_1CILi1EEES8_S8_EEENS6_IJNS7_ILi192EEESA_NS7_ILi64EEEEEELi64ENS_6half_tEfNS_4arch4Sm90ELb0ELb0ELb0ELb1ELb0ELb1ELb0ELb0ELb1ELb0ELb0ELb0EEENS1_21CollectiveEpilogueFwdINS6_IJSA_SB_SA_EEES9_SD_SF_Li384ELb1ELb0ELb0ELb0EEENS1_36VarlenDynamicPersistentTileSchedulerILi192ELi192ELi384ELi32ELb0ELb0ELb1ELb0ELb1ELb1EEEEEEEEEvNT_6ParamsE,"a",@progbits
	.sectionflags	@""
	.align	4
.nv.constant0._ZN7cutlass13device_kernelIN5flash11enable_sm90INS1_16FlashAttnFwdSm90INS1_25CollectiveMainloopFwdSm90ILi2EN4cute5tupleIJNS5_1CILi1EEES8_S8_EEENS6_IJNS7_ILi192EEESA_NS7_ILi64EEEEEELi64ENS_6half_tEfNS_4arch4Sm90ELb0ELb0ELb0ELb1ELb0ELb1ELb0ELb0ELb1ELb0ELb0ELb0EEENS1_21CollectiveEpilogueFwdINS6_IJSA_SB_SA_EEES9_SD_SF_Li384ELb1ELb0ELb0ELb0EEENS1_36VarlenDynamicPersistentTileSchedulerILi192ELi192ELi384ELi32ELb0ELb0ELb1ELb0ELb1ELb1EEEEEEEEEvNT_6ParamsE:
	.zero		3200


//--------------------- .nv.constant0._ZN7cutlass13device_kernelIN5flash11enable_sm90INS1_16FlashAttnFwdSm90INS1_25CollectiveMainloopFwdSm90ILi2EN4cute5tupleIJNS5_1CILi1EEES8_S8_EEENS6_IJNS7_ILi192EEENS7_ILi128EEENS7_ILi64EEEEEELi64ENS_6half_tEfNS_4arch4Sm90ELb0ELb1ELb0ELb0ELb0ELb0ELb0ELb1ELb1ELb0ELb0ELb0EEENS1_21CollectiveEpilogueFwdINS6_IJSA_SC_SB_EEES9_SE_SG_Li384ELb0ELb0ELb0ELb0EEENS1_30DynamicPersistentTileSchedulerILi384ELi32ELb0ELb0ELb1EEEEEEEEEvNT_6ParamsE --------------------------
	.section	.nv.constant0._ZN7cutlass13device_kernelIN5flash11enable_sm90INS1_16FlashAttnFwdSm90INS1_25CollectiveMainloopFwdSm90ILi2EN4cute5tupleIJNS5_1CILi1EEES8_S8_EEENS6_IJNS7_ILi192EEENS7_ILi128EEENS7_ILi64EEEEEELi64ENS_6half_tEfNS_4arch4Sm90ELb0ELb1ELb0ELb0ELb0ELb0ELb0ELb1ELb1ELb0ELb0ELb0EEENS1_21CollectiveEpilogueFwdINS6_IJSA_SC_SB_EEES9_SE_SG_Li384ELb0ELb0ELb0ELb0EEENS1_30DynamicPersistentTileSchedulerILi384ELi32ELb0ELb0ELb1EEEEEEEEEvNT_6ParamsE,"a",@progbits
	.sectionflags	@""
	.align	4
.nv.constant0._ZN7cutlass13device_kernelIN5flash11enable_sm90INS1_16FlashAttnFwdSm90INS1_25CollectiveMainloopFwdSm90ILi2EN4cute5tupleIJNS5_1CILi1EEES8_S8_EEENS6_IJNS7_ILi192EEENS7_ILi128EEENS7_ILi64EEEEEELi64ENS_6half_tEfNS_4arch4Sm90ELb0ELb1ELb0ELb0ELb0ELb0ELb0ELb1ELb1ELb0ELb0ELb0EEENS1_21CollectiveEpilogueFwdINS6_IJSA_SC_SB_EEES9_SE_SG_Li384ELb0ELb0ELb0ELb0EEENS1_30DynamicPersistentTileSchedulerILi384ELi32ELb0ELb0ELb1EEEEEEEEEvNT_6ParamsE:
	.zero		3584


//--------------------- .nv.constant0._ZN7cutlass13device_kernelIN5flash11enable_sm90INS1_16FlashAttnFwdSm90INS1_25CollectiveMainloopFwdSm90ILi2EN4cute5tupleIJNS5_1CILi1EEES8_S8_EEENS6_IJNS7_ILi192EEENS7_ILi128EEENS7_ILi64EEEEEELi64ENS_6half_tEfNS_4arch4Sm90ELb0ELb1ELb0ELb1ELb0ELb0ELb0ELb1ELb1ELb0ELb0ELb0EEENS1_21CollectiveEpilogueFwdINS6_IJSA_SC_SB_EEES9_SE_SG_Li384ELb1ELb0ELb0ELb0EEENS1_36VarlenDynamicPersistentTileSchedulerILi192ELi128ELi384ELi32ELb0ELb0ELb1ELb1ELb0ELb1EEEEEEEEEvNT_6ParamsE --------------------------
	.section	.nv.constant0._ZN7cutlass13device_kernelIN5flash11enable_sm90INS1_16FlashAttnFwdSm90INS1_25CollectiveMainloopFwdSm90ILi2EN4cute5tupleIJNS5_1CILi1EEES8_S8_EEENS6_IJNS7_ILi192EEENS7_ILi128EEENS7_ILi64EEEEEELi64ENS_6half_tEfNS_4arch4Sm90ELb0ELb1ELb0ELb1ELb0ELb0ELb0ELb1ELb1ELb0ELb0ELb0EEENS1_21CollectiveEpilogueFwdINS6_IJSA_SC_SB_EEES9_SE_SG_Li384ELb1ELb0ELb0ELb0EEENS1_36VarlenDynamicPersistentTileSchedulerILi192ELi128ELi384ELi32ELb0ELb0ELb1ELb1ELb0ELb1EEEEEEEEEvNT_6ParamsE,"a",@progbits
	.sectionflags	@""
	.align	4
.nv.constant0._ZN7cutlass13device_kernelIN5flash11enable_sm90INS1_16FlashAttnFwdSm90INS1_25CollectiveMainloopFwdSm90ILi2EN4cute5tupleIJNS5_1CILi1EEES8_S8_EEENS6_IJNS7_ILi192EEENS7_ILi128EEENS7_ILi64EEEEEELi64ENS_6half_tEfNS_4arch4Sm90ELb0ELb1ELb0ELb1ELb0ELb0ELb0ELb1ELb1ELb0ELb0ELb0EEENS1_21CollectiveEpilogueFwdINS6_IJSA_SC_SB_EEES9_SE_SG_Li384ELb1ELb0ELb0ELb0EEENS1_36VarlenDynamicPersistentTileSchedulerILi192ELi128ELi384ELi32ELb0ELb0ELb1ELb1ELb0ELb1EEEEEEEEEvNT_6ParamsE:
	.zero		3200


//--------------------- .nv.constant0._ZN7cutlass13device_kernelIN5flash11enable_sm90INS1_16FlashAttnFwdSm90INS1_25CollectiveMainloopFwdSm90ILi2EN4cute5tupleIJNS5_1CILi1EEES8_S8_EEENS6_IJNS7_ILi192EEENS7_ILi128EEENS7_ILi64EEEEEELi64ENS_6half_tEfNS_4arch4Sm90ELb0ELb1ELb0ELb1ELb0ELb1ELb0ELb1ELb1ELb0ELb0ELb0EEENS1_21CollectiveEpilogueFwdINS6_IJSA_SC_SB_EEES9_SE_SG_Li384ELb1ELb0ELb0ELb0EEENS1_36VarlenDynamicPersistentTileSchedulerILi192ELi128ELi384ELi32ELb0ELb0ELb1ELb1ELb0ELb1EEEEEEEEEvNT_6ParamsE --------------------------
	.section	.nv.constant0._ZN7cutlass13device_kernelIN5flash11enable_sm90INS1_16FlashAttnFwdSm90INS1_25CollectiveMainloopFwdSm90ILi2EN4cute5tupleIJNS5_1CILi1EEES8_S8_EEENS6_IJNS7_ILi192EEENS7_ILi128EEENS7_ILi64EEEEEELi64ENS_6half_tEfNS_4arch4Sm90ELb0ELb1ELb0ELb1ELb0ELb1ELb0ELb1ELb1ELb0ELb0ELb0EEENS1_21CollectiveEpilogueFwdINS6_IJSA_SC_SB_EEES9_SE_SG_Li384ELb1ELb0ELb0ELb0EEENS1_36VarlenDynamicPersistentTileSchedulerILi192ELi128ELi384ELi32ELb0ELb0ELb1ELb1ELb0ELb1EEEEEEEEEvNT_6ParamsE,"a",@progbits
	.sectionflags	@""
	.align	4
.nv.constant0._ZN7cutlass13device_kernelIN5flash11enable_sm90INS1_16FlashAttnFwdSm90INS1_25CollectiveMainloopFwdSm90ILi2EN4cute5tupleIJNS5_1CILi1EEES8_S8_EEENS6_IJNS7_ILi192EEENS7_ILi128EEENS7_ILi64EEEEEELi64ENS_6half_tEfNS_4arch4Sm90ELb0ELb1ELb0ELb1ELb0ELb1ELb0ELb1ELb1ELb0ELb0ELb0EEENS1_21CollectiveEpilogueFwdINS6_IJSA_SC_SB_EEES9_SE_SG_Li384ELb1ELb0ELb0ELb0EEENS1_36VarlenDynamicPersistentTileSchedulerILi192ELi128ELi384ELi32ELb0ELb0ELb1ELb1ELb0ELb1EEEEEEEEEvNT_6ParamsE:
	.zero		3200


//--------------------- .nv.constant0._ZN7cutlass13device_kernelIN5flash11enable_sm90INS1_16FlashAttnFwdSm90INS1_25CollectiveMainloopFwdSm90ILi2EN4cute5tupleIJNS5_1CILi1EEES8_S8_EEENS6_IJNS7_ILi192EEENS7_ILi128EEENS7_ILi64EEEEEELi64ENS_6half_tEfNS_4arch4Sm90ELb1ELb0ELb0ELb0ELb0ELb0ELb0ELb1ELb1ELb0ELb0ELb0EEENS1_21CollectiveEpilogueFwdINS6_IJSA_SC_SB_EEES9_SE_SG_Li384ELb0ELb0ELb0ELb0EEENS1_30DynamicPersistentTileSchedulerILi384ELi32ELb0ELb0ELb1EEEEEEEEEvNT_6ParamsE --------------------------
	.section	.nv.constant0._ZN7cutlass13device_kernelIN5flash11enable_sm90INS1_16FlashAttnFwdSm90INS1_25CollectiveMainloopFwdSm90ILi2EN4cute5tupleIJNS5_1CILi1EEES8_S8_EEENS6_IJNS7_ILi192EEENS7_ILi128EEENS7_ILi64EEEEEELi64ENS_6half_tEfNS_4arch4Sm90ELb1ELb0ELb0ELb0ELb0ELb0ELb0ELb1ELb1ELb0ELb0ELb0EEENS1_21CollectiveEpilogueFwdINS6_IJSA_SC_SB_EEES9_SE_SG_Li384ELb0ELb0ELb0ELb0EEENS1_30DynamicPersistentTileSchedulerILi384ELi32ELb0ELb0ELb1EEEEEEEEEvNT_6ParamsE,"a",@progbits
	.sectionflags	@""
	.align	4
.nv.constant0._ZN7cutlass13device_kernelIN5flash11enable_sm90INS1_16FlashAttnFwdSm90INS1_25CollectiveMainloopFwdSm90ILi2EN4cute5tupleIJNS5_1CILi1EEES8_S8_EEENS6_IJNS7_ILi192EEENS7_ILi128EEENS7_ILi64EEEEEELi64ENS_6half_tEfNS_4arch4Sm90ELb1ELb0ELb0ELb0ELb0ELb0ELb0ELb1ELb1ELb0ELb0ELb0EEENS1_21CollectiveEpilogueFwdINS6_IJSA_SC_SB_EEES9_SE_SG_Li384ELb0ELb0ELb0ELb0EEENS1_30DynamicPersistentTileSchedulerILi384ELi32ELb0ELb0ELb1EEEEEEEEEvNT_6ParamsE:
	.zero		3584


//--------------------- .nv.constant0._ZN7cutlass13device_kernelIN5flash11enable_sm90INS1_16FlashAttnFwdSm90INS1_25CollectiveMainloopFwdSm90ILi2EN4cute5tupleIJNS5_1CILi1EEES8_S8_EEENS6_IJNS7_ILi192EEENS7_ILi128EEENS7_ILi64EEEEEELi64ENS_6half_tEfNS_4arch4Sm90ELb1ELb0ELb0ELb1ELb0ELb0ELb0ELb1ELb1ELb0ELb0ELb0EEENS1_21CollectiveEpilogueFwdINS6_IJSA_SC_SB_EEES9_SE_SG_Li384ELb1ELb0ELb0ELb0EEENS1_36VarlenDynamicPersistentTileSchedulerILi192ELi128ELi384ELi32ELb0ELb0ELb1ELb1ELb1ELb1EEEEEEEEEvNT_6ParamsE --------------------------
	.section	.nv.constant0._ZN7cutlass13device_kernelIN5flash11enable_sm90INS1_16FlashAttnFwdSm90INS1_25CollectiveMainloopFwdSm90ILi2EN4cute5tupleIJNS5_1CILi1EEES8_S8_EEENS6_IJNS7_ILi192EEENS7_ILi128EEENS7_ILi64EEEEEELi64ENS_6half_tEfNS_4arch4Sm90ELb1ELb0ELb0ELb1ELb0ELb0ELb0ELb1ELb1ELb0ELb0ELb0EEENS1_21CollectiveEpilogueFwdINS6_IJSA_SC_SB_EEES9_SE_SG_Li384ELb1ELb0ELb0ELb0EEENS1_36VarlenDynamicPersistentTileSchedulerILi192ELi128ELi384ELi32ELb0ELb0ELb1ELb1ELb1ELb1EEEEEEEEEvNT_6ParamsE,"a",@progbits
	.sectionflags	@""
	.align	4
.nv.constant0._ZN7cutlass13device_kernelIN5flash11enable_sm90INS1_16FlashAttnFwdSm90INS1_25CollectiveMainloopFwdSm90ILi2EN4cute5tupleIJNS5_1CILi1EEES8_S8_EEENS6_IJNS7_ILi192EEENS7_ILi128EEENS7_ILi64EEEEEELi64ENS_6half_tEfNS_4arch4Sm90ELb1ELb0ELb0ELb1ELb0ELb0ELb0ELb1ELb1ELb0ELb0ELb0EEENS1_21CollectiveEpilogueFwdINS6_IJSA_SC_SB_EEES9_SE_SG_Li384ELb1ELb0ELb0ELb0EEENS1_36VarlenDynamicPersistentTileSchedulerILi192ELi128ELi384ELi32ELb0ELb0ELb1ELb1ELb1ELb1EEEEEEEEEvNT_6ParamsE:
	.zero		3200


//--------------------- .nv.constant0._ZN7cutlass13device_kernelIN5flash11enable_sm90INS1_16FlashAttnFwdSm90INS1_25CollectiveMainloopFwdSm90ILi2EN4cute5tupleIJNS5_1CILi1EEES8_S8_EEENS6_IJNS7_ILi192EEENS7_ILi128EEENS7_ILi64EEEEEELi64ENS_6half_tEfNS_4arch4Sm90ELb1ELb0ELb0ELb1ELb0ELb1ELb0ELb1ELb1ELb0ELb0ELb0EEENS1_21CollectiveEpilogueFwdINS6_IJSA_SC_SB_EEES9_SE_SG_Li384ELb1ELb0ELb0ELb0EEENS1_36VarlenDynamicPersistentTileSchedulerILi192ELi128ELi384ELi32ELb0ELb0ELb1ELb1ELb1ELb1EEEEEEEEEvNT_6ParamsE --------------------------
	.section	.nv.constant0._ZN7cutlass13device_kernelIN5flash11enable_sm90INS1_16FlashAttnFwdSm90INS1_25CollectiveMainloopFwdSm90ILi2EN4cute5tupleIJNS5_1CILi1EEES8_S8_EEENS6_IJNS7_ILi192EEENS7_ILi128EEENS7_ILi64EEEEEELi64ENS_6half_tEfNS_4arch4Sm90ELb1ELb0ELb0ELb1ELb0ELb1ELb0ELb1ELb1ELb0ELb0ELb0EEENS1_21CollectiveEpilogueFwdINS6_IJSA_SC_SB_EEES9_SE_SG_Li384ELb1ELb0ELb0ELb0EEENS1_36VarlenDynamicPersistentTileSchedulerILi192ELi128ELi384ELi32ELb0ELb0ELb1ELb1ELb1ELb1EEEEEEEEEvNT_6ParamsE,"a",@progbits
	.sectionflags	@""
	.align	4
.nv.constant0._ZN7cutlass13device_kernelIN5flash11enable_sm90INS1_16FlashAttnFwdSm90INS1_25CollectiveMainloopFwdSm90ILi2EN4cute5tupleIJNS5_1CILi1EEES8_S8_EEENS6_IJNS7_ILi192EEENS7_ILi128EEENS7_ILi64EEEEEELi64ENS_6half_tEfNS_4arch4Sm90ELb1ELb0ELb0ELb1ELb0ELb1ELb0ELb1ELb1ELb0ELb0ELb0EEENS1_21CollectiveEpilogueFwdINS6_IJSA_SC_SB_EEES9_SE_SG_Li384ELb1ELb0ELb0ELb0EEENS1_36VarlenDynamicPersistentTileSchedulerILi192ELi128ELi384ELi32ELb0ELb0ELb1ELb1ELb1ELb1EEEEEEEEEvNT_6ParamsE:
	.zero		3200


//--------------------- SYMBOLS --------------------------

	.type		.nv.reservedSmem.offset0,@object
	.size		.nv.reservedSmem.offset0,0x4
	.type		__assertfail,@function
